//
// Generated by NVIDIA NVVM Compiler
//
// Compiler Build ID: CL-36424714
// Cuda compilation tools, release 13.0, V13.0.88
// Based on NVVM 20.0.0
//

.version 9.0
.target sm_100
.address_size 64

	// .globl	_ZN3cub18CUB_300001_SM_10006detail11EmptyKernelIvEEvv
// _ZZN3cub18CUB_300001_SM_10006detail6select23DeviceSelectSweepKernelINS2_10policy_hubIiNS0_8NullTypeEiLb0ELNS0_10SelectImplE2EE10Policy1000EPiPS5_N6thrust24THRUST_300001_SM_1000_NS6detail15normal_iteratorINSC_10device_ptrIiEEEES9_NS0_13ScanTileStateIiLb1EEE7is_evenS5_iNS2_19streaming_context_tIiLb0EEELS6_2EEEvT0_T1_T2_T3_T4_T5_T6_T7_iT8_NS1_7vsmem_tEE19static_temp_storage has been demoted
// _ZZN3cub18CUB_300001_SM_10006detail6select23DeviceSelectSweepKernelINS2_10policy_hubIiNS0_8NullTypeElLb0ELNS0_10SelectImplE2EE10Policy1000EPiPS5_N6thrust24THRUST_300001_SM_1000_NS6detail15normal_iteratorINSC_10device_ptrIiEEEEPlNS0_13ScanTileStateIiLb1EEE7is_evenS5_iNS2_19streaming_context_tIlLb1EEELS6_2EEEvT0_T1_T2_T3_T4_T5_T6_T7_iT8_NS1_7vsmem_tEE19static_temp_storage has been demoted
// _ZZN3cub18CUB_300001_SM_10006detail6select23DeviceSelectSweepKernelINS2_10policy_hubIiiiLb0ELNS0_10SelectImplE2EE10Policy1000EPiN6thrust24THRUST_300001_SM_1000_NS6detail15normal_iteratorINSA_10device_ptrIiEEEESF_S8_NS0_13ScanTileStateIiLb1EEE7is_evenNS0_8NullTypeEiNS2_19streaming_context_tIiLb0EEELS5_2EEEvT0_T1_T2_T3_T4_T5_T6_T7_iT8_NS1_7vsmem_tEE19static_temp_storage has been demoted
// _ZZN3cub18CUB_300001_SM_10006detail6select23DeviceSelectSweepKernelINS2_10policy_hubIiilLb0ELNS0_10SelectImplE2EE10Policy1000EPiN6thrust24THRUST_300001_SM_1000_NS6detail15normal_iteratorINSA_10device_ptrIiEEEESF_PlNS0_13ScanTileStateIiLb1EEE7is_evenNS0_8NullTypeEiNS2_19streaming_context_tIlLb1EEELS5_2EEEvT0_T1_T2_T3_T4_T5_T6_T7_iT8_NS1_7vsmem_tEE19static_temp_storage has been demoted
.global .align 1 .b8 _ZN34_INTERNAL_be814d88_4_k_cu_a2eac64f4cuda3std3__45__cpo5beginE[1];
.global .align 1 .b8 _ZN34_INTERNAL_be814d88_4_k_cu_a2eac64f4cuda3std3__45__cpo3endE[1];
.global .align 1 .b8 _ZN34_INTERNAL_be814d88_4_k_cu_a2eac64f4cuda3std3__45__cpo6cbeginE[1];
.global .align 1 .b8 _ZN34_INTERNAL_be814d88_4_k_cu_a2eac64f4cuda3std3__45__cpo4cendE[1];
.global .align 1 .b8 _ZN34_INTERNAL_be814d88_4_k_cu_a2eac64f4cuda3std3__45__cpo6rbeginE[1];
.global .align 1 .b8 _ZN34_INTERNAL_be814d88_4_k_cu_a2eac64f4cuda3std3__45__cpo4rendE[1];
.global .align 1 .b8 _ZN34_INTERNAL_be814d88_4_k_cu_a2eac64f4cuda3std3__45__cpo7crbeginE[1];
.global .align 1 .b8 _ZN34_INTERNAL_be814d88_4_k_cu_a2eac64f4cuda3std3__45__cpo5crendE[1];
.global .align 1 .b8 _ZN34_INTERNAL_be814d88_4_k_cu_a2eac64f4cuda3std3__436_GLOBAL__N__be814d88_4_k_cu_a2eac64f6ignoreE[1];
.global .align 1 .b8 _ZN34_INTERNAL_be814d88_4_k_cu_a2eac64f4cuda3std3__419piecewise_constructE[1];
.global .align 1 .b8 _ZN34_INTERNAL_be814d88_4_k_cu_a2eac64f4cuda3std3__48in_placeE[1];
.global .align 1 .b8 _ZN34_INTERNAL_be814d88_4_k_cu_a2eac64f4cuda3std3__420unreachable_sentinelE[1];
.global .align 1 .b8 _ZN34_INTERNAL_be814d88_4_k_cu_a2eac64f4cuda3std3__47nulloptE[1];
.global .align 1 .b8 _ZN34_INTERNAL_be814d88_4_k_cu_a2eac64f4cuda3std3__48unexpectE[1];
.global .align 1 .b8 _ZN34_INTERNAL_be814d88_4_k_cu_a2eac64f4cuda3std6ranges3__45__cpo4swapE[1];
.global .align 1 .b8 _ZN34_INTERNAL_be814d88_4_k_cu_a2eac64f4cuda3std6ranges3__45__cpo9iter_moveE[1];
.global .align 1 .b8 _ZN34_INTERNAL_be814d88_4_k_cu_a2eac64f4cuda3std6ranges3__45__cpo5beginE[1];
.global .align 1 .b8 _ZN34_INTERNAL_be814d88_4_k_cu_a2eac64f4cuda3std6ranges3__45__cpo3endE[1];
.global .align 1 .b8 _ZN34_INTERNAL_be814d88_4_k_cu_a2eac64f4cuda3std6ranges3__45__cpo6cbeginE[1];
.global .align 1 .b8 _ZN34_INTERNAL_be814d88_4_k_cu_a2eac64f4cuda3std6ranges3__45__cpo4cendE[1];
.global .align 1 .b8 _ZN34_INTERNAL_be814d88_4_k_cu_a2eac64f4cuda3std6ranges3__45__cpo7advanceE[1];
.global .align 1 .b8 _ZN34_INTERNAL_be814d88_4_k_cu_a2eac64f4cuda3std6ranges3__45__cpo9iter_swapE[1];
.global .align 1 .b8 _ZN34_INTERNAL_be814d88_4_k_cu_a2eac64f4cuda3std6ranges3__45__cpo4nextE[1];
.global .align 1 .b8 _ZN34_INTERNAL_be814d88_4_k_cu_a2eac64f4cuda3std6ranges3__45__cpo4prevE[1];
.global .align 1 .b8 _ZN34_INTERNAL_be814d88_4_k_cu_a2eac64f4cuda3std6ranges3__45__cpo4dataE[1];
.global .align 1 .b8 _ZN34_INTERNAL_be814d88_4_k_cu_a2eac64f4cuda3std6ranges3__45__cpo5cdataE[1];
.global .align 1 .b8 _ZN34_INTERNAL_be814d88_4_k_cu_a2eac64f4cuda3std6ranges3__45__cpo4sizeE[1];
.global .align 1 .b8 _ZN34_INTERNAL_be814d88_4_k_cu_a2eac64f4cuda3std6ranges3__45__cpo5ssizeE[1];
.global .align 1 .b8 _ZN34_INTERNAL_be814d88_4_k_cu_a2eac64f4cuda3std6ranges3__45__cpo8distanceE[1];
.global .align 1 .b8 _ZN34_INTERNAL_be814d88_4_k_cu_a2eac64f6thrust24THRUST_300001_SM_1000_NS8cuda_cub3parE[1];
.global .align 1 .b8 _ZN34_INTERNAL_be814d88_4_k_cu_a2eac64f6thrust24THRUST_300001_SM_1000_NS8cuda_cub10par_nosyncE[1];
.global .align 1 .b8 _ZN34_INTERNAL_be814d88_4_k_cu_a2eac64f6thrust24THRUST_300001_SM_1000_NS6system6detail10sequential3seqE[1];
.global .align 1 .b8 _ZN34_INTERNAL_be814d88_4_k_cu_a2eac64f6thrust24THRUST_300001_SM_1000_NS6system3cpp3parE[1];
.global .align 1 .b8 _ZN34_INTERNAL_be814d88_4_k_cu_a2eac64f6thrust24THRUST_300001_SM_1000_NS12placeholders2_1E[1];
.global .align 1 .b8 _ZN34_INTERNAL_be814d88_4_k_cu_a2eac64f6thrust24THRUST_300001_SM_1000_NS12placeholders2_2E[1];
.global .align 1 .b8 _ZN34_INTERNAL_be814d88_4_k_cu_a2eac64f6thrust24THRUST_300001_SM_1000_NS12placeholders2_3E[1];
.global .align 1 .b8 _ZN34_INTERNAL_be814d88_4_k_cu_a2eac64f6thrust24THRUST_300001_SM_1000_NS12placeholders2_4E[1];
.global .align 1 .b8 _ZN34_INTERNAL_be814d88_4_k_cu_a2eac64f6thrust24THRUST_300001_SM_1000_NS12placeholders2_5E[1];
.global .align 1 .b8 _ZN34_INTERNAL_be814d88_4_k_cu_a2eac64f6thrust24THRUST_300001_SM_1000_NS12placeholders2_6E[1];
.global .align 1 .b8 _ZN34_INTERNAL_be814d88_4_k_cu_a2eac64f6thrust24THRUST_300001_SM_1000_NS12placeholders2_7E[1];
.global .align 1 .b8 _ZN34_INTERNAL_be814d88_4_k_cu_a2eac64f6thrust24THRUST_300001_SM_1000_NS12placeholders2_8E[1];
.global .align 1 .b8 _ZN34_INTERNAL_be814d88_4_k_cu_a2eac64f6thrust24THRUST_300001_SM_1000_NS12placeholders2_9E[1];
.global .align 1 .b8 _ZN34_INTERNAL_be814d88_4_k_cu_a2eac64f6thrust24THRUST_300001_SM_1000_NS12placeholders3_10E[1];
.global .align 1 .b8 _ZN34_INTERNAL_be814d88_4_k_cu_a2eac64f6thrust24THRUST_300001_SM_1000_NS3seqE[1];
.global .align 1 .b8 _ZN34_INTERNAL_be814d88_4_k_cu_a2eac64f6thrust24THRUST_300001_SM_1000_NS6deviceE[1];

.visible .entry _ZN3cub18CUB_300001_SM_10006detail11EmptyKernelIvEEvv()
{


	ret;

}
	// .globl	_ZN3cub18CUB_300001_SM_10006detail8for_each13static_kernelINS2_12policy_hub_t12policy_500_tElN6thrust24THRUST_300001_SM_1000_NS8cuda_cub20__uninitialized_copy7functorINS7_6detail15normal_iteratorINS7_10device_ptrIiEEEENSC_INS7_7pointerIiNS8_5par_tENS7_11use_defaultESI_EEEEEEEEvT0_T1_
.visible .entry _ZN3cub18CUB_300001_SM_10006detail8for_each13static_kernelINS2_12policy_hub_t12policy_500_tElN6thrust24THRUST_300001_SM_1000_NS8cuda_cub20__uninitialized_copy7functorINS7_6detail15normal_iteratorINS7_10device_ptrIiEEEENSC_INS7_7pointerIiNS8_5par_tENS7_11use_defaultESI_EEEEEEEEvT0_T1_(
	.param .u64 _ZN3cub18CUB_300001_SM_10006detail8for_each13static_kernelINS2_12policy_hub_t12policy_500_tElN6thrust24THRUST_300001_SM_1000_NS8cuda_cub20__uninitialized_copy7functorINS7_6detail15normal_iteratorINS7_10device_ptrIiEEEENSC_INS7_7pointerIiNS8_5par_tENS7_11use_defaultESI_EEEEEEEEvT0_T1__param_0,
	.param .align 8 .b8 _ZN3cub18CUB_300001_SM_10006detail8for_each13static_kernelINS2_12policy_hub_t12policy_500_tElN6thrust24THRUST_300001_SM_1000_NS8cuda_cub20__uninitialized_copy7functorINS7_6detail15normal_iteratorINS7_10device_ptrIiEEEENSC_INS7_7pointerIiNS8_5par_tENS7_11use_defaultESI_EEEEEEEEvT0_T1__param_1[16]
)
.maxntid 256
{
	.reg .pred 	%p<4>;
	.reg .b32 	%r<10>;
	.reg .b64 	%rd<26>;

	ld.param.u64 	%rd8, [_ZN3cub18CUB_300001_SM_10006detail8for_each13static_kernelINS2_12policy_hub_t12policy_500_tElN6thrust24THRUST_300001_SM_1000_NS8cuda_cub20__uninitialized_copy7functorINS7_6detail15normal_iteratorINS7_10device_ptrIiEEEENSC_INS7_7pointerIiNS8_5par_tENS7_11use_defaultESI_EEEEEEEEvT0_T1__param_1+8];
	ld.param.u64 	%rd7, [_ZN3cub18CUB_300001_SM_10006detail8for_each13static_kernelINS2_12policy_hub_t12policy_500_tElN6thrust24THRUST_300001_SM_1000_NS8cuda_cub20__uninitialized_copy7functorINS7_6detail15normal_iteratorINS7_10device_ptrIiEEEENSC_INS7_7pointerIiNS8_5par_tENS7_11use_defaultESI_EEEEEEEEvT0_T1__param_1];
	ld.param.u64 	%rd9, [_ZN3cub18CUB_300001_SM_10006detail8for_each13static_kernelINS2_12policy_hub_t12policy_500_tElN6thrust24THRUST_300001_SM_1000_NS8cuda_cub20__uninitialized_copy7functorINS7_6detail15normal_iteratorINS7_10device_ptrIiEEEENSC_INS7_7pointerIiNS8_5par_tENS7_11use_defaultESI_EEEEEEEEvT0_T1__param_0];
	mov.u32 	%r1, %ctaid.x;
	mul.wide.u32 	%rd1, %r1, 512;
	sub.s64 	%rd2, %rd9, %rd1;
	setp.lt.s64 	%p1, %rd2, 512;
	@%p1 bra 	$L__BB1_2;
	mov.u32 	%r7, %tid.x;
	cvta.to.global.u64 	%rd19, %rd8;
	cvta.to.global.u64 	%rd20, %rd7;
	cvt.u64.u32 	%rd21, %r7;
	add.s64 	%rd22, %rd1, %rd21;
	shl.b64 	%rd23, %rd22, 2;
	add.s64 	%rd24, %rd20, %rd23;
	add.s64 	%rd25, %rd19, %rd23;
	ld.global.u32 	%r8, [%rd24];
	st.global.u32 	[%rd25], %r8;
	ld.global.u32 	%r9, [%rd24+1024];
	st.global.u32 	[%rd25+1024], %r9;
	bra.uni 	$L__BB1_6;
$L__BB1_2:
	cvta.to.global.u64 	%rd3, %rd7;
	cvta.to.global.u64 	%rd4, %rd8;
	mov.u32 	%r2, %tid.x;
	cvt.s64.s32 	%rd5, %rd2;
	cvt.u64.u32 	%rd6, %r2;
	setp.le.s64 	%p2, %rd5, %rd6;
	@%p2 bra 	$L__BB1_4;
	add.s64 	%rd10, %rd1, %rd6;
	shl.b64 	%rd11, %rd10, 2;
	add.s64 	%rd12, %rd3, %rd11;
	add.s64 	%rd13, %rd4, %rd11;
	ld.global.u32 	%r3, [%rd12];
	st.global.u32 	[%rd13], %r3;
$L__BB1_4:
	cvt.u32.u64 	%r4, %rd6;
	add.s32 	%r5, %r4, 256;
	cvt.u64.u32 	%rd14, %r5;
	setp.le.s64 	%p3, %rd5, %rd14;
	@%p3 bra 	$L__BB1_6;
	add.s64 	%rd15, %rd1, %rd6;
	shl.b64 	%rd16, %rd15, 2;
	add.s64 	%rd17, %rd3, %rd16;
	add.s64 	%rd18, %rd4, %rd16;
	ld.global.u32 	%r6, [%rd17+1024];
	st.global.u32 	[%rd18+1024], %r6;
$L__BB1_6:
	ret;

}
	// .globl	_ZN3cub18CUB_300001_SM_10006detail8for_each13static_kernelINS2_12policy_hub_t12policy_500_tElN6thrust24THRUST_300001_SM_1000_NS8cuda_cub20__uninitialized_copy7functorINS7_6detail15normal_iteratorINS7_10device_ptrIiEEEENSC_INS7_7pointerIiNS8_3tagENS7_11use_defaultESI_EEEEEEEEvT0_T1_
.visible .entry _ZN3cub18CUB_300001_SM_10006detail8for_each13static_kernelINS2_12policy_hub_t12policy_500_tElN6thrust24THRUST_300001_SM_1000_NS8cuda_cub20__uninitialized_copy7functorINS7_6detail15normal_iteratorINS7_10device_ptrIiEEEENSC_INS7_7pointerIiNS8_3tagENS7_11use_defaultESI_EEEEEEEEvT0_T1_(
	.param .u64 _ZN3cub18CUB_300001_SM_10006detail8for_each13static_kernelINS2_12policy_hub_t12policy_500_tElN6thrust24THRUST_300001_SM_1000_NS8cuda_cub20__uninitialized_copy7functorINS7_6detail15normal_iteratorINS7_10device_ptrIiEEEENSC_INS7_7pointerIiNS8_3tagENS7_11use_defaultESI_EEEEEEEEvT0_T1__param_0,
	.param .align 8 .b8 _ZN3cub18CUB_300001_SM_10006detail8for_each13static_kernelINS2_12policy_hub_t12policy_500_tElN6thrust24THRUST_300001_SM_1000_NS8cuda_cub20__uninitialized_copy7functorINS7_6detail15normal_iteratorINS7_10device_ptrIiEEEENSC_INS7_7pointerIiNS8_3tagENS7_11use_defaultESI_EEEEEEEEvT0_T1__param_1[16]
)
.maxntid 256
{
	.reg .pred 	%p<4>;
	.reg .b32 	%r<10>;
	.reg .b64 	%rd<26>;

	ld.param.u64 	%rd8, [_ZN3cub18CUB_300001_SM_10006detail8for_each13static_kernelINS2_12policy_hub_t12policy_500_tElN6thrust24THRUST_300001_SM_1000_NS8cuda_cub20__uninitialized_copy7functorINS7_6detail15normal_iteratorINS7_10device_ptrIiEEEENSC_INS7_7pointerIiNS8_3tagENS7_11use_defaultESI_EEEEEEEEvT0_T1__param_1+8];
	ld.param.u64 	%rd7, [_ZN3cub18CUB_300001_SM_10006detail8for_each13static_kernelINS2_12policy_hub_t12policy_500_tElN6thrust24THRUST_300001_SM_1000_NS8cuda_cub20__uninitialized_copy7functorINS7_6detail15normal_iteratorINS7_10device_ptrIiEEEENSC_INS7_7pointerIiNS8_3tagENS7_11use_defaultESI_EEEEEEEEvT0_T1__param_1];
	ld.param.u64 	%rd9, [_ZN3cub18CUB_300001_SM_10006detail8for_each13static_kernelINS2_12policy_hub_t12policy_500_tElN6thrust24THRUST_300001_SM_1000_NS8cuda_cub20__uninitialized_copy7functorINS7_6detail15normal_iteratorINS7_10device_ptrIiEEEENSC_INS7_7pointerIiNS8_3tagENS7_11use_defaultESI_EEEEEEEEvT0_T1__param_0];
	mov.u32 	%r1, %ctaid.x;
	mul.wide.u32 	%rd1, %r1, 512;
	sub.s64 	%rd2, %rd9, %rd1;
	setp.lt.s64 	%p1, %rd2, 512;
	@%p1 bra 	$L__BB2_2;
	mov.u32 	%r7, %tid.x;
	cvta.to.global.u64 	%rd19, %rd8;
	cvta.to.global.u64 	%rd20, %rd7;
	cvt.u64.u32 	%rd21, %r7;
	add.s64 	%rd22, %rd1, %rd21;
	shl.b64 	%rd23, %rd22, 2;
	add.s64 	%rd24, %rd20, %rd23;
	add.s64 	%rd25, %rd19, %rd23;
	ld.global.u32 	%r8, [%rd24];
	st.global.u32 	[%rd25], %r8;
	ld.global.u32 	%r9, [%rd24+1024];
	st.global.u32 	[%rd25+1024], %r9;
	bra.uni 	$L__BB2_6;
$L__BB2_2:
	cvta.to.global.u64 	%rd3, %rd7;
	cvta.to.global.u64 	%rd4, %rd8;
	mov.u32 	%r2, %tid.x;
	cvt.s64.s32 	%rd5, %rd2;
	cvt.u64.u32 	%rd6, %r2;
	setp.le.s64 	%p2, %rd5, %rd6;
	@%p2 bra 	$L__BB2_4;
	add.s64 	%rd10, %rd1, %rd6;
	shl.b64 	%rd11, %rd10, 2;
	add.s64 	%rd12, %rd3, %rd11;
	add.s64 	%rd13, %rd4, %rd11;
	ld.global.u32 	%r3, [%rd12];
	st.global.u32 	[%rd13], %r3;
$L__BB2_4:
	cvt.u32.u64 	%r4, %rd6;
	add.s32 	%r5, %r4, 256;
	cvt.u64.u32 	%rd14, %r5;
	setp.le.s64 	%p3, %rd5, %rd14;
	@%p3 bra 	$L__BB2_6;
	add.s64 	%rd15, %rd1, %rd6;
	shl.b64 	%rd16, %rd15, 2;
	add.s64 	%rd17, %rd3, %rd16;
	add.s64 	%rd18, %rd4, %rd16;
	ld.global.u32 	%r6, [%rd17+1024];
	st.global.u32 	[%rd18+1024], %r6;
$L__BB2_6:
	ret;

}
	// .globl	_ZN3cub18CUB_300001_SM_10006detail4scan23DeviceCompactInitKernelINS0_13ScanTileStateIiLb1EEEPiEEvT_iT0_
.visible .entry _ZN3cub18CUB_300001_SM_10006detail4scan23DeviceCompactInitKernelINS0_13ScanTileStateIiLb1EEEPiEEvT_iT0_(
	.param .align 8 .b8 _ZN3cub18CUB_300001_SM_10006detail4scan23DeviceCompactInitKernelINS0_13ScanTileStateIiLb1EEEPiEEvT_iT0__param_0[8],
	.param .u32 _ZN3cub18CUB_300001_SM_10006detail4scan23DeviceCompactInitKernelINS0_13ScanTileStateIiLb1EEEPiEEvT_iT0__param_1,
	.param .u64 .ptr .align 1 _ZN3cub18CUB_300001_SM_10006detail4scan23DeviceCompactInitKernelINS0_13ScanTileStateIiLb1EEEPiEEvT_iT0__param_2
)
{
	.reg .pred 	%p<6>;
	.reg .b32 	%r<12>;
	.reg .b64 	%rd<9>;

	ld.param.u64 	%rd3, [_ZN3cub18CUB_300001_SM_10006detail4scan23DeviceCompactInitKernelINS0_13ScanTileStateIiLb1EEEPiEEvT_iT0__param_0];
	ld.param.u32 	%r4, [_ZN3cub18CUB_300001_SM_10006detail4scan23DeviceCompactInitKernelINS0_13ScanTileStateIiLb1EEEPiEEvT_iT0__param_1];
	ld.param.u64 	%rd2, [_ZN3cub18CUB_300001_SM_10006detail4scan23DeviceCompactInitKernelINS0_13ScanTileStateIiLb1EEEPiEEvT_iT0__param_2];
	cvta.to.global.u64 	%rd1, %rd3;
	mov.u32 	%r1, %ctaid.x;
	mov.u32 	%r5, %ntid.x;
	mov.u32 	%r2, %tid.x;
	mad.lo.s32 	%r3, %r1, %r5, %r2;
	setp.ge.s32 	%p1, %r3, %r4;
	@%p1 bra 	$L__BB3_2;
	mul.wide.s32 	%rd4, %r3, 8;
	add.s64 	%rd5, %rd1, %rd4;
	mov.b32 	%r6, 0;
	mov.b32 	%r7, 99;
	st.global.v2.u32 	[%rd5+256], {%r7, %r6};
$L__BB3_2:
	setp.ne.s32 	%p2, %r1, 0;
	setp.gt.u32 	%p3, %r2, 31;
	or.pred  	%p4, %p2, %p3;
	@%p4 bra 	$L__BB3_4;
	mul.wide.u32 	%rd6, %r2, 8;
	add.s64 	%rd7, %rd1, %rd6;
	mov.b32 	%r9, 0;
	st.global.v2.u32 	[%rd7], {%r9, %r9};
$L__BB3_4:
	or.b32  	%r10, %r1, %r2;
	setp.ne.s32 	%p5, %r10, 0;
	@%p5 bra 	$L__BB3_6;
	cvta.to.global.u64 	%rd8, %rd2;
	mov.b32 	%r11, 0;
	st.global.u32 	[%rd8], %r11;
$L__BB3_6:
	ret;

}
	// .globl	_ZN3cub18CUB_300001_SM_10006detail4scan23DeviceCompactInitKernelINS0_13ScanTileStateIiLb1EEEPlEEvT_iT0_
.visible .entry _ZN3cub18CUB_300001_SM_10006detail4scan23DeviceCompactInitKernelINS0_13ScanTileStateIiLb1EEEPlEEvT_iT0_(
	.param .align 8 .b8 _ZN3cub18CUB_300001_SM_10006detail4scan23DeviceCompactInitKernelINS0_13ScanTileStateIiLb1EEEPlEEvT_iT0__param_0[8],
	.param .u32 _ZN3cub18CUB_300001_SM_10006detail4scan23DeviceCompactInitKernelINS0_13ScanTileStateIiLb1EEEPlEEvT_iT0__param_1,
	.param .u64 .ptr .align 1 _ZN3cub18CUB_300001_SM_10006detail4scan23DeviceCompactInitKernelINS0_13ScanTileStateIiLb1EEEPlEEvT_iT0__param_2
)
{
	.reg .pred 	%p<6>;
	.reg .b32 	%r<11>;
	.reg .b64 	%rd<10>;

	ld.param.u64 	%rd3, [_ZN3cub18CUB_300001_SM_10006detail4scan23DeviceCompactInitKernelINS0_13ScanTileStateIiLb1EEEPlEEvT_iT0__param_0];
	ld.param.u32 	%r4, [_ZN3cub18CUB_300001_SM_10006detail4scan23DeviceCompactInitKernelINS0_13ScanTileStateIiLb1EEEPlEEvT_iT0__param_1];
	ld.param.u64 	%rd2, [_ZN3cub18CUB_300001_SM_10006detail4scan23DeviceCompactInitKernelINS0_13ScanTileStateIiLb1EEEPlEEvT_iT0__param_2];
	cvta.to.global.u64 	%rd1, %rd3;
	mov.u32 	%r1, %ctaid.x;
	mov.u32 	%r5, %ntid.x;
	mov.u32 	%r2, %tid.x;
	mad.lo.s32 	%r3, %r1, %r5, %r2;
	setp.ge.s32 	%p1, %r3, %r4;
	@%p1 bra 	$L__BB4_2;
	mul.wide.s32 	%rd4, %r3, 8;
	add.s64 	%rd5, %rd1, %rd4;
	mov.b32 	%r6, 0;
	mov.b32 	%r7, 99;
	st.global.v2.u32 	[%rd5+256], {%r7, %r6};
$L__BB4_2:
	setp.ne.s32 	%p2, %r1, 0;
	setp.gt.u32 	%p3, %r2, 31;
	or.pred  	%p4, %p2, %p3;
	@%p4 bra 	$L__BB4_4;
	mul.wide.u32 	%rd6, %r2, 8;
	add.s64 	%rd7, %rd1, %rd6;
	mov.b32 	%r9, 0;
	st.global.v2.u32 	[%rd7], {%r9, %r9};
$L__BB4_4:
	or.b32  	%r10, %r1, %r2;
	setp.ne.s32 	%p5, %r10, 0;
	@%p5 bra 	$L__BB4_6;
	cvta.to.global.u64 	%rd8, %rd2;
	mov.b64 	%rd9, 0;
	st.global.u64 	[%rd8], %rd9;
$L__BB4_6:
	ret;

}
	// .globl	_ZN3cub18CUB_300001_SM_10006detail6select23DeviceSelectSweepKernelINS2_10policy_hubIiNS0_8NullTypeEiLb0ELNS0_10SelectImplE2EE10Policy1000EPiPS5_N6thrust24THRUST_300001_SM_1000_NS6detail15normal_iteratorINSC_10device_ptrIiEEEES9_NS0_13ScanTileStateIiLb1EEE7is_evenS5_iNS2_19streaming_context_tIiLb0EEELS6_2EEEvT0_T1_T2_T3_T4_T5_T6_T7_iT8_NS1_7vsmem_tE
.visible .entry _ZN3cub18CUB_300001_SM_10006detail6select23DeviceSelectSweepKernelINS2_10policy_hubIiNS0_8NullTypeEiLb0ELNS0_10SelectImplE2EE10Policy1000EPiPS5_N6thrust24THRUST_300001_SM_1000_NS6detail15normal_iteratorINSC_10device_ptrIiEEEES9_NS0_13ScanTileStateIiLb1EEE7is_evenS5_iNS2_19streaming_context_tIiLb0EEELS6_2EEEvT0_T1_T2_T3_T4_T5_T6_T7_iT8_NS1_7vsmem_tE(
	.param .u64 .ptr .align 1 _ZN3cub18CUB_300001_SM_10006detail6select23DeviceSelectSweepKernelINS2_10policy_hubIiNS0_8NullTypeEiLb0ELNS0_10SelectImplE2EE10Policy1000EPiPS5_N6thrust24THRUST_300001_SM_1000_NS6detail15normal_iteratorINSC_10device_ptrIiEEEES9_NS0_13ScanTileStateIiLb1EEE7is_evenS5_iNS2_19streaming_context_tIiLb0EEELS6_2EEEvT0_T1_T2_T3_T4_T5_T6_T7_iT8_NS1_7vsmem_tE_param_0,
	.param .u64 .ptr .align 1 _ZN3cub18CUB_300001_SM_10006detail6select23DeviceSelectSweepKernelINS2_10policy_hubIiNS0_8NullTypeEiLb0ELNS0_10SelectImplE2EE10Policy1000EPiPS5_N6thrust24THRUST_300001_SM_1000_NS6detail15normal_iteratorINSC_10device_ptrIiEEEES9_NS0_13ScanTileStateIiLb1EEE7is_evenS5_iNS2_19streaming_context_tIiLb0EEELS6_2EEEvT0_T1_T2_T3_T4_T5_T6_T7_iT8_NS1_7vsmem_tE_param_1,
	.param .align 8 .b8 _ZN3cub18CUB_300001_SM_10006detail6select23DeviceSelectSweepKernelINS2_10policy_hubIiNS0_8NullTypeEiLb0ELNS0_10SelectImplE2EE10Policy1000EPiPS5_N6thrust24THRUST_300001_SM_1000_NS6detail15normal_iteratorINSC_10device_ptrIiEEEES9_NS0_13ScanTileStateIiLb1EEE7is_evenS5_iNS2_19streaming_context_tIiLb0EEELS6_2EEEvT0_T1_T2_T3_T4_T5_T6_T7_iT8_NS1_7vsmem_tE_param_2[8],
	.param .u64 .ptr .align 1 _ZN3cub18CUB_300001_SM_10006detail6select23DeviceSelectSweepKernelINS2_10policy_hubIiNS0_8NullTypeEiLb0ELNS0_10SelectImplE2EE10Policy1000EPiPS5_N6thrust24THRUST_300001_SM_1000_NS6detail15normal_iteratorINSC_10device_ptrIiEEEES9_NS0_13ScanTileStateIiLb1EEE7is_evenS5_iNS2_19streaming_context_tIiLb0EEELS6_2EEEvT0_T1_T2_T3_T4_T5_T6_T7_iT8_NS1_7vsmem_tE_param_3,
	.param .align 8 .b8 _ZN3cub18CUB_300001_SM_10006detail6select23DeviceSelectSweepKernelINS2_10policy_hubIiNS0_8NullTypeEiLb0ELNS0_10SelectImplE2EE10Policy1000EPiPS5_N6thrust24THRUST_300001_SM_1000_NS6detail15normal_iteratorINSC_10device_ptrIiEEEES9_NS0_13ScanTileStateIiLb1EEE7is_evenS5_iNS2_19streaming_context_tIiLb0EEELS6_2EEEvT0_T1_T2_T3_T4_T5_T6_T7_iT8_NS1_7vsmem_tE_param_4[8],
	.param .align 1 .b8 _ZN3cub18CUB_300001_SM_10006detail6select23DeviceSelectSweepKernelINS2_10policy_hubIiNS0_8NullTypeEiLb0ELNS0_10SelectImplE2EE10Policy1000EPiPS5_N6thrust24THRUST_300001_SM_1000_NS6detail15normal_iteratorINSC_10device_ptrIiEEEES9_NS0_13ScanTileStateIiLb1EEE7is_evenS5_iNS2_19streaming_context_tIiLb0EEELS6_2EEEvT0_T1_T2_T3_T4_T5_T6_T7_iT8_NS1_7vsmem_tE_param_5[1],
	.param .align 1 .b8 _ZN3cub18CUB_300001_SM_10006detail6select23DeviceSelectSweepKernelINS2_10policy_hubIiNS0_8NullTypeEiLb0ELNS0_10SelectImplE2EE10Policy1000EPiPS5_N6thrust24THRUST_300001_SM_1000_NS6detail15normal_iteratorINSC_10device_ptrIiEEEES9_NS0_13ScanTileStateIiLb1EEE7is_evenS5_iNS2_19streaming_context_tIiLb0EEELS6_2EEEvT0_T1_T2_T3_T4_T5_T6_T7_iT8_NS1_7vsmem_tE_param_6[1],
	.param .u32 _ZN3cub18CUB_300001_SM_10006detail6select23DeviceSelectSweepKernelINS2_10policy_hubIiNS0_8NullTypeEiLb0ELNS0_10SelectImplE2EE10Policy1000EPiPS5_N6thrust24THRUST_300001_SM_1000_NS6detail15normal_iteratorINSC_10device_ptrIiEEEES9_NS0_13ScanTileStateIiLb1EEE7is_evenS5_iNS2_19streaming_context_tIiLb0EEELS6_2EEEvT0_T1_T2_T3_T4_T5_T6_T7_iT8_NS1_7vsmem_tE_param_7,
	.param .u32 _ZN3cub18CUB_300001_SM_10006detail6select23DeviceSelectSweepKernelINS2_10policy_hubIiNS0_8NullTypeEiLb0ELNS0_10SelectImplE2EE10Policy1000EPiPS5_N6thrust24THRUST_300001_SM_1000_NS6detail15normal_iteratorINSC_10device_ptrIiEEEES9_NS0_13ScanTileStateIiLb1EEE7is_evenS5_iNS2_19streaming_context_tIiLb0EEELS6_2EEEvT0_T1_T2_T3_T4_T5_T6_T7_iT8_NS1_7vsmem_tE_param_8,
	.param .align 1 .b8 _ZN3cub18CUB_300001_SM_10006detail6select23DeviceSelectSweepKernelINS2_10policy_hubIiNS0_8NullTypeEiLb0ELNS0_10SelectImplE2EE10Policy1000EPiPS5_N6thrust24THRUST_300001_SM_1000_NS6detail15normal_iteratorINSC_10device_ptrIiEEEES9_NS0_13ScanTileStateIiLb1EEE7is_evenS5_iNS2_19streaming_context_tIiLb0EEELS6_2EEEvT0_T1_T2_T3_T4_T5_T6_T7_iT8_NS1_7vsmem_tE_param_9[1],
	.param .align 8 .b8 _ZN3cub18CUB_300001_SM_10006detail6select23DeviceSelectSweepKernelINS2_10policy_hubIiNS0_8NullTypeEiLb0ELNS0_10SelectImplE2EE10Policy1000EPiPS5_N6thrust24THRUST_300001_SM_1000_NS6detail15normal_iteratorINSC_10device_ptrIiEEEES9_NS0_13ScanTileStateIiLb1EEE7is_evenS5_iNS2_19streaming_context_tIiLb0EEELS6_2EEEvT0_T1_T2_T3_T4_T5_T6_T7_iT8_NS1_7vsmem_tE_param_10[8]
)
.maxntid 608
{
	.reg .pred 	%p<435>;
	.reg .b32 	%r<2569>;
	.reg .b64 	%rd<212>;
	// demoted variable
	.shared .align 16 .b8 _ZZN3cub18CUB_300001_SM_10006detail6select23DeviceSelectSweepKernelINS2_10policy_hubIiNS0_8NullTypeEiLb0ELNS0_10SelectImplE2EE10Policy1000EPiPS5_N6thrust24THRUST_300001_SM_1000_NS6detail15normal_iteratorINSC_10device_ptrIiEEEES9_NS0_13ScanTileStateIiLb1EEE7is_evenS5_iNS2_19streaming_context_tIiLb0EEELS6_2EEEvT0_T1_T2_T3_T4_T5_T6_T7_iT8_NS1_7vsmem_tEE19static_temp_storage[46208];
	ld.param.u64 	%rd2, [_ZN3cub18CUB_300001_SM_10006detail6select23DeviceSelectSweepKernelINS2_10policy_hubIiNS0_8NullTypeEiLb0ELNS0_10SelectImplE2EE10Policy1000EPiPS5_N6thrust24THRUST_300001_SM_1000_NS6detail15normal_iteratorINSC_10device_ptrIiEEEES9_NS0_13ScanTileStateIiLb1EEE7is_evenS5_iNS2_19streaming_context_tIiLb0EEELS6_2EEEvT0_T1_T2_T3_T4_T5_T6_T7_iT8_NS1_7vsmem_tE_param_4];
	ld.param.u64 	%rd16, [_ZN3cub18CUB_300001_SM_10006detail6select23DeviceSelectSweepKernelINS2_10policy_hubIiNS0_8NullTypeEiLb0ELNS0_10SelectImplE2EE10Policy1000EPiPS5_N6thrust24THRUST_300001_SM_1000_NS6detail15normal_iteratorINSC_10device_ptrIiEEEES9_NS0_13ScanTileStateIiLb1EEE7is_evenS5_iNS2_19streaming_context_tIiLb0EEELS6_2EEEvT0_T1_T2_T3_T4_T5_T6_T7_iT8_NS1_7vsmem_tE_param_2];
	ld.param.u64 	%rd14, [_ZN3cub18CUB_300001_SM_10006detail6select23DeviceSelectSweepKernelINS2_10policy_hubIiNS0_8NullTypeEiLb0ELNS0_10SelectImplE2EE10Policy1000EPiPS5_N6thrust24THRUST_300001_SM_1000_NS6detail15normal_iteratorINSC_10device_ptrIiEEEES9_NS0_13ScanTileStateIiLb1EEE7is_evenS5_iNS2_19streaming_context_tIiLb0EEELS6_2EEEvT0_T1_T2_T3_T4_T5_T6_T7_iT8_NS1_7vsmem_tE_param_0];
	ld.param.u32 	%r332, [_ZN3cub18CUB_300001_SM_10006detail6select23DeviceSelectSweepKernelINS2_10policy_hubIiNS0_8NullTypeEiLb0ELNS0_10SelectImplE2EE10Policy1000EPiPS5_N6thrust24THRUST_300001_SM_1000_NS6detail15normal_iteratorINSC_10device_ptrIiEEEES9_NS0_13ScanTileStateIiLb1EEE7is_evenS5_iNS2_19streaming_context_tIiLb0EEELS6_2EEEvT0_T1_T2_T3_T4_T5_T6_T7_iT8_NS1_7vsmem_tE_param_8];
	cvta.to.global.u64 	%rd1, %rd14;
	cvta.to.global.u64 	%rd3, %rd16;
	mov.u32 	%r333, %ctaid.x;
	mov.u32 	%r334, %nctaid.y;
	mov.u32 	%r335, %ctaid.y;
	mad.lo.s32 	%r1, %r333, %r334, %r335;
	mul.lo.s32 	%r2, %r1, 11552;
	add.s32 	%r336, %r332, -1;
	setp.ge.s32 	%p1, %r1, %r336;
	@%p1 bra 	$L__BB5_28;
	setp.ne.s32 	%p289, %r1, 0;
	@%p289 bra 	$L__BB5_7;
	ld.param.u64 	%rd210, [_ZN3cub18CUB_300001_SM_10006detail6select23DeviceSelectSweepKernelINS2_10policy_hubIiNS0_8NullTypeEiLb0ELNS0_10SelectImplE2EE10Policy1000EPiPS5_N6thrust24THRUST_300001_SM_1000_NS6detail15normal_iteratorINSC_10device_ptrIiEEEES9_NS0_13ScanTileStateIiLb1EEE7is_evenS5_iNS2_19streaming_context_tIiLb0EEELS6_2EEEvT0_T1_T2_T3_T4_T5_T6_T7_iT8_NS1_7vsmem_tE_param_0];
	mov.u32 	%r3, %tid.x;
	and.b32  	%r2086, %r3, 31;
	and.b32  	%r2087, %r3, 992;
	mul.lo.s32 	%r2088, %r2087, 19;
	or.b32  	%r2089, %r2088, %r2086;
	mov.u32 	%r2090, %ctaid.x;
	mov.u32 	%r2091, %nctaid.y;
	mov.u32 	%r2092, %ctaid.y;
	mad.lo.s32 	%r2093, %r2090, %r2091, %r2092;
	mad.lo.s32 	%r2094, %r2093, 11552, %r2089;
	cvta.to.global.u64 	%rd167, %rd210;
	mul.wide.u32 	%rd168, %r2094, 4;
	add.s64 	%rd169, %rd167, %rd168;
	ld.global.u32 	%r2095, [%rd169];
	ld.global.u32 	%r2096, [%rd169+128];
	ld.global.u32 	%r2097, [%rd169+256];
	ld.global.u32 	%r2098, [%rd169+384];
	ld.global.u32 	%r2099, [%rd169+512];
	ld.global.u32 	%r2100, [%rd169+640];
	ld.global.u32 	%r2101, [%rd169+768];
	ld.global.u32 	%r2102, [%rd169+896];
	ld.global.u32 	%r2103, [%rd169+1024];
	ld.global.u32 	%r2104, [%rd169+1152];
	ld.global.u32 	%r2105, [%rd169+1280];
	ld.global.u32 	%r2106, [%rd169+1408];
	ld.global.u32 	%r2107, [%rd169+1536];
	ld.global.u32 	%r2108, [%rd169+1664];
	ld.global.u32 	%r2109, [%rd169+1792];
	ld.global.u32 	%r2110, [%rd169+1920];
	ld.global.u32 	%r2111, [%rd169+2048];
	ld.global.u32 	%r2112, [%rd169+2176];
	ld.global.u32 	%r2113, [%rd169+2304];
	// begin inline asm
	mov.u32 %r2055, %laneid;
	// end inline asm
	shr.u32 	%r5, %r3, 5;
	mad.lo.s32 	%r2114, %r5, 608, %r2055;
	shl.b32 	%r2115, %r2114, 2;
	mov.u32 	%r2116, _ZZN3cub18CUB_300001_SM_10006detail6select23DeviceSelectSweepKernelINS2_10policy_hubIiNS0_8NullTypeEiLb0ELNS0_10SelectImplE2EE10Policy1000EPiPS5_N6thrust24THRUST_300001_SM_1000_NS6detail15normal_iteratorINSC_10device_ptrIiEEEES9_NS0_13ScanTileStateIiLb1EEE7is_evenS5_iNS2_19streaming_context_tIiLb0EEELS6_2EEEvT0_T1_T2_T3_T4_T5_T6_T7_iT8_NS1_7vsmem_tEE19static_temp_storage;
	add.s32 	%r2117, %r2116, %r2115;
	st.shared.u32 	[%r2117], %r2095;
	st.shared.u32 	[%r2117+128], %r2096;
	st.shared.u32 	[%r2117+256], %r2097;
	st.shared.u32 	[%r2117+384], %r2098;
	st.shared.u32 	[%r2117+512], %r2099;
	st.shared.u32 	[%r2117+640], %r2100;
	st.shared.u32 	[%r2117+768], %r2101;
	st.shared.u32 	[%r2117+896], %r2102;
	st.shared.u32 	[%r2117+1024], %r2103;
	st.shared.u32 	[%r2117+1152], %r2104;
	st.shared.u32 	[%r2117+1280], %r2105;
	st.shared.u32 	[%r2117+1408], %r2106;
	st.shared.u32 	[%r2117+1536], %r2107;
	st.shared.u32 	[%r2117+1664], %r2108;
	st.shared.u32 	[%r2117+1792], %r2109;
	st.shared.u32 	[%r2117+1920], %r2110;
	st.shared.u32 	[%r2117+2048], %r2111;
	st.shared.u32 	[%r2117+2176], %r2112;
	st.shared.u32 	[%r2117+2304], %r2113;
	bar.warp.sync 	-1;
	mad.lo.s32 	%r2118, %r2055, 72, %r2117;
	ld.shared.u32 	%r6, [%r2118];
	ld.shared.u32 	%r7, [%r2118+4];
	not.b32 	%r2119, %r7;
	ld.shared.u32 	%r8, [%r2118+8];
	not.b32 	%r2120, %r8;
	ld.shared.u32 	%r9, [%r2118+12];
	ld.shared.u32 	%r10, [%r2118+16];
	not.b32 	%r2121, %r10;
	ld.shared.u32 	%r11, [%r2118+20];
	not.b32 	%r2122, %r11;
	ld.shared.u32 	%r12, [%r2118+24];
	not.b32 	%r2123, %r12;
	ld.shared.u32 	%r13, [%r2118+28];
	not.b32 	%r2124, %r13;
	ld.shared.u32 	%r14, [%r2118+32];
	not.b32 	%r2125, %r14;
	ld.shared.u32 	%r15, [%r2118+36];
	ld.shared.u32 	%r16, [%r2118+40];
	not.b32 	%r2126, %r16;
	ld.shared.u32 	%r17, [%r2118+44];
	not.b32 	%r2127, %r17;
	ld.shared.u32 	%r18, [%r2118+48];
	not.b32 	%r2128, %r18;
	ld.shared.u32 	%r19, [%r2118+52];
	not.b32 	%r2129, %r19;
	ld.shared.u32 	%r20, [%r2118+56];
	not.b32 	%r2130, %r20;
	ld.shared.u32 	%r21, [%r2118+60];
	not.b32 	%r2131, %r21;
	ld.shared.u32 	%r22, [%r2118+64];
	not.b32 	%r2132, %r22;
	ld.shared.u32 	%r23, [%r2118+68];
	not.b32 	%r2133, %r23;
	ld.shared.u32 	%r24, [%r2118+72];
	not.b32 	%r2134, %r24;
	and.b32  	%r25, %r6, 1;
	xor.b32  	%r2135, %r25, 1;
	and.b32  	%r2136, %r2119, 1;
	and.b32  	%r26, %r2120, 1;
	and.b32  	%r27, %r9, 1;
	xor.b32  	%r2137, %r27, 1;
	and.b32  	%r2138, %r2121, 1;
	and.b32  	%r2139, %r2122, 1;
	and.b32  	%r2140, %r2123, 1;
	and.b32  	%r28, %r2124, 1;
	and.b32  	%r29, %r2125, 1;
	and.b32  	%r30, %r15, 1;
	xor.b32  	%r2141, %r30, 1;
	and.b32  	%r2142, %r2126, 1;
	and.b32  	%r2143, %r2127, 1;
	and.b32  	%r2144, %r2128, 1;
	and.b32  	%r2145, %r2129, 1;
	and.b32  	%r2146, %r2130, 1;
	and.b32  	%r2147, %r2131, 1;
	and.b32  	%r2148, %r2132, 1;
	and.b32  	%r2149, %r2133, 1;
	and.b32  	%r2150, %r2134, 1;
	bar.sync 	0;
	add.s32 	%r2151, %r2136, %r2135;
	add.s32 	%r2152, %r26, %r2151;
	add.s32 	%r2153, %r2137, %r2152;
	add.s32 	%r2154, %r2138, %r2153;
	add.s32 	%r2155, %r2139, %r2154;
	add.s32 	%r2156, %r2140, %r2155;
	add.s32 	%r2157, %r28, %r2156;
	add.s32 	%r31, %r29, %r2157;
	add.s32 	%r32, %r2141, %r31;
	add.s32 	%r2158, %r2142, %r32;
	add.s32 	%r2159, %r2143, %r2158;
	add.s32 	%r2160, %r2144, %r2159;
	add.s32 	%r2161, %r2145, %r2160;
	add.s32 	%r2162, %r2146, %r2161;
	add.s32 	%r2163, %r2147, %r2162;
	add.s32 	%r2164, %r2148, %r2163;
	add.s32 	%r2165, %r2149, %r2164;
	add.s32 	%r2060, %r2150, %r2165;
	mov.b32 	%r2058, 1;
	mov.b32 	%r2083, 0;
	mov.b32 	%r2085, -1;
	// begin inline asm
	{  .reg .s32 r0;  .reg .pred p;  shfl.sync.up.b32 r0|p, %r2060, %r2058, %r2083, %r2085;  @p add.s32 r0, r0, %r2060;  mov.s32 %r2056, r0;}
	// end inline asm
	mov.b32 	%r2064, 2;
	// begin inline asm
	{  .reg .s32 r0;  .reg .pred p;  shfl.sync.up.b32 r0|p, %r2056, %r2064, %r2083, %r2085;  @p add.s32 r0, r0, %r2056;  mov.s32 %r2062, r0;}
	// end inline asm
	mov.b32 	%r2070, 4;
	// begin inline asm
	{  .reg .s32 r0;  .reg .pred p;  shfl.sync.up.b32 r0|p, %r2062, %r2070, %r2083, %r2085;  @p add.s32 r0, r0, %r2062;  mov.s32 %r2068, r0;}
	// end inline asm
	mov.b32 	%r2076, 8;
	// begin inline asm
	{  .reg .s32 r0;  .reg .pred p;  shfl.sync.up.b32 r0|p, %r2068, %r2076, %r2083, %r2085;  @p add.s32 r0, r0, %r2068;  mov.s32 %r2074, r0;}
	// end inline asm
	mov.b32 	%r2082, 16;
	// begin inline asm
	{  .reg .s32 r0;  .reg .pred p;  shfl.sync.up.b32 r0|p, %r2074, %r2082, %r2083, %r2085;  @p add.s32 r0, r0, %r2074;  mov.s32 %r2080, r0;}
	// end inline asm
	setp.ne.s32 	%p376, %r2055, 31;
	@%p376 bra 	$L__BB5_4;
	shl.b32 	%r2166, %r5, 2;
	add.s32 	%r2168, %r2116, %r2166;
	st.shared.u32 	[%r2168], %r2080;
$L__BB5_4:
	bar.sync 	0;
	ld.shared.v4.u32 	{%r2169, %r2170, %r2171, %r2172}, [_ZZN3cub18CUB_300001_SM_10006detail6select23DeviceSelectSweepKernelINS2_10policy_hubIiNS0_8NullTypeEiLb0ELNS0_10SelectImplE2EE10Policy1000EPiPS5_N6thrust24THRUST_300001_SM_1000_NS6detail15normal_iteratorINSC_10device_ptrIiEEEES9_NS0_13ScanTileStateIiLb1EEE7is_evenS5_iNS2_19streaming_context_tIiLb0EEELS6_2EEEvT0_T1_T2_T3_T4_T5_T6_T7_iT8_NS1_7vsmem_tEE19static_temp_storage];
	add.s32 	%r2173, %r2170, %r2169;
	setp.eq.s32 	%p377, %r5, 2;
	selp.b32 	%r2174, %r2173, %r2169, %p377;
	add.s32 	%r2175, %r2173, %r2171;
	setp.eq.s32 	%p378, %r5, 3;
	selp.b32 	%r2176, %r2175, %r2174, %p378;
	add.s32 	%r2177, %r2175, %r2172;
	setp.eq.s32 	%p379, %r5, 4;
	selp.b32 	%r2178, %r2177, %r2176, %p379;
	ld.shared.v4.u32 	{%r2179, %r2180, %r2181, %r2182}, [_ZZN3cub18CUB_300001_SM_10006detail6select23DeviceSelectSweepKernelINS2_10policy_hubIiNS0_8NullTypeEiLb0ELNS0_10SelectImplE2EE10Policy1000EPiPS5_N6thrust24THRUST_300001_SM_1000_NS6detail15normal_iteratorINSC_10device_ptrIiEEEES9_NS0_13ScanTileStateIiLb1EEE7is_evenS5_iNS2_19streaming_context_tIiLb0EEELS6_2EEEvT0_T1_T2_T3_T4_T5_T6_T7_iT8_NS1_7vsmem_tEE19static_temp_storage+16];
	add.s32 	%r2183, %r2177, %r2179;
	setp.eq.s32 	%p380, %r5, 5;
	selp.b32 	%r2184, %r2183, %r2178, %p380;
	add.s32 	%r2185, %r2183, %r2180;
	setp.eq.s32 	%p381, %r5, 6;
	selp.b32 	%r2186, %r2185, %r2184, %p381;
	add.s32 	%r2187, %r2185, %r2181;
	setp.eq.s32 	%p382, %r5, 7;
	selp.b32 	%r2188, %r2187, %r2186, %p382;
	add.s32 	%r2189, %r2187, %r2182;
	setp.eq.s32 	%p383, %r5, 8;
	selp.b32 	%r2190, %r2189, %r2188, %p383;
	ld.shared.v4.u32 	{%r2191, %r2192, %r2193, %r2194}, [_ZZN3cub18CUB_300001_SM_10006detail6select23DeviceSelectSweepKernelINS2_10policy_hubIiNS0_8NullTypeEiLb0ELNS0_10SelectImplE2EE10Policy1000EPiPS5_N6thrust24THRUST_300001_SM_1000_NS6detail15normal_iteratorINSC_10device_ptrIiEEEES9_NS0_13ScanTileStateIiLb1EEE7is_evenS5_iNS2_19streaming_context_tIiLb0EEELS6_2EEEvT0_T1_T2_T3_T4_T5_T6_T7_iT8_NS1_7vsmem_tEE19static_temp_storage+32];
	add.s32 	%r2195, %r2189, %r2191;
	setp.eq.s32 	%p384, %r5, 9;
	selp.b32 	%r2196, %r2195, %r2190, %p384;
	add.s32 	%r2197, %r2195, %r2192;
	setp.eq.s32 	%p385, %r5, 10;
	selp.b32 	%r2198, %r2197, %r2196, %p385;
	add.s32 	%r2199, %r2197, %r2193;
	setp.eq.s32 	%p386, %r5, 11;
	selp.b32 	%r2200, %r2199, %r2198, %p386;
	add.s32 	%r2201, %r2199, %r2194;
	setp.eq.s32 	%p387, %r5, 12;
	selp.b32 	%r2202, %r2201, %r2200, %p387;
	ld.shared.v4.u32 	{%r2203, %r2204, %r2205, %r2206}, [_ZZN3cub18CUB_300001_SM_10006detail6select23DeviceSelectSweepKernelINS2_10policy_hubIiNS0_8NullTypeEiLb0ELNS0_10SelectImplE2EE10Policy1000EPiPS5_N6thrust24THRUST_300001_SM_1000_NS6detail15normal_iteratorINSC_10device_ptrIiEEEES9_NS0_13ScanTileStateIiLb1EEE7is_evenS5_iNS2_19streaming_context_tIiLb0EEELS6_2EEEvT0_T1_T2_T3_T4_T5_T6_T7_iT8_NS1_7vsmem_tEE19static_temp_storage+48];
	add.s32 	%r2207, %r2201, %r2203;
	setp.eq.s32 	%p388, %r5, 13;
	selp.b32 	%r2208, %r2207, %r2202, %p388;
	add.s32 	%r2209, %r2207, %r2204;
	setp.eq.s32 	%p389, %r5, 14;
	selp.b32 	%r2210, %r2209, %r2208, %p389;
	add.s32 	%r2211, %r2209, %r2205;
	setp.eq.s32 	%p390, %r5, 15;
	selp.b32 	%r2212, %r2211, %r2210, %p390;
	add.s32 	%r2213, %r2211, %r2206;
	setp.eq.s32 	%p391, %r5, 16;
	selp.b32 	%r2214, %r2213, %r2212, %p391;
	.pragma "used_bytes_mask 4095";
	ld.shared.v4.u32 	{%r2215, %r2216, %r2217, %r2218}, [_ZZN3cub18CUB_300001_SM_10006detail6select23DeviceSelectSweepKernelINS2_10policy_hubIiNS0_8NullTypeEiLb0ELNS0_10SelectImplE2EE10Policy1000EPiPS5_N6thrust24THRUST_300001_SM_1000_NS6detail15normal_iteratorINSC_10device_ptrIiEEEES9_NS0_13ScanTileStateIiLb1EEE7is_evenS5_iNS2_19streaming_context_tIiLb0EEELS6_2EEEvT0_T1_T2_T3_T4_T5_T6_T7_iT8_NS1_7vsmem_tEE19static_temp_storage+64];
	add.s32 	%r2219, %r2213, %r2215;
	setp.eq.s32 	%p392, %r5, 17;
	selp.b32 	%r2220, %r2219, %r2214, %p392;
	add.s32 	%r2221, %r2219, %r2216;
	setp.eq.s32 	%p393, %r5, 18;
	selp.b32 	%r2222, %r2221, %r2220, %p393;
	add.s32 	%r35, %r2221, %r2217;
	setp.lt.u32 	%p394, %r3, 32;
	selp.b32 	%r2223, 0, %r2222, %p394;
	setp.eq.s32 	%p395, %r2055, 0;
	sub.s32 	%r2224, %r2080, %r2060;
	selp.b32 	%r2225, 0, %r2224, %p395;
	add.s32 	%r36, %r2223, %r2225;
	setp.ne.s32 	%p396, %r3, 0;
	@%p396 bra 	$L__BB5_6;
	add.s64 	%rd170, %rd2, 256;
	mov.b32 	%r2226, 101;
	// begin inline asm
	st.relaxed.gpu.v2.u32 [%rd170], {%r2226, %r35};
	// end inline asm
$L__BB5_6:
	ld.param.u32 	%r2499, [_ZN3cub18CUB_300001_SM_10006detail6select23DeviceSelectSweepKernelINS2_10policy_hubIiNS0_8NullTypeEiLb0ELNS0_10SelectImplE2EE10Policy1000EPiPS5_N6thrust24THRUST_300001_SM_1000_NS6detail15normal_iteratorINSC_10device_ptrIiEEEES9_NS0_13ScanTileStateIiLb1EEE7is_evenS5_iNS2_19streaming_context_tIiLb0EEELS6_2EEEvT0_T1_T2_T3_T4_T5_T6_T7_iT8_NS1_7vsmem_tE_param_7];
	bar.sync 	0;
	sub.s32 	%r2228, 11552, %r35;
	mul.lo.s32 	%r2229, %r3, 19;
	sub.s32 	%r2230, %r2229, %r36;
	setp.eq.s32 	%p397, %r25, 0;
	add.s32 	%r2231, %r36, %r2228;
	selp.b32 	%r2232, %r2231, %r2230, %p397;
	shl.b32 	%r2233, %r2232, 2;
	add.s32 	%r2235, %r2116, %r2233;
	st.shared.u32 	[%r2235], %r6;
	add.s32 	%r2237, %r36, %r2135;
	sub.s32 	%r2238, %r2229, %r2237;
	add.s32 	%r2239, %r2238, 1;
	and.b32  	%r2240, %r7, 1;
	setp.eq.s32 	%p398, %r2240, 0;
	add.s32 	%r2241, %r2231, %r2135;
	selp.b32 	%r2242, %r2241, %r2239, %p398;
	shl.b32 	%r2243, %r2242, 2;
	add.s32 	%r2244, %r2116, %r2243;
	st.shared.u32 	[%r2244], %r7;
	xor.b32  	%r2245, %r2240, 1;
	add.s32 	%r2246, %r2245, %r2135;
	add.s32 	%r2247, %r2246, %r36;
	sub.s32 	%r2248, %r2229, %r2247;
	add.s32 	%r2249, %r2248, 2;
	and.b32  	%r2250, %r8, 1;
	setp.eq.b32 	%p399, %r2250, 1;
	add.s32 	%r2251, %r2241, %r2245;
	selp.b32 	%r2252, %r2249, %r2251, %p399;
	shl.b32 	%r2253, %r2252, 2;
	add.s32 	%r2254, %r2116, %r2253;
	st.shared.u32 	[%r2254], %r8;
	add.s32 	%r2255, %r2247, %r26;
	sub.s32 	%r2256, %r2229, %r2255;
	add.s32 	%r2257, %r2256, 3;
	setp.eq.s32 	%p400, %r27, 0;
	add.s32 	%r2258, %r2251, %r26;
	selp.b32 	%r2259, %r2258, %r2257, %p400;
	shl.b32 	%r2260, %r2259, 2;
	add.s32 	%r2261, %r2116, %r2260;
	st.shared.u32 	[%r2261], %r9;
	add.s32 	%r2263, %r2255, %r2137;
	sub.s32 	%r2264, %r2229, %r2263;
	add.s32 	%r2265, %r2264, 4;
	and.b32  	%r2266, %r10, 1;
	setp.eq.s32 	%p401, %r2266, 0;
	add.s32 	%r2267, %r2258, %r2137;
	selp.b32 	%r2268, %r2267, %r2265, %p401;
	shl.b32 	%r2269, %r2268, 2;
	add.s32 	%r2270, %r2116, %r2269;
	st.shared.u32 	[%r2270], %r10;
	xor.b32  	%r2271, %r2266, 1;
	add.s32 	%r2272, %r2263, %r2271;
	sub.s32 	%r2273, %r2229, %r2272;
	add.s32 	%r2274, %r2273, 5;
	and.b32  	%r2275, %r11, 1;
	setp.eq.s32 	%p402, %r2275, 0;
	add.s32 	%r2276, %r2267, %r2271;
	selp.b32 	%r2277, %r2276, %r2274, %p402;
	shl.b32 	%r2278, %r2277, 2;
	add.s32 	%r2279, %r2116, %r2278;
	st.shared.u32 	[%r2279], %r11;
	xor.b32  	%r2280, %r2275, 1;
	add.s32 	%r2281, %r2272, %r2280;
	sub.s32 	%r2282, %r2229, %r2281;
	add.s32 	%r2283, %r2282, 6;
	and.b32  	%r2284, %r12, 1;
	setp.eq.s32 	%p403, %r2284, 0;
	add.s32 	%r2285, %r2276, %r2280;
	selp.b32 	%r2286, %r2285, %r2283, %p403;
	shl.b32 	%r2287, %r2286, 2;
	add.s32 	%r2288, %r2116, %r2287;
	st.shared.u32 	[%r2288], %r12;
	xor.b32  	%r2289, %r2284, 1;
	add.s32 	%r2290, %r2281, %r2289;
	sub.s32 	%r2291, %r2229, %r2290;
	add.s32 	%r2292, %r2291, 7;
	and.b32  	%r2293, %r13, 1;
	setp.eq.b32 	%p404, %r2293, 1;
	add.s32 	%r2294, %r2285, %r2289;
	selp.b32 	%r2295, %r2292, %r2294, %p404;
	shl.b32 	%r2296, %r2295, 2;
	add.s32 	%r2297, %r2116, %r2296;
	st.shared.u32 	[%r2297], %r13;
	add.s32 	%r2298, %r2290, %r28;
	sub.s32 	%r2299, %r2229, %r2298;
	add.s32 	%r2300, %r2299, 8;
	and.b32  	%r2301, %r14, 1;
	setp.eq.b32 	%p405, %r2301, 1;
	add.s32 	%r2302, %r2294, %r28;
	selp.b32 	%r2303, %r2300, %r2302, %p405;
	shl.b32 	%r2304, %r2303, 2;
	add.s32 	%r2305, %r2116, %r2304;
	st.shared.u32 	[%r2305], %r14;
	add.s32 	%r2306, %r31, %r36;
	sub.s32 	%r2307, %r2229, %r2306;
	add.s32 	%r2308, %r2307, 9;
	setp.eq.s32 	%p406, %r30, 0;
	add.s32 	%r2309, %r2302, %r29;
	selp.b32 	%r2310, %r2309, %r2308, %p406;
	shl.b32 	%r2311, %r2310, 2;
	add.s32 	%r2312, %r2116, %r2311;
	st.shared.u32 	[%r2312], %r15;
	add.s32 	%r2313, %r32, %r36;
	sub.s32 	%r2314, %r2229, %r2313;
	add.s32 	%r2315, %r2314, 10;
	and.b32  	%r2316, %r16, 1;
	setp.eq.s32 	%p407, %r2316, 0;
	add.s32 	%r2318, %r2309, %r2141;
	selp.b32 	%r2319, %r2318, %r2315, %p407;
	shl.b32 	%r2320, %r2319, 2;
	add.s32 	%r2321, %r2116, %r2320;
	st.shared.u32 	[%r2321], %r16;
	xor.b32  	%r2322, %r2316, 1;
	add.s32 	%r2323, %r2313, %r2322;
	sub.s32 	%r2324, %r2229, %r2323;
	add.s32 	%r2325, %r2324, 11;
	and.b32  	%r2326, %r17, 1;
	setp.eq.s32 	%p408, %r2326, 0;
	add.s32 	%r2327, %r2318, %r2322;
	selp.b32 	%r2328, %r2327, %r2325, %p408;
	shl.b32 	%r2329, %r2328, 2;
	add.s32 	%r2330, %r2116, %r2329;
	st.shared.u32 	[%r2330], %r17;
	xor.b32  	%r2331, %r2326, 1;
	add.s32 	%r2332, %r2323, %r2331;
	sub.s32 	%r2333, %r2229, %r2332;
	add.s32 	%r2334, %r2333, 12;
	and.b32  	%r2335, %r18, 1;
	setp.eq.s32 	%p409, %r2335, 0;
	add.s32 	%r2336, %r2327, %r2331;
	selp.b32 	%r2337, %r2336, %r2334, %p409;
	shl.b32 	%r2338, %r2337, 2;
	add.s32 	%r2339, %r2116, %r2338;
	st.shared.u32 	[%r2339], %r18;
	xor.b32  	%r2340, %r2335, 1;
	add.s32 	%r2341, %r2332, %r2340;
	sub.s32 	%r2342, %r2229, %r2341;
	add.s32 	%r2343, %r2342, 13;
	and.b32  	%r2344, %r19, 1;
	setp.eq.s32 	%p410, %r2344, 0;
	add.s32 	%r2345, %r2336, %r2340;
	selp.b32 	%r2346, %r2345, %r2343, %p410;
	shl.b32 	%r2347, %r2346, 2;
	add.s32 	%r2348, %r2116, %r2347;
	st.shared.u32 	[%r2348], %r19;
	xor.b32  	%r2349, %r2344, 1;
	add.s32 	%r2350, %r2341, %r2349;
	sub.s32 	%r2351, %r2229, %r2350;
	add.s32 	%r2352, %r2351, 14;
	and.b32  	%r2353, %r20, 1;
	setp.eq.s32 	%p411, %r2353, 0;
	add.s32 	%r2354, %r2345, %r2349;
	selp.b32 	%r2355, %r2354, %r2352, %p411;
	shl.b32 	%r2356, %r2355, 2;
	add.s32 	%r2357, %r2116, %r2356;
	st.shared.u32 	[%r2357], %r20;
	xor.b32  	%r2358, %r2353, 1;
	add.s32 	%r2359, %r2350, %r2358;
	sub.s32 	%r2360, %r2229, %r2359;
	add.s32 	%r2361, %r2360, 15;
	and.b32  	%r2362, %r21, 1;
	setp.eq.s32 	%p412, %r2362, 0;
	add.s32 	%r2363, %r2354, %r2358;
	selp.b32 	%r2364, %r2363, %r2361, %p412;
	shl.b32 	%r2365, %r2364, 2;
	add.s32 	%r2366, %r2116, %r2365;
	st.shared.u32 	[%r2366], %r21;
	xor.b32  	%r2367, %r2362, 1;
	add.s32 	%r2368, %r2359, %r2367;
	sub.s32 	%r2369, %r2229, %r2368;
	add.s32 	%r2370, %r2369, 16;
	and.b32  	%r2371, %r22, 1;
	setp.eq.s32 	%p413, %r2371, 0;
	add.s32 	%r2372, %r2363, %r2367;
	selp.b32 	%r2373, %r2372, %r2370, %p413;
	shl.b32 	%r2374, %r2373, 2;
	add.s32 	%r2375, %r2116, %r2374;
	st.shared.u32 	[%r2375], %r22;
	xor.b32  	%r2376, %r2371, 1;
	add.s32 	%r2377, %r2368, %r2376;
	sub.s32 	%r2378, %r2229, %r2377;
	add.s32 	%r2379, %r2378, 17;
	and.b32  	%r2380, %r23, 1;
	setp.eq.s32 	%p414, %r2380, 0;
	add.s32 	%r2381, %r2372, %r2376;
	selp.b32 	%r2382, %r2381, %r2379, %p414;
	shl.b32 	%r2383, %r2382, 2;
	add.s32 	%r2384, %r2116, %r2383;
	st.shared.u32 	[%r2384], %r23;
	xor.b32  	%r2385, %r2380, 1;
	add.s32 	%r2386, %r2377, %r2385;
	sub.s32 	%r2387, %r2229, %r2386;
	add.s32 	%r2388, %r2387, 18;
	and.b32  	%r2389, %r24, 1;
	setp.eq.b32 	%p415, %r2389, 1;
	add.s32 	%r2390, %r2381, %r2385;
	selp.b32 	%r2391, %r2388, %r2390, %p415;
	shl.b32 	%r2392, %r2391, 2;
	add.s32 	%r2393, %r2116, %r2392;
	st.shared.u32 	[%r2393], %r24;
	bar.sync 	0;
	sub.s32 	%r2394, %r3, %r2228;
	setp.lt.s32 	%p416, %r3, %r2228;
	not.b32 	%r2395, %r3;
	add.s32 	%r2396, %r2499, %r2395;
	selp.b32 	%r2397, %r2396, %r2394, %p416;
	shl.b32 	%r2398, %r3, 2;
	add.s32 	%r2399, %r2116, %r2398;
	ld.shared.u32 	%r2400, [%r2399];
	mul.wide.s32 	%rd171, %r2397, 4;
	add.s64 	%rd172, %rd3, %rd171;
	st.global.u32 	[%rd172], %r2400;
	add.s32 	%r2401, %r3, 608;
	sub.s32 	%r2402, %r2401, %r2228;
	setp.lt.s32 	%p417, %r2401, %r2228;
	sub.s32 	%r2403, %r2499, %r3;
	add.s32 	%r2404, %r2403, -609;
	selp.b32 	%r2405, %r2404, %r2402, %p417;
	ld.shared.u32 	%r2406, [%r2399+2432];
	mul.wide.s32 	%rd173, %r2405, 4;
	add.s64 	%rd174, %rd3, %rd173;
	st.global.u32 	[%rd174], %r2406;
	add.s32 	%r2407, %r3, 1216;
	sub.s32 	%r2408, %r2407, %r2228;
	setp.lt.s32 	%p418, %r2407, %r2228;
	add.s32 	%r2409, %r2403, -1217;
	selp.b32 	%r2410, %r2409, %r2408, %p418;
	ld.shared.u32 	%r2411, [%r2399+4864];
	mul.wide.s32 	%rd175, %r2410, 4;
	add.s64 	%rd176, %rd3, %rd175;
	st.global.u32 	[%rd176], %r2411;
	add.s32 	%r2412, %r3, 1824;
	sub.s32 	%r2413, %r2412, %r2228;
	setp.lt.s32 	%p419, %r2412, %r2228;
	add.s32 	%r2414, %r2403, -1825;
	selp.b32 	%r2415, %r2414, %r2413, %p419;
	ld.shared.u32 	%r2416, [%r2399+7296];
	mul.wide.s32 	%rd177, %r2415, 4;
	add.s64 	%rd178, %rd3, %rd177;
	st.global.u32 	[%rd178], %r2416;
	add.s32 	%r2417, %r3, 2432;
	sub.s32 	%r2418, %r2417, %r2228;
	setp.lt.s32 	%p420, %r2417, %r2228;
	add.s32 	%r2419, %r2403, -2433;
	selp.b32 	%r2420, %r2419, %r2418, %p420;
	ld.shared.u32 	%r2421, [%r2399+9728];
	mul.wide.s32 	%rd179, %r2420, 4;
	add.s64 	%rd180, %rd3, %rd179;
	st.global.u32 	[%rd180], %r2421;
	add.s32 	%r2422, %r3, 3040;
	sub.s32 	%r2423, %r2422, %r2228;
	setp.lt.s32 	%p421, %r2422, %r2228;
	add.s32 	%r2424, %r2403, -3041;
	selp.b32 	%r2425, %r2424, %r2423, %p421;
	ld.shared.u32 	%r2426, [%r2399+12160];
	mul.wide.s32 	%rd181, %r2425, 4;
	add.s64 	%rd182, %rd3, %rd181;
	st.global.u32 	[%rd182], %r2426;
	add.s32 	%r2427, %r3, 3648;
	sub.s32 	%r2428, %r2427, %r2228;
	setp.lt.s32 	%p422, %r2427, %r2228;
	add.s32 	%r2429, %r2403, -3649;
	selp.b32 	%r2430, %r2429, %r2428, %p422;
	ld.shared.u32 	%r2431, [%r2399+14592];
	mul.wide.s32 	%rd183, %r2430, 4;
	add.s64 	%rd184, %rd3, %rd183;
	st.global.u32 	[%rd184], %r2431;
	add.s32 	%r2432, %r3, 4256;
	sub.s32 	%r2433, %r2432, %r2228;
	setp.lt.s32 	%p423, %r2432, %r2228;
	add.s32 	%r2434, %r2403, -4257;
	selp.b32 	%r2435, %r2434, %r2433, %p423;
	ld.shared.u32 	%r2436, [%r2399+17024];
	mul.wide.s32 	%rd185, %r2435, 4;
	add.s64 	%rd186, %rd3, %rd185;
	st.global.u32 	[%rd186], %r2436;
	add.s32 	%r2437, %r3, 4864;
	sub.s32 	%r2438, %r2437, %r2228;
	setp.lt.s32 	%p424, %r2437, %r2228;
	add.s32 	%r2439, %r2403, -4865;
	selp.b32 	%r2440, %r2439, %r2438, %p424;
	ld.shared.u32 	%r2441, [%r2399+19456];
	mul.wide.s32 	%rd187, %r2440, 4;
	add.s64 	%rd188, %rd3, %rd187;
	st.global.u32 	[%rd188], %r2441;
	add.s32 	%r2442, %r3, 5472;
	sub.s32 	%r2443, %r2442, %r2228;
	setp.lt.s32 	%p425, %r2442, %r2228;
	add.s32 	%r2444, %r2403, -5473;
	selp.b32 	%r2445, %r2444, %r2443, %p425;
	ld.shared.u32 	%r2446, [%r2399+21888];
	mul.wide.s32 	%rd189, %r2445, 4;
	add.s64 	%rd190, %rd3, %rd189;
	st.global.u32 	[%rd190], %r2446;
	add.s32 	%r2447, %r3, 6080;
	sub.s32 	%r2448, %r2447, %r2228;
	setp.lt.s32 	%p426, %r2447, %r2228;
	add.s32 	%r2449, %r2403, -6081;
	selp.b32 	%r2450, %r2449, %r2448, %p426;
	ld.shared.u32 	%r2451, [%r2399+24320];
	mul.wide.s32 	%rd191, %r2450, 4;
	add.s64 	%rd192, %rd3, %rd191;
	st.global.u32 	[%rd192], %r2451;
	add.s32 	%r2452, %r3, 6688;
	sub.s32 	%r2453, %r2452, %r2228;
	setp.lt.s32 	%p427, %r2452, %r2228;
	add.s32 	%r2454, %r2403, -6689;
	selp.b32 	%r2455, %r2454, %r2453, %p427;
	ld.shared.u32 	%r2456, [%r2399+26752];
	mul.wide.s32 	%rd193, %r2455, 4;
	add.s64 	%rd194, %rd3, %rd193;
	st.global.u32 	[%rd194], %r2456;
	add.s32 	%r2457, %r3, 7296;
	sub.s32 	%r2458, %r2457, %r2228;
	setp.lt.s32 	%p428, %r2457, %r2228;
	add.s32 	%r2459, %r2403, -7297;
	selp.b32 	%r2460, %r2459, %r2458, %p428;
	ld.shared.u32 	%r2461, [%r2399+29184];
	mul.wide.s32 	%rd195, %r2460, 4;
	add.s64 	%rd196, %rd3, %rd195;
	st.global.u32 	[%rd196], %r2461;
	add.s32 	%r2462, %r3, 7904;
	sub.s32 	%r2463, %r2462, %r2228;
	setp.lt.s32 	%p429, %r2462, %r2228;
	add.s32 	%r2464, %r2403, -7905;
	selp.b32 	%r2465, %r2464, %r2463, %p429;
	ld.shared.u32 	%r2466, [%r2399+31616];
	mul.wide.s32 	%rd197, %r2465, 4;
	add.s64 	%rd198, %rd3, %rd197;
	st.global.u32 	[%rd198], %r2466;
	add.s32 	%r2467, %r3, 8512;
	sub.s32 	%r2468, %r2467, %r2228;
	setp.lt.s32 	%p430, %r2467, %r2228;
	add.s32 	%r2469, %r2403, -8513;
	selp.b32 	%r2470, %r2469, %r2468, %p430;
	ld.shared.u32 	%r2471, [%r2399+34048];
	mul.wide.s32 	%rd199, %r2470, 4;
	add.s64 	%rd200, %rd3, %rd199;
	st.global.u32 	[%rd200], %r2471;
	add.s32 	%r2472, %r3, 9120;
	sub.s32 	%r2473, %r2472, %r2228;
	setp.lt.s32 	%p431, %r2472, %r2228;
	add.s32 	%r2474, %r2403, -9121;
	selp.b32 	%r2475, %r2474, %r2473, %p431;
	ld.shared.u32 	%r2476, [%r2399+36480];
	mul.wide.s32 	%rd201, %r2475, 4;
	add.s64 	%rd202, %rd3, %rd201;
	st.global.u32 	[%rd202], %r2476;
	add.s32 	%r2477, %r3, 9728;
	sub.s32 	%r2478, %r2477, %r2228;
	setp.lt.s32 	%p432, %r2477, %r2228;
	add.s32 	%r2479, %r2403, -9729;
	selp.b32 	%r2480, %r2479, %r2478, %p432;
	ld.shared.u32 	%r2481, [%r2399+38912];
	mul.wide.s32 	%rd203, %r2480, 4;
	add.s64 	%rd204, %rd3, %rd203;
	st.global.u32 	[%rd204], %r2481;
	add.s32 	%r2482, %r3, 10336;
	sub.s32 	%r2483, %r2482, %r2228;
	setp.lt.s32 	%p433, %r2482, %r2228;
	add.s32 	%r2484, %r2403, -10337;
	selp.b32 	%r2485, %r2484, %r2483, %p433;
	ld.shared.u32 	%r2486, [%r2399+41344];
	mul.wide.s32 	%rd205, %r2485, 4;
	add.s64 	%rd206, %rd3, %rd205;
	st.global.u32 	[%rd206], %r2486;
	add.s32 	%r2487, %r3, 10944;
	sub.s32 	%r2488, %r2487, %r2228;
	setp.lt.s32 	%p434, %r2487, %r2228;
	add.s32 	%r2489, %r2403, -10945;
	selp.b32 	%r2490, %r2489, %r2488, %p434;
	ld.shared.u32 	%r2491, [%r2399+43776];
	mul.wide.s32 	%rd207, %r2490, 4;
	add.s64 	%rd208, %rd3, %rd207;
	st.global.u32 	[%rd208], %r2491;
	bra.uni 	$L__BB5_205;
$L__BB5_7:
	ld.param.u64 	%rd209, [_ZN3cub18CUB_300001_SM_10006detail6select23DeviceSelectSweepKernelINS2_10policy_hubIiNS0_8NullTypeEiLb0ELNS0_10SelectImplE2EE10Policy1000EPiPS5_N6thrust24THRUST_300001_SM_1000_NS6detail15normal_iteratorINSC_10device_ptrIiEEEES9_NS0_13ScanTileStateIiLb1EEE7is_evenS5_iNS2_19streaming_context_tIiLb0EEELS6_2EEEvT0_T1_T2_T3_T4_T5_T6_T7_iT8_NS1_7vsmem_tE_param_0];
	mov.u32 	%r37, %tid.x;
	and.b32  	%r1504, %r37, 31;
	and.b32  	%r1505, %r37, 992;
	mul.lo.s32 	%r1506, %r1505, 19;
	or.b32  	%r1507, %r1506, %r1504;
	mov.u32 	%r1509, %nctaid.y;
	mov.u32 	%r1510, %ctaid.y;
	mad.lo.s32 	%r2509, %r333, %r1509, %r1510;
	mul.lo.s32 	%r39, %r2509, 11552;
	cvt.s64.s32 	%rd112, %r39;
	cvt.u64.u32 	%rd113, %r1507;
	add.s64 	%rd114, %rd113, %rd112;
	cvta.to.global.u64 	%rd115, %rd209;
	shl.b64 	%rd116, %rd114, 2;
	add.s64 	%rd117, %rd115, %rd116;
	ld.global.u32 	%r1511, [%rd117];
	ld.global.u32 	%r1512, [%rd117+128];
	ld.global.u32 	%r1513, [%rd117+256];
	ld.global.u32 	%r1514, [%rd117+384];
	ld.global.u32 	%r1515, [%rd117+512];
	ld.global.u32 	%r1516, [%rd117+640];
	ld.global.u32 	%r1517, [%rd117+768];
	ld.global.u32 	%r1518, [%rd117+896];
	ld.global.u32 	%r1519, [%rd117+1024];
	ld.global.u32 	%r1520, [%rd117+1152];
	ld.global.u32 	%r1521, [%rd117+1280];
	ld.global.u32 	%r1522, [%rd117+1408];
	ld.global.u32 	%r1523, [%rd117+1536];
	ld.global.u32 	%r1524, [%rd117+1664];
	ld.global.u32 	%r1525, [%rd117+1792];
	ld.global.u32 	%r1526, [%rd117+1920];
	ld.global.u32 	%r1527, [%rd117+2048];
	ld.global.u32 	%r1528, [%rd117+2176];
	ld.global.u32 	%r1529, [%rd117+2304];
	// begin inline asm
	mov.u32 %r1473, %laneid;
	// end inline asm
	shr.u32 	%r41, %r37, 5;
	mad.lo.s32 	%r1530, %r41, 608, %r1473;
	shl.b32 	%r1531, %r1530, 2;
	mov.u32 	%r1532, _ZZN3cub18CUB_300001_SM_10006detail6select23DeviceSelectSweepKernelINS2_10policy_hubIiNS0_8NullTypeEiLb0ELNS0_10SelectImplE2EE10Policy1000EPiPS5_N6thrust24THRUST_300001_SM_1000_NS6detail15normal_iteratorINSC_10device_ptrIiEEEES9_NS0_13ScanTileStateIiLb1EEE7is_evenS5_iNS2_19streaming_context_tIiLb0EEELS6_2EEEvT0_T1_T2_T3_T4_T5_T6_T7_iT8_NS1_7vsmem_tEE19static_temp_storage;
	add.s32 	%r1533, %r1532, %r1531;
	st.shared.u32 	[%r1533], %r1511;
	st.shared.u32 	[%r1533+128], %r1512;
	st.shared.u32 	[%r1533+256], %r1513;
	st.shared.u32 	[%r1533+384], %r1514;
	st.shared.u32 	[%r1533+512], %r1515;
	st.shared.u32 	[%r1533+640], %r1516;
	st.shared.u32 	[%r1533+768], %r1517;
	st.shared.u32 	[%r1533+896], %r1518;
	st.shared.u32 	[%r1533+1024], %r1519;
	st.shared.u32 	[%r1533+1152], %r1520;
	st.shared.u32 	[%r1533+1280], %r1521;
	st.shared.u32 	[%r1533+1408], %r1522;
	st.shared.u32 	[%r1533+1536], %r1523;
	st.shared.u32 	[%r1533+1664], %r1524;
	st.shared.u32 	[%r1533+1792], %r1525;
	st.shared.u32 	[%r1533+1920], %r1526;
	st.shared.u32 	[%r1533+2048], %r1527;
	st.shared.u32 	[%r1533+2176], %r1528;
	st.shared.u32 	[%r1533+2304], %r1529;
	bar.warp.sync 	-1;
	mad.lo.s32 	%r1534, %r1473, 72, %r1533;
	ld.shared.u32 	%r42, [%r1534];
	not.b32 	%r1535, %r42;
	ld.shared.u32 	%r43, [%r1534+4];
	not.b32 	%r1536, %r43;
	ld.shared.u32 	%r44, [%r1534+8];
	not.b32 	%r1537, %r44;
	ld.shared.u32 	%r45, [%r1534+12];
	not.b32 	%r1538, %r45;
	ld.shared.u32 	%r46, [%r1534+16];
	not.b32 	%r1539, %r46;
	ld.shared.u32 	%r47, [%r1534+20];
	not.b32 	%r1540, %r47;
	ld.shared.u32 	%r48, [%r1534+24];
	not.b32 	%r1541, %r48;
	ld.shared.u32 	%r49, [%r1534+28];
	not.b32 	%r1542, %r49;
	ld.shared.u32 	%r50, [%r1534+32];
	not.b32 	%r1543, %r50;
	ld.shared.u32 	%r51, [%r1534+36];
	not.b32 	%r1544, %r51;
	ld.shared.u32 	%r52, [%r1534+40];
	not.b32 	%r1545, %r52;
	ld.shared.u32 	%r53, [%r1534+44];
	not.b32 	%r1546, %r53;
	ld.shared.u32 	%r54, [%r1534+48];
	not.b32 	%r1547, %r54;
	ld.shared.u32 	%r55, [%r1534+52];
	not.b32 	%r1548, %r55;
	ld.shared.u32 	%r56, [%r1534+56];
	not.b32 	%r1549, %r56;
	ld.shared.u32 	%r57, [%r1534+60];
	not.b32 	%r1550, %r57;
	ld.shared.u32 	%r58, [%r1534+64];
	not.b32 	%r1551, %r58;
	ld.shared.u32 	%r59, [%r1534+68];
	not.b32 	%r1552, %r59;
	ld.shared.u32 	%r60, [%r1534+72];
	not.b32 	%r1553, %r60;
	and.b32  	%r1554, %r1535, 1;
	and.b32  	%r1555, %r1536, 1;
	and.b32  	%r1556, %r1537, 1;
	and.b32  	%r1557, %r1538, 1;
	and.b32  	%r1558, %r1539, 1;
	and.b32  	%r1559, %r1540, 1;
	and.b32  	%r1560, %r1541, 1;
	and.b32  	%r1561, %r1542, 1;
	and.b32  	%r1562, %r1543, 1;
	and.b32  	%r1563, %r1544, 1;
	and.b32  	%r1564, %r1545, 1;
	and.b32  	%r1565, %r1546, 1;
	and.b32  	%r1566, %r1547, 1;
	and.b32  	%r1567, %r1548, 1;
	and.b32  	%r1568, %r1549, 1;
	and.b32  	%r1569, %r1550, 1;
	and.b32  	%r1570, %r1551, 1;
	and.b32  	%r1571, %r1552, 1;
	and.b32  	%r1572, %r1553, 1;
	bar.sync 	0;
	add.s32 	%r1573, %r1555, %r1554;
	add.s32 	%r1574, %r1556, %r1573;
	add.s32 	%r1575, %r1557, %r1574;
	add.s32 	%r1576, %r1558, %r1575;
	add.s32 	%r1577, %r1559, %r1576;
	add.s32 	%r1578, %r1560, %r1577;
	add.s32 	%r1579, %r1561, %r1578;
	add.s32 	%r1580, %r1562, %r1579;
	add.s32 	%r1581, %r1563, %r1580;
	add.s32 	%r1582, %r1564, %r1581;
	add.s32 	%r1583, %r1565, %r1582;
	add.s32 	%r1584, %r1566, %r1583;
	add.s32 	%r1585, %r1567, %r1584;
	add.s32 	%r1586, %r1568, %r1585;
	add.s32 	%r1587, %r1569, %r1586;
	add.s32 	%r1588, %r1570, %r1587;
	add.s32 	%r1589, %r1571, %r1588;
	add.s32 	%r1478, %r1572, %r1589;
	mov.b32 	%r1476, 1;
	mov.b32 	%r1501, 0;
	mov.b32 	%r1503, -1;
	// begin inline asm
	{  .reg .s32 r0;  .reg .pred p;  shfl.sync.up.b32 r0|p, %r1478, %r1476, %r1501, %r1503;  @p add.s32 r0, r0, %r1478;  mov.s32 %r1474, r0;}
	// end inline asm
	mov.b32 	%r1482, 2;
	// begin inline asm
	{  .reg .s32 r0;  .reg .pred p;  shfl.sync.up.b32 r0|p, %r1474, %r1482, %r1501, %r1503;  @p add.s32 r0, r0, %r1474;  mov.s32 %r1480, r0;}
	// end inline asm
	mov.b32 	%r1488, 4;
	// begin inline asm
	{  .reg .s32 r0;  .reg .pred p;  shfl.sync.up.b32 r0|p, %r1480, %r1488, %r1501, %r1503;  @p add.s32 r0, r0, %r1480;  mov.s32 %r1486, r0;}
	// end inline asm
	mov.b32 	%r1494, 8;
	// begin inline asm
	{  .reg .s32 r0;  .reg .pred p;  shfl.sync.up.b32 r0|p, %r1486, %r1494, %r1501, %r1503;  @p add.s32 r0, r0, %r1486;  mov.s32 %r1492, r0;}
	// end inline asm
	mov.b32 	%r1500, 16;
	// begin inline asm
	{  .reg .s32 r0;  .reg .pred p;  shfl.sync.up.b32 r0|p, %r1492, %r1500, %r1501, %r1503;  @p add.s32 r0, r0, %r1492;  mov.s32 %r1498, r0;}
	// end inline asm
	setp.ne.s32 	%p290, %r1473, 31;
	@%p290 bra 	$L__BB5_9;
	shl.b32 	%r1590, %r41, 2;
	add.s32 	%r1592, %r1532, %r1590;
	st.shared.u32 	[%r1592], %r1498;
$L__BB5_9:
	sub.s32 	%r1593, %r1498, %r1478;
	bar.sync 	0;
	ld.shared.v4.u32 	{%r1594, %r1595, %r1596, %r1597}, [_ZZN3cub18CUB_300001_SM_10006detail6select23DeviceSelectSweepKernelINS2_10policy_hubIiNS0_8NullTypeEiLb0ELNS0_10SelectImplE2EE10Policy1000EPiPS5_N6thrust24THRUST_300001_SM_1000_NS6detail15normal_iteratorINSC_10device_ptrIiEEEES9_NS0_13ScanTileStateIiLb1EEE7is_evenS5_iNS2_19streaming_context_tIiLb0EEELS6_2EEEvT0_T1_T2_T3_T4_T5_T6_T7_iT8_NS1_7vsmem_tEE19static_temp_storage];
	add.s32 	%r1598, %r1595, %r1594;
	setp.eq.s32 	%p291, %r41, 2;
	selp.b32 	%r1599, %r1598, %r1594, %p291;
	add.s32 	%r1600, %r1598, %r1596;
	setp.eq.s32 	%p292, %r41, 3;
	selp.b32 	%r1601, %r1600, %r1599, %p292;
	add.s32 	%r1602, %r1600, %r1597;
	setp.eq.s32 	%p293, %r41, 4;
	selp.b32 	%r1603, %r1602, %r1601, %p293;
	ld.shared.v4.u32 	{%r1604, %r1605, %r1606, %r1607}, [_ZZN3cub18CUB_300001_SM_10006detail6select23DeviceSelectSweepKernelINS2_10policy_hubIiNS0_8NullTypeEiLb0ELNS0_10SelectImplE2EE10Policy1000EPiPS5_N6thrust24THRUST_300001_SM_1000_NS6detail15normal_iteratorINSC_10device_ptrIiEEEES9_NS0_13ScanTileStateIiLb1EEE7is_evenS5_iNS2_19streaming_context_tIiLb0EEELS6_2EEEvT0_T1_T2_T3_T4_T5_T6_T7_iT8_NS1_7vsmem_tEE19static_temp_storage+16];
	add.s32 	%r1608, %r1602, %r1604;
	setp.eq.s32 	%p294, %r41, 5;
	selp.b32 	%r1609, %r1608, %r1603, %p294;
	add.s32 	%r1610, %r1608, %r1605;
	setp.eq.s32 	%p295, %r41, 6;
	selp.b32 	%r1611, %r1610, %r1609, %p295;
	add.s32 	%r1612, %r1610, %r1606;
	setp.eq.s32 	%p296, %r41, 7;
	selp.b32 	%r1613, %r1612, %r1611, %p296;
	add.s32 	%r1614, %r1612, %r1607;
	setp.eq.s32 	%p297, %r41, 8;
	selp.b32 	%r1615, %r1614, %r1613, %p297;
	ld.shared.v4.u32 	{%r1616, %r1617, %r1618, %r1619}, [_ZZN3cub18CUB_300001_SM_10006detail6select23DeviceSelectSweepKernelINS2_10policy_hubIiNS0_8NullTypeEiLb0ELNS0_10SelectImplE2EE10Policy1000EPiPS5_N6thrust24THRUST_300001_SM_1000_NS6detail15normal_iteratorINSC_10device_ptrIiEEEES9_NS0_13ScanTileStateIiLb1EEE7is_evenS5_iNS2_19streaming_context_tIiLb0EEELS6_2EEEvT0_T1_T2_T3_T4_T5_T6_T7_iT8_NS1_7vsmem_tEE19static_temp_storage+32];
	add.s32 	%r1620, %r1614, %r1616;
	setp.eq.s32 	%p298, %r41, 9;
	selp.b32 	%r1621, %r1620, %r1615, %p298;
	add.s32 	%r1622, %r1620, %r1617;
	setp.eq.s32 	%p299, %r41, 10;
	selp.b32 	%r1623, %r1622, %r1621, %p299;
	add.s32 	%r1624, %r1622, %r1618;
	setp.eq.s32 	%p300, %r41, 11;
	selp.b32 	%r1625, %r1624, %r1623, %p300;
	add.s32 	%r1626, %r1624, %r1619;
	setp.eq.s32 	%p301, %r41, 12;
	selp.b32 	%r1627, %r1626, %r1625, %p301;
	ld.shared.v4.u32 	{%r1628, %r1629, %r1630, %r1631}, [_ZZN3cub18CUB_300001_SM_10006detail6select23DeviceSelectSweepKernelINS2_10policy_hubIiNS0_8NullTypeEiLb0ELNS0_10SelectImplE2EE10Policy1000EPiPS5_N6thrust24THRUST_300001_SM_1000_NS6detail15normal_iteratorINSC_10device_ptrIiEEEES9_NS0_13ScanTileStateIiLb1EEE7is_evenS5_iNS2_19streaming_context_tIiLb0EEELS6_2EEEvT0_T1_T2_T3_T4_T5_T6_T7_iT8_NS1_7vsmem_tEE19static_temp_storage+48];
	add.s32 	%r1632, %r1626, %r1628;
	setp.eq.s32 	%p302, %r41, 13;
	selp.b32 	%r1633, %r1632, %r1627, %p302;
	add.s32 	%r1634, %r1632, %r1629;
	setp.eq.s32 	%p303, %r41, 14;
	selp.b32 	%r1635, %r1634, %r1633, %p303;
	add.s32 	%r1636, %r1634, %r1630;
	setp.eq.s32 	%p304, %r41, 15;
	selp.b32 	%r1637, %r1636, %r1635, %p304;
	add.s32 	%r1638, %r1636, %r1631;
	setp.eq.s32 	%p305, %r41, 16;
	selp.b32 	%r1639, %r1638, %r1637, %p305;
	.pragma "used_bytes_mask 4095";
	ld.shared.v4.u32 	{%r1640, %r1641, %r1642, %r1643}, [_ZZN3cub18CUB_300001_SM_10006detail6select23DeviceSelectSweepKernelINS2_10policy_hubIiNS0_8NullTypeEiLb0ELNS0_10SelectImplE2EE10Policy1000EPiPS5_N6thrust24THRUST_300001_SM_1000_NS6detail15normal_iteratorINSC_10device_ptrIiEEEES9_NS0_13ScanTileStateIiLb1EEE7is_evenS5_iNS2_19streaming_context_tIiLb0EEELS6_2EEEvT0_T1_T2_T3_T4_T5_T6_T7_iT8_NS1_7vsmem_tEE19static_temp_storage+64];
	add.s32 	%r1644, %r1638, %r1640;
	setp.eq.s32 	%p306, %r41, 17;
	selp.b32 	%r1645, %r1644, %r1639, %p306;
	add.s32 	%r1646, %r1644, %r1641;
	setp.eq.s32 	%p307, %r41, 18;
	selp.b32 	%r1647, %r1646, %r1645, %p307;
	add.s32 	%r63, %r1646, %r1642;
	setp.gt.u32 	%p308, %r37, 31;
	setp.lt.u32 	%p309, %r37, 32;
	setp.eq.s32 	%p310, %r1473, 0;
	selp.b32 	%r1648, 0, %r1593, %p310;
	add.s32 	%r2513, %r1647, %r1648;
	selp.b32 	%r65, %r1593, %r2513, %p309;
	@%p308 bra 	$L__BB5_25;
	setp.ne.s32 	%p311, %r37, 0;
	mul.wide.s32 	%rd118, %r2509, 8;
	add.s64 	%rd4, %rd2, %rd118;
	@%p311 bra 	$L__BB5_12;
	st.shared.u32 	[_ZZN3cub18CUB_300001_SM_10006detail6select23DeviceSelectSweepKernelINS2_10policy_hubIiNS0_8NullTypeEiLb0ELNS0_10SelectImplE2EE10Policy1000EPiPS5_N6thrust24THRUST_300001_SM_1000_NS6detail15normal_iteratorINSC_10device_ptrIiEEEES9_NS0_13ScanTileStateIiLb1EEE7is_evenS5_iNS2_19streaming_context_tIiLb0EEELS6_2EEEvT0_T1_T2_T3_T4_T5_T6_T7_iT8_NS1_7vsmem_tEE19static_temp_storage+140], %r63;
	add.s64 	%rd119, %rd4, 256;
	mov.b32 	%r1649, 100;
	// begin inline asm
	st.relaxed.gpu.v2.u32 [%rd119], {%r1649, %r63};
	// end inline asm
$L__BB5_12:
	not.b32 	%r1655, %r37;
	add.s32 	%r2508, %r2509, %r1655;
	mov.b32 	%r1651, 970;
	// begin inline asm
	nanosleep.u32 %r1651;
	// end inline asm
	mul.wide.s32 	%rd121, %r2508, 8;
	add.s64 	%rd122, %rd2, %rd121;
	add.s64 	%rd120, %rd122, 256;
	// begin inline asm
	ld.relaxed.gpu.v2.u32 {%r2510, %r2502}, [%rd120];
	// end inline asm
	mov.b32 	%r2503, 362;
$L__BB5_13:
	setp.eq.s32 	%p312, %r2510, 99;
	mov.b32 	%r1656, -1;
	vote.sync.any.pred 	%p313, %p312, %r1656;
	not.pred 	%p314, %p313;
	@%p314 bra 	$L__BB5_15;
	shr.u32 	%r75, %r2503, 1;
	mul.lo.s32 	%r2051, %r2509, 16807;
	and.b32  	%r2509, %r2051, 2147483647;
	sub.s32 	%r2052, %r2503, %r75;
	add.s32 	%r2053, %r2052, 1;
	rem.u32 	%r2054, %r2509, %r2053;
	add.s32 	%r2048, %r2054, %r75;
	// begin inline asm
	nanosleep.u32 %r2048;
	// end inline asm
	// begin inline asm
	ld.relaxed.gpu.v2.u32 {%r2510, %r2502}, [%rd120];
	// end inline asm
	mov.u32 	%r2503, %r75;
	bra.uni 	$L__BB5_13;
$L__BB5_15:
	setp.eq.s32 	%p315, %r2510, 101;
	mov.b32 	%r1683, -1;
	vote.sync.ballot.b32 	%r1685, %p315, %r1683;
	// begin inline asm
	mov.u32 %r1658, %lanemask_ge;
	// end inline asm
	and.b32  	%r1686, %r1685, %r1658;
	or.b32  	%r1687, %r1686, -2147483648;
	add.s32 	%r1688, %r1687, -1;
	not.b32 	%r1689, %r1687;
	and.b32  	%r1690, %r1689, %r1688;
	popc.b32 	%r1662, %r1690;
	mov.b32 	%r1661, 1;
	// begin inline asm
	shfl.sync.down.b32 %r1659, %r2502, %r1661, %r1662, %r1683;
	// end inline asm
	setp.lt.s32 	%p317, %r1473, %r1662;
	selp.b32 	%r1691, %r1659, 0, %p317;
	add.s32 	%r1665, %r1691, %r2502;
	mov.b32 	%r1666, 2;
	// begin inline asm
	shfl.sync.down.b32 %r1664, %r1665, %r1666, %r1662, %r1683;
	// end inline asm
	add.s32 	%r80, %r1473, 2;
	setp.gt.s32 	%p318, %r80, %r1662;
	selp.b32 	%r1692, 0, %r1664, %p318;
	add.s32 	%r1670, %r1665, %r1692;
	mov.b32 	%r1671, 4;
	// begin inline asm
	shfl.sync.down.b32 %r1669, %r1670, %r1671, %r1662, %r1683;
	// end inline asm
	add.s32 	%r1693, %r1473, 4;
	setp.gt.s32 	%p319, %r1693, %r1662;
	selp.b32 	%r1694, 0, %r1669, %p319;
	add.s32 	%r1675, %r1670, %r1694;
	mov.b32 	%r1676, 8;
	// begin inline asm
	shfl.sync.down.b32 %r1674, %r1675, %r1676, %r1662, %r1683;
	// end inline asm
	add.s32 	%r1695, %r1473, 8;
	setp.gt.s32 	%p320, %r1695, %r1662;
	selp.b32 	%r1696, 0, %r1674, %p320;
	add.s32 	%r1680, %r1675, %r1696;
	mov.b32 	%r1681, 16;
	// begin inline asm
	shfl.sync.down.b32 %r1679, %r1680, %r1681, %r1662, %r1683;
	// end inline asm
	add.s32 	%r1697, %r1473, 16;
	setp.gt.s32 	%p321, %r1697, %r1662;
	selp.b32 	%r1698, 0, %r1679, %p321;
	add.s32 	%r2506, %r1680, %r1698;
	add.s64 	%rd6, %rd2, 256;
	mov.b32 	%r2504, 362;
$L__BB5_16:
	setp.ne.s32 	%p322, %r2510, 101;
	mov.b32 	%r1699, -1;
	vote.sync.all.pred 	%p323, %p322, %r1699;
	not.pred 	%p324, %p323;
	@%p324 bra 	$L__BB5_21;
	shr.u32 	%r2504, %r2504, 1;
	mul.wide.s32 	%rd163, %r2508, 8;
	add.s64 	%rd164, %rd6, %rd163;
	add.s64 	%rd162, %rd164, -256;
	// begin inline asm
	ld.relaxed.gpu.v2.u32 {%r2510, %r2511}, [%rd162];
	// end inline asm
	mov.u32 	%r2512, %r2504;
$L__BB5_18:
	setp.eq.s32 	%p366, %r2510, 99;
	mov.b32 	%r1999, -1;
	vote.sync.any.pred 	%p367, %p366, %r1999;
	not.pred 	%p368, %p367;
	@%p368 bra 	$L__BB5_20;
	shr.u32 	%r96, %r2512, 1;
	mul.lo.s32 	%r2044, %r2509, 16807;
	and.b32  	%r2509, %r2044, 2147483647;
	sub.s32 	%r2045, %r2512, %r96;
	add.s32 	%r2046, %r2045, 1;
	rem.u32 	%r2047, %r2509, %r2046;
	add.s32 	%r2041, %r2047, %r96;
	// begin inline asm
	nanosleep.u32 %r2041;
	// end inline asm
	// begin inline asm
	ld.relaxed.gpu.v2.u32 {%r2510, %r2511}, [%rd162];
	// end inline asm
	mov.u32 	%r2512, %r96;
	bra.uni 	$L__BB5_18;
$L__BB5_20:
	setp.eq.s32 	%p369, %r2510, 101;
	mov.b32 	%r2025, -1;
	vote.sync.ballot.b32 	%r2026, %p369, %r2025;
	and.b32  	%r2027, %r2026, %r1658;
	or.b32  	%r2028, %r2027, -2147483648;
	add.s32 	%r2029, %r2028, -1;
	not.b32 	%r2030, %r2028;
	and.b32  	%r2031, %r2030, %r2029;
	popc.b32 	%r2004, %r2031;
	mov.b32 	%r2003, 1;
	// begin inline asm
	shfl.sync.down.b32 %r2001, %r2511, %r2003, %r2004, %r2025;
	// end inline asm
	setp.lt.s32 	%p371, %r1473, %r2004;
	selp.b32 	%r2032, %r2001, 0, %p371;
	add.s32 	%r2007, %r2032, %r2511;
	mov.b32 	%r2008, 2;
	// begin inline asm
	shfl.sync.down.b32 %r2006, %r2007, %r2008, %r2004, %r2025;
	// end inline asm
	setp.gt.s32 	%p372, %r80, %r2004;
	selp.b32 	%r2033, 0, %r2006, %p372;
	add.s32 	%r2012, %r2007, %r2033;
	mov.b32 	%r2013, 4;
	// begin inline asm
	shfl.sync.down.b32 %r2011, %r2012, %r2013, %r2004, %r2025;
	// end inline asm
	setp.gt.s32 	%p373, %r1693, %r2004;
	selp.b32 	%r2035, 0, %r2011, %p373;
	add.s32 	%r2017, %r2012, %r2035;
	mov.b32 	%r2018, 8;
	// begin inline asm
	shfl.sync.down.b32 %r2016, %r2017, %r2018, %r2004, %r2025;
	// end inline asm
	setp.gt.s32 	%p374, %r1695, %r2004;
	selp.b32 	%r2037, 0, %r2016, %p374;
	add.s32 	%r2022, %r2017, %r2037;
	mov.b32 	%r2023, 16;
	// begin inline asm
	shfl.sync.down.b32 %r2021, %r2022, %r2023, %r2004, %r2025;
	// end inline asm
	setp.gt.s32 	%p375, %r1697, %r2004;
	selp.b32 	%r2039, 0, %r2021, %p375;
	add.s32 	%r2040, %r2039, %r2506;
	add.s32 	%r2506, %r2040, %r2022;
	add.s32 	%r2508, %r2508, -32;
	bra.uni 	$L__BB5_16;
$L__BB5_21:
	setp.ne.s32 	%p325, %r37, 0;
	@%p325 bra 	$L__BB5_23;
	add.s32 	%r1702, %r2506, %r63;
	add.s64 	%rd123, %rd4, 256;
	mov.b32 	%r1701, 101;
	// begin inline asm
	st.relaxed.gpu.v2.u32 [%rd123], {%r1701, %r1702};
	// end inline asm
	st.shared.u32 	[_ZZN3cub18CUB_300001_SM_10006detail6select23DeviceSelectSweepKernelINS2_10policy_hubIiNS0_8NullTypeEiLb0ELNS0_10SelectImplE2EE10Policy1000EPiPS5_N6thrust24THRUST_300001_SM_1000_NS6detail15normal_iteratorINSC_10device_ptrIiEEEES9_NS0_13ScanTileStateIiLb1EEE7is_evenS5_iNS2_19streaming_context_tIiLb0EEELS6_2EEEvT0_T1_T2_T3_T4_T5_T6_T7_iT8_NS1_7vsmem_tEE19static_temp_storage+132], %r2506;
	st.shared.u32 	[_ZZN3cub18CUB_300001_SM_10006detail6select23DeviceSelectSweepKernelINS2_10policy_hubIiNS0_8NullTypeEiLb0ELNS0_10SelectImplE2EE10Policy1000EPiPS5_N6thrust24THRUST_300001_SM_1000_NS6detail15normal_iteratorINSC_10device_ptrIiEEEES9_NS0_13ScanTileStateIiLb1EEE7is_evenS5_iNS2_19streaming_context_tIiLb0EEELS6_2EEEvT0_T1_T2_T3_T4_T5_T6_T7_iT8_NS1_7vsmem_tEE19static_temp_storage+136], %r1702;
$L__BB5_23:
	setp.ne.s32 	%p326, %r1473, 0;
	mov.u32 	%r2513, %r65;
	@%p326 bra 	$L__BB5_25;
	st.shared.u32 	[_ZZN3cub18CUB_300001_SM_10006detail6select23DeviceSelectSweepKernelINS2_10policy_hubIiNS0_8NullTypeEiLb0ELNS0_10SelectImplE2EE10Policy1000EPiPS5_N6thrust24THRUST_300001_SM_1000_NS6detail15normal_iteratorINSC_10device_ptrIiEEEES9_NS0_13ScanTileStateIiLb1EEE7is_evenS5_iNS2_19streaming_context_tIiLb0EEELS6_2EEEvT0_T1_T2_T3_T4_T5_T6_T7_iT8_NS1_7vsmem_tEE19static_temp_storage+96], %r2506;
	mov.u32 	%r2513, %r2506;
$L__BB5_25:
	bar.sync 	0;
	setp.eq.s32 	%p327, %r37, 0;
	@%p327 bra 	$L__BB5_27;
	ld.shared.u32 	%r1703, [_ZZN3cub18CUB_300001_SM_10006detail6select23DeviceSelectSweepKernelINS2_10policy_hubIiNS0_8NullTypeEiLb0ELNS0_10SelectImplE2EE10Policy1000EPiPS5_N6thrust24THRUST_300001_SM_1000_NS6detail15normal_iteratorINSC_10device_ptrIiEEEES9_NS0_13ScanTileStateIiLb1EEE7is_evenS5_iNS2_19streaming_context_tIiLb0EEELS6_2EEEvT0_T1_T2_T3_T4_T5_T6_T7_iT8_NS1_7vsmem_tEE19static_temp_storage+96];
	add.s32 	%r2513, %r1703, %r2513;
$L__BB5_27:
	ld.param.u32 	%r2498, [_ZN3cub18CUB_300001_SM_10006detail6select23DeviceSelectSweepKernelINS2_10policy_hubIiNS0_8NullTypeEiLb0ELNS0_10SelectImplE2EE10Policy1000EPiPS5_N6thrust24THRUST_300001_SM_1000_NS6detail15normal_iteratorINSC_10device_ptrIiEEEES9_NS0_13ScanTileStateIiLb1EEE7is_evenS5_iNS2_19streaming_context_tIiLb0EEELS6_2EEEvT0_T1_T2_T3_T4_T5_T6_T7_iT8_NS1_7vsmem_tE_param_7];
	and.b32  	%r1704, %r42, 1;
	xor.b32  	%r1705, %r1704, 1;
	add.s32 	%r1706, %r1705, %r2513;
	and.b32  	%r1707, %r43, 1;
	xor.b32  	%r1708, %r1707, 1;
	add.s32 	%r1709, %r1706, %r1708;
	and.b32  	%r1710, %r44, 1;
	xor.b32  	%r1711, %r1710, 1;
	add.s32 	%r1712, %r1709, %r1711;
	and.b32  	%r1713, %r45, 1;
	xor.b32  	%r1714, %r1713, 1;
	add.s32 	%r1715, %r1712, %r1714;
	and.b32  	%r1716, %r46, 1;
	xor.b32  	%r1717, %r1716, 1;
	add.s32 	%r1718, %r1715, %r1717;
	and.b32  	%r1719, %r47, 1;
	xor.b32  	%r1720, %r1719, 1;
	add.s32 	%r1721, %r1718, %r1720;
	and.b32  	%r1722, %r48, 1;
	xor.b32  	%r1723, %r1722, 1;
	add.s32 	%r1724, %r1721, %r1723;
	and.b32  	%r1725, %r49, 1;
	xor.b32  	%r1726, %r1725, 1;
	add.s32 	%r1727, %r1724, %r1726;
	and.b32  	%r1728, %r50, 1;
	xor.b32  	%r1729, %r1728, 1;
	add.s32 	%r1730, %r1727, %r1729;
	and.b32  	%r1731, %r51, 1;
	xor.b32  	%r1732, %r1731, 1;
	add.s32 	%r1733, %r1730, %r1732;
	and.b32  	%r1734, %r52, 1;
	xor.b32  	%r1735, %r1734, 1;
	add.s32 	%r1736, %r1733, %r1735;
	and.b32  	%r1737, %r53, 1;
	xor.b32  	%r1738, %r1737, 1;
	add.s32 	%r1739, %r1736, %r1738;
	and.b32  	%r1740, %r54, 1;
	xor.b32  	%r1741, %r1740, 1;
	add.s32 	%r1742, %r1739, %r1741;
	and.b32  	%r1743, %r55, 1;
	xor.b32  	%r1744, %r1743, 1;
	add.s32 	%r1745, %r1742, %r1744;
	and.b32  	%r1746, %r56, 1;
	xor.b32  	%r1747, %r1746, 1;
	add.s32 	%r1748, %r1745, %r1747;
	and.b32  	%r1749, %r57, 1;
	xor.b32  	%r1750, %r1749, 1;
	add.s32 	%r1751, %r1748, %r1750;
	and.b32  	%r1752, %r58, 1;
	xor.b32  	%r1753, %r1752, 1;
	add.s32 	%r1754, %r1751, %r1753;
	and.b32  	%r1755, %r59, 1;
	xor.b32  	%r1756, %r1755, 1;
	add.s32 	%r1757, %r1754, %r1756;
	mov.u32 	%r1758, _ZZN3cub18CUB_300001_SM_10006detail6select23DeviceSelectSweepKernelINS2_10policy_hubIiNS0_8NullTypeEiLb0ELNS0_10SelectImplE2EE10Policy1000EPiPS5_N6thrust24THRUST_300001_SM_1000_NS6detail15normal_iteratorINSC_10device_ptrIiEEEES9_NS0_13ScanTileStateIiLb1EEE7is_evenS5_iNS2_19streaming_context_tIiLb0EEELS6_2EEEvT0_T1_T2_T3_T4_T5_T6_T7_iT8_NS1_7vsmem_tEE19static_temp_storage;
	ld.shared.u32 	%r1759, [_ZZN3cub18CUB_300001_SM_10006detail6select23DeviceSelectSweepKernelINS2_10policy_hubIiNS0_8NullTypeEiLb0ELNS0_10SelectImplE2EE10Policy1000EPiPS5_N6thrust24THRUST_300001_SM_1000_NS6detail15normal_iteratorINSC_10device_ptrIiEEEES9_NS0_13ScanTileStateIiLb1EEE7is_evenS5_iNS2_19streaming_context_tIiLb0EEELS6_2EEEvT0_T1_T2_T3_T4_T5_T6_T7_iT8_NS1_7vsmem_tEE19static_temp_storage+140];
	ld.shared.u32 	%r1760, [_ZZN3cub18CUB_300001_SM_10006detail6select23DeviceSelectSweepKernelINS2_10policy_hubIiNS0_8NullTypeEiLb0ELNS0_10SelectImplE2EE10Policy1000EPiPS5_N6thrust24THRUST_300001_SM_1000_NS6detail15normal_iteratorINSC_10device_ptrIiEEEES9_NS0_13ScanTileStateIiLb1EEE7is_evenS5_iNS2_19streaming_context_tIiLb0EEELS6_2EEEvT0_T1_T2_T3_T4_T5_T6_T7_iT8_NS1_7vsmem_tEE19static_temp_storage+132];
	sub.s32 	%r1761, %r39, %r1760;
	bar.sync 	0;
	sub.s32 	%r1762, 11552, %r1759;
	mul.lo.s32 	%r1763, %r37, 19;
	add.s32 	%r1764, %r1759, %r1760;
	sub.s32 	%r1765, %r2513, %r1760;
	sub.s32 	%r1766, %r1763, %r1765;
	setp.eq.s32 	%p328, %r1704, 0;
	add.s32 	%r1767, %r1765, %r1762;
	selp.b32 	%r1768, %r1767, %r1766, %p328;
	shl.b32 	%r1769, %r1768, 2;
	add.s32 	%r1770, %r1758, %r1769;
	st.shared.u32 	[%r1770], %r42;
	sub.s32 	%r1771, %r1760, %r1706;
	add.s32 	%r1772, %r1763, %r1771;
	add.s32 	%r1773, %r1772, 1;
	setp.eq.s32 	%p329, %r1707, 0;
	add.s32 	%r1774, %r1767, %r1705;
	selp.b32 	%r1775, %r1774, %r1773, %p329;
	shl.b32 	%r1776, %r1775, 2;
	add.s32 	%r1777, %r1758, %r1776;
	st.shared.u32 	[%r1777], %r43;
	sub.s32 	%r1778, %r1760, %r1709;
	add.s32 	%r1779, %r1763, %r1778;
	add.s32 	%r1780, %r1779, 2;
	setp.eq.s32 	%p330, %r1710, 0;
	add.s32 	%r1781, %r1774, %r1708;
	selp.b32 	%r1782, %r1781, %r1780, %p330;
	shl.b32 	%r1783, %r1782, 2;
	add.s32 	%r1784, %r1758, %r1783;
	st.shared.u32 	[%r1784], %r44;
	sub.s32 	%r1785, %r1760, %r1712;
	add.s32 	%r1786, %r1763, %r1785;
	add.s32 	%r1787, %r1786, 3;
	setp.eq.s32 	%p331, %r1713, 0;
	add.s32 	%r1788, %r1781, %r1711;
	selp.b32 	%r1789, %r1788, %r1787, %p331;
	shl.b32 	%r1790, %r1789, 2;
	add.s32 	%r1791, %r1758, %r1790;
	st.shared.u32 	[%r1791], %r45;
	sub.s32 	%r1792, %r1760, %r1715;
	add.s32 	%r1793, %r1763, %r1792;
	add.s32 	%r1794, %r1793, 4;
	setp.eq.s32 	%p332, %r1716, 0;
	add.s32 	%r1795, %r1788, %r1714;
	selp.b32 	%r1796, %r1795, %r1794, %p332;
	shl.b32 	%r1797, %r1796, 2;
	add.s32 	%r1798, %r1758, %r1797;
	st.shared.u32 	[%r1798], %r46;
	sub.s32 	%r1799, %r1760, %r1718;
	add.s32 	%r1800, %r1763, %r1799;
	add.s32 	%r1801, %r1800, 5;
	setp.eq.s32 	%p333, %r1719, 0;
	add.s32 	%r1802, %r1795, %r1717;
	selp.b32 	%r1803, %r1802, %r1801, %p333;
	shl.b32 	%r1804, %r1803, 2;
	add.s32 	%r1805, %r1758, %r1804;
	st.shared.u32 	[%r1805], %r47;
	sub.s32 	%r1806, %r1760, %r1721;
	add.s32 	%r1807, %r1763, %r1806;
	add.s32 	%r1808, %r1807, 6;
	setp.eq.s32 	%p334, %r1722, 0;
	add.s32 	%r1809, %r1802, %r1720;
	selp.b32 	%r1810, %r1809, %r1808, %p334;
	shl.b32 	%r1811, %r1810, 2;
	add.s32 	%r1812, %r1758, %r1811;
	st.shared.u32 	[%r1812], %r48;
	sub.s32 	%r1813, %r1760, %r1724;
	add.s32 	%r1814, %r1763, %r1813;
	add.s32 	%r1815, %r1814, 7;
	setp.eq.s32 	%p335, %r1725, 0;
	add.s32 	%r1816, %r1809, %r1723;
	selp.b32 	%r1817, %r1816, %r1815, %p335;
	shl.b32 	%r1818, %r1817, 2;
	add.s32 	%r1819, %r1758, %r1818;
	st.shared.u32 	[%r1819], %r49;
	sub.s32 	%r1820, %r1760, %r1727;
	add.s32 	%r1821, %r1763, %r1820;
	add.s32 	%r1822, %r1821, 8;
	setp.eq.s32 	%p336, %r1728, 0;
	add.s32 	%r1823, %r1816, %r1726;
	selp.b32 	%r1824, %r1823, %r1822, %p336;
	shl.b32 	%r1825, %r1824, 2;
	add.s32 	%r1826, %r1758, %r1825;
	st.shared.u32 	[%r1826], %r50;
	sub.s32 	%r1827, %r1760, %r1730;
	add.s32 	%r1828, %r1763, %r1827;
	add.s32 	%r1829, %r1828, 9;
	setp.eq.s32 	%p337, %r1731, 0;
	add.s32 	%r1830, %r1823, %r1729;
	selp.b32 	%r1831, %r1830, %r1829, %p337;
	shl.b32 	%r1832, %r1831, 2;
	add.s32 	%r1833, %r1758, %r1832;
	st.shared.u32 	[%r1833], %r51;
	sub.s32 	%r1834, %r1760, %r1733;
	add.s32 	%r1835, %r1763, %r1834;
	add.s32 	%r1836, %r1835, 10;
	setp.eq.s32 	%p338, %r1734, 0;
	add.s32 	%r1837, %r1830, %r1732;
	selp.b32 	%r1838, %r1837, %r1836, %p338;
	shl.b32 	%r1839, %r1838, 2;
	add.s32 	%r1840, %r1758, %r1839;
	st.shared.u32 	[%r1840], %r52;
	sub.s32 	%r1841, %r1760, %r1736;
	add.s32 	%r1842, %r1763, %r1841;
	add.s32 	%r1843, %r1842, 11;
	setp.eq.s32 	%p339, %r1737, 0;
	add.s32 	%r1844, %r1837, %r1735;
	selp.b32 	%r1845, %r1844, %r1843, %p339;
	shl.b32 	%r1846, %r1845, 2;
	add.s32 	%r1847, %r1758, %r1846;
	st.shared.u32 	[%r1847], %r53;
	sub.s32 	%r1848, %r1760, %r1739;
	add.s32 	%r1849, %r1763, %r1848;
	add.s32 	%r1850, %r1849, 12;
	setp.eq.s32 	%p340, %r1740, 0;
	add.s32 	%r1851, %r1844, %r1738;
	selp.b32 	%r1852, %r1851, %r1850, %p340;
	shl.b32 	%r1853, %r1852, 2;
	add.s32 	%r1854, %r1758, %r1853;
	st.shared.u32 	[%r1854], %r54;
	sub.s32 	%r1855, %r1760, %r1742;
	add.s32 	%r1856, %r1763, %r1855;
	add.s32 	%r1857, %r1856, 13;
	setp.eq.s32 	%p341, %r1743, 0;
	add.s32 	%r1858, %r1851, %r1741;
	selp.b32 	%r1859, %r1858, %r1857, %p341;
	shl.b32 	%r1860, %r1859, 2;
	add.s32 	%r1861, %r1758, %r1860;
	st.shared.u32 	[%r1861], %r55;
	sub.s32 	%r1862, %r1760, %r1745;
	add.s32 	%r1863, %r1763, %r1862;
	add.s32 	%r1864, %r1863, 14;
	setp.eq.s32 	%p342, %r1746, 0;
	add.s32 	%r1865, %r1858, %r1744;
	selp.b32 	%r1866, %r1865, %r1864, %p342;
	shl.b32 	%r1867, %r1866, 2;
	add.s32 	%r1868, %r1758, %r1867;
	st.shared.u32 	[%r1868], %r56;
	sub.s32 	%r1869, %r1760, %r1748;
	add.s32 	%r1870, %r1763, %r1869;
	add.s32 	%r1871, %r1870, 15;
	setp.eq.s32 	%p343, %r1749, 0;
	add.s32 	%r1872, %r1865, %r1747;
	selp.b32 	%r1873, %r1872, %r1871, %p343;
	shl.b32 	%r1874, %r1873, 2;
	add.s32 	%r1875, %r1758, %r1874;
	st.shared.u32 	[%r1875], %r57;
	sub.s32 	%r1876, %r1760, %r1751;
	add.s32 	%r1877, %r1763, %r1876;
	add.s32 	%r1878, %r1877, 16;
	setp.eq.s32 	%p344, %r1752, 0;
	add.s32 	%r1879, %r1872, %r1750;
	selp.b32 	%r1880, %r1879, %r1878, %p344;
	shl.b32 	%r1881, %r1880, 2;
	add.s32 	%r1882, %r1758, %r1881;
	st.shared.u32 	[%r1882], %r58;
	sub.s32 	%r1883, %r1760, %r1754;
	add.s32 	%r1884, %r1763, %r1883;
	add.s32 	%r1885, %r1884, 17;
	setp.eq.s32 	%p345, %r1755, 0;
	add.s32 	%r1886, %r1879, %r1753;
	selp.b32 	%r1887, %r1886, %r1885, %p345;
	shl.b32 	%r1888, %r1887, 2;
	add.s32 	%r1889, %r1758, %r1888;
	st.shared.u32 	[%r1889], %r59;
	sub.s32 	%r1890, %r1760, %r1757;
	add.s32 	%r1891, %r1763, %r1890;
	add.s32 	%r1892, %r1891, 18;
	and.b32  	%r1893, %r60, 1;
	setp.eq.b32 	%p346, %r1893, 1;
	add.s32 	%r1894, %r1886, %r1756;
	selp.b32 	%r1895, %r1892, %r1894, %p346;
	shl.b32 	%r1896, %r1895, 2;
	add.s32 	%r1897, %r1758, %r1896;
	st.shared.u32 	[%r1897], %r60;
	bar.sync 	0;
	add.s32 	%r1898, %r1764, %r37;
	setp.lt.s32 	%p347, %r37, %r1762;
	add.s32 	%r1899, %r1761, %r37;
	not.b32 	%r1900, %r1899;
	add.s32 	%r1901, %r2498, %r1900;
	add.s32 	%r1902, %r1898, -11552;
	selp.b32 	%r1903, %r1901, %r1902, %p347;
	shl.b32 	%r1904, %r37, 2;
	add.s32 	%r1905, %r1758, %r1904;
	ld.shared.u32 	%r1906, [%r1905];
	mul.wide.s32 	%rd124, %r1903, 4;
	add.s64 	%rd125, %rd3, %rd124;
	st.global.u32 	[%rd125], %r1906;
	add.s32 	%r1907, %r37, 608;
	setp.lt.s32 	%p348, %r1907, %r1762;
	add.s32 	%r1908, %r1901, -608;
	add.s32 	%r1909, %r1898, -10944;
	selp.b32 	%r1910, %r1908, %r1909, %p348;
	ld.shared.u32 	%r1911, [%r1905+2432];
	mul.wide.s32 	%rd126, %r1910, 4;
	add.s64 	%rd127, %rd3, %rd126;
	st.global.u32 	[%rd127], %r1911;
	add.s32 	%r1912, %r37, 1216;
	setp.lt.s32 	%p349, %r1912, %r1762;
	add.s32 	%r1913, %r1901, -1216;
	add.s32 	%r1914, %r1898, -10336;
	selp.b32 	%r1915, %r1913, %r1914, %p349;
	ld.shared.u32 	%r1916, [%r1905+4864];
	mul.wide.s32 	%rd128, %r1915, 4;
	add.s64 	%rd129, %rd3, %rd128;
	st.global.u32 	[%rd129], %r1916;
	add.s32 	%r1917, %r37, 1824;
	setp.lt.s32 	%p350, %r1917, %r1762;
	add.s32 	%r1918, %r1901, -1824;
	add.s32 	%r1919, %r1898, -9728;
	selp.b32 	%r1920, %r1918, %r1919, %p350;
	ld.shared.u32 	%r1921, [%r1905+7296];
	mul.wide.s32 	%rd130, %r1920, 4;
	add.s64 	%rd131, %rd3, %rd130;
	st.global.u32 	[%rd131], %r1921;
	add.s32 	%r1922, %r37, 2432;
	setp.lt.s32 	%p351, %r1922, %r1762;
	add.s32 	%r1923, %r1901, -2432;
	add.s32 	%r1924, %r1898, -9120;
	selp.b32 	%r1925, %r1923, %r1924, %p351;
	ld.shared.u32 	%r1926, [%r1905+9728];
	mul.wide.s32 	%rd132, %r1925, 4;
	add.s64 	%rd133, %rd3, %rd132;
	st.global.u32 	[%rd133], %r1926;
	add.s32 	%r1927, %r37, 3040;
	setp.lt.s32 	%p352, %r1927, %r1762;
	add.s32 	%r1928, %r1901, -3040;
	add.s32 	%r1929, %r1898, -8512;
	selp.b32 	%r1930, %r1928, %r1929, %p352;
	ld.shared.u32 	%r1931, [%r1905+12160];
	mul.wide.s32 	%rd134, %r1930, 4;
	add.s64 	%rd135, %rd3, %rd134;
	st.global.u32 	[%rd135], %r1931;
	add.s32 	%r1932, %r37, 3648;
	setp.lt.s32 	%p353, %r1932, %r1762;
	add.s32 	%r1933, %r1901, -3648;
	add.s32 	%r1934, %r1898, -7904;
	selp.b32 	%r1935, %r1933, %r1934, %p353;
	ld.shared.u32 	%r1936, [%r1905+14592];
	mul.wide.s32 	%rd136, %r1935, 4;
	add.s64 	%rd137, %rd3, %rd136;
	st.global.u32 	[%rd137], %r1936;
	add.s32 	%r1937, %r37, 4256;
	setp.lt.s32 	%p354, %r1937, %r1762;
	add.s32 	%r1938, %r1901, -4256;
	add.s32 	%r1939, %r1898, -7296;
	selp.b32 	%r1940, %r1938, %r1939, %p354;
	ld.shared.u32 	%r1941, [%r1905+17024];
	mul.wide.s32 	%rd138, %r1940, 4;
	add.s64 	%rd139, %rd3, %rd138;
	st.global.u32 	[%rd139], %r1941;
	add.s32 	%r1942, %r37, 4864;
	setp.lt.s32 	%p355, %r1942, %r1762;
	add.s32 	%r1943, %r1901, -4864;
	add.s32 	%r1944, %r1898, -6688;
	selp.b32 	%r1945, %r1943, %r1944, %p355;
	ld.shared.u32 	%r1946, [%r1905+19456];
	mul.wide.s32 	%rd140, %r1945, 4;
	add.s64 	%rd141, %rd3, %rd140;
	st.global.u32 	[%rd141], %r1946;
	add.s32 	%r1947, %r37, 5472;
	setp.lt.s32 	%p356, %r1947, %r1762;
	add.s32 	%r1948, %r1901, -5472;
	add.s32 	%r1949, %r1898, -6080;
	selp.b32 	%r1950, %r1948, %r1949, %p356;
	ld.shared.u32 	%r1951, [%r1905+21888];
	mul.wide.s32 	%rd142, %r1950, 4;
	add.s64 	%rd143, %rd3, %rd142;
	st.global.u32 	[%rd143], %r1951;
	add.s32 	%r1952, %r37, 6080;
	setp.lt.s32 	%p357, %r1952, %r1762;
	add.s32 	%r1953, %r1901, -6080;
	add.s32 	%r1954, %r1898, -5472;
	selp.b32 	%r1955, %r1953, %r1954, %p357;
	ld.shared.u32 	%r1956, [%r1905+24320];
	mul.wide.s32 	%rd144, %r1955, 4;
	add.s64 	%rd145, %rd3, %rd144;
	st.global.u32 	[%rd145], %r1956;
	add.s32 	%r1957, %r37, 6688;
	setp.lt.s32 	%p358, %r1957, %r1762;
	add.s32 	%r1958, %r1901, -6688;
	add.s32 	%r1959, %r1898, -4864;
	selp.b32 	%r1960, %r1958, %r1959, %p358;
	ld.shared.u32 	%r1961, [%r1905+26752];
	mul.wide.s32 	%rd146, %r1960, 4;
	add.s64 	%rd147, %rd3, %rd146;
	st.global.u32 	[%rd147], %r1961;
	add.s32 	%r1962, %r37, 7296;
	setp.lt.s32 	%p359, %r1962, %r1762;
	add.s32 	%r1963, %r1901, -7296;
	add.s32 	%r1964, %r1898, -4256;
	selp.b32 	%r1965, %r1963, %r1964, %p359;
	ld.shared.u32 	%r1966, [%r1905+29184];
	mul.wide.s32 	%rd148, %r1965, 4;
	add.s64 	%rd149, %rd3, %rd148;
	st.global.u32 	[%rd149], %r1966;
	add.s32 	%r1967, %r37, 7904;
	setp.lt.s32 	%p360, %r1967, %r1762;
	add.s32 	%r1968, %r1901, -7904;
	add.s32 	%r1969, %r1898, -3648;
	selp.b32 	%r1970, %r1968, %r1969, %p360;
	ld.shared.u32 	%r1971, [%r1905+31616];
	mul.wide.s32 	%rd150, %r1970, 4;
	add.s64 	%rd151, %rd3, %rd150;
	st.global.u32 	[%rd151], %r1971;
	add.s32 	%r1972, %r37, 8512;
	setp.lt.s32 	%p361, %r1972, %r1762;
	add.s32 	%r1973, %r1901, -8512;
	add.s32 	%r1974, %r1898, -3040;
	selp.b32 	%r1975, %r1973, %r1974, %p361;
	ld.shared.u32 	%r1976, [%r1905+34048];
	mul.wide.s32 	%rd152, %r1975, 4;
	add.s64 	%rd153, %rd3, %rd152;
	st.global.u32 	[%rd153], %r1976;
	add.s32 	%r1977, %r37, 9120;
	setp.lt.s32 	%p362, %r1977, %r1762;
	add.s32 	%r1978, %r1901, -9120;
	add.s32 	%r1979, %r1898, -2432;
	selp.b32 	%r1980, %r1978, %r1979, %p362;
	ld.shared.u32 	%r1981, [%r1905+36480];
	mul.wide.s32 	%rd154, %r1980, 4;
	add.s64 	%rd155, %rd3, %rd154;
	st.global.u32 	[%rd155], %r1981;
	add.s32 	%r1982, %r37, 9728;
	setp.lt.s32 	%p363, %r1982, %r1762;
	add.s32 	%r1983, %r1901, -9728;
	add.s32 	%r1984, %r1898, -1824;
	selp.b32 	%r1985, %r1983, %r1984, %p363;
	ld.shared.u32 	%r1986, [%r1905+38912];
	mul.wide.s32 	%rd156, %r1985, 4;
	add.s64 	%rd157, %rd3, %rd156;
	st.global.u32 	[%rd157], %r1986;
	add.s32 	%r1987, %r37, 10336;
	setp.lt.s32 	%p364, %r1987, %r1762;
	add.s32 	%r1988, %r1901, -10336;
	add.s32 	%r1989, %r1898, -1216;
	selp.b32 	%r1990, %r1988, %r1989, %p364;
	ld.shared.u32 	%r1991, [%r1905+41344];
	mul.wide.s32 	%rd158, %r1990, 4;
	add.s64 	%rd159, %rd3, %rd158;
	st.global.u32 	[%rd159], %r1991;
	add.s32 	%r1992, %r37, 10944;
	setp.lt.s32 	%p365, %r1992, %r1762;
	add.s32 	%r1993, %r1901, -10944;
	add.s32 	%r1994, %r1898, -608;
	selp.b32 	%r1995, %r1993, %r1994, %p365;
	ld.shared.u32 	%r1996, [%r1905+43776];
	mul.wide.s32 	%rd160, %r1995, 4;
	add.s64 	%rd161, %rd3, %rd160;
	st.global.u32 	[%rd161], %r1996;
	bra.uni 	$L__BB5_205;
$L__BB5_28:
	ld.param.u32 	%r2492, [_ZN3cub18CUB_300001_SM_10006detail6select23DeviceSelectSweepKernelINS2_10policy_hubIiNS0_8NullTypeEiLb0ELNS0_10SelectImplE2EE10Policy1000EPiPS5_N6thrust24THRUST_300001_SM_1000_NS6detail15normal_iteratorINSC_10device_ptrIiEEEES9_NS0_13ScanTileStateIiLb1EEE7is_evenS5_iNS2_19streaming_context_tIiLb0EEELS6_2EEEvT0_T1_T2_T3_T4_T5_T6_T7_iT8_NS1_7vsmem_tE_param_7];
	sub.s32 	%r105, %r2492, %r2;
	setp.ne.s32 	%p2, %r1, 0;
	@%p2 bra 	$L__BB5_107;
	mov.u32 	%r988, %tid.x;
	and.b32  	%r989, %r988, 31;
	and.b32  	%r990, %r988, 992;
	mul.lo.s32 	%r991, %r990, 19;
	or.b32  	%r106, %r991, %r989;
	setp.ge.s32 	%p165, %r106, %r105;
	@%p165 bra 	$L__BB5_31;
	add.s32 	%r992, %r106, %r2;
	mul.wide.u32 	%rd70, %r992, 4;
	add.s64 	%rd71, %rd1, %rd70;
	ld.global.u32 	%r2515, [%rd71];
$L__BB5_31:
	add.s32 	%r994, %r106, 32;
	setp.ge.s32 	%p166, %r994, %r105;
	add.s32 	%r995, %r106, %r2;
	mul.wide.u32 	%rd72, %r995, 4;
	add.s64 	%rd8, %rd1, %rd72;
	@%p166 bra 	$L__BB5_33;
	ld.global.u32 	%r2516, [%rd8+128];
$L__BB5_33:
	add.s32 	%r997, %r106, 64;
	setp.ge.s32 	%p167, %r997, %r105;
	@%p167 bra 	$L__BB5_35;
	ld.global.u32 	%r2517, [%rd8+256];
$L__BB5_35:
	add.s32 	%r999, %r106, 96;
	setp.ge.s32 	%p168, %r999, %r105;
	@%p168 bra 	$L__BB5_37;
	ld.global.u32 	%r2518, [%rd8+384];
$L__BB5_37:
	add.s32 	%r1001, %r106, 128;
	setp.ge.s32 	%p169, %r1001, %r105;
	@%p169 bra 	$L__BB5_39;
	ld.global.u32 	%r2519, [%rd8+512];
$L__BB5_39:
	add.s32 	%r1003, %r106, 160;
	setp.ge.s32 	%p170, %r1003, %r105;
	@%p170 bra 	$L__BB5_41;
	ld.global.u32 	%r2520, [%rd8+640];
$L__BB5_41:
	add.s32 	%r1005, %r106, 192;
	setp.ge.s32 	%p171, %r1005, %r105;
	@%p171 bra 	$L__BB5_43;
	ld.global.u32 	%r2521, [%rd8+768];
$L__BB5_43:
	add.s32 	%r1007, %r106, 224;
	setp.ge.s32 	%p172, %r1007, %r105;
	@%p172 bra 	$L__BB5_45;
	ld.global.u32 	%r2522, [%rd8+896];
$L__BB5_45:
	add.s32 	%r1009, %r106, 256;
	setp.ge.s32 	%p173, %r1009, %r105;
	@%p173 bra 	$L__BB5_47;
	ld.global.u32 	%r2523, [%rd8+1024];
$L__BB5_47:
	add.s32 	%r1011, %r106, 288;
	setp.ge.s32 	%p174, %r1011, %r105;
	@%p174 bra 	$L__BB5_49;
	ld.global.u32 	%r2524, [%rd8+1152];
$L__BB5_49:
	add.s32 	%r1013, %r106, 320;
	setp.ge.s32 	%p175, %r1013, %r105;
	@%p175 bra 	$L__BB5_51;
	ld.global.u32 	%r2525, [%rd8+1280];
$L__BB5_51:
	add.s32 	%r1015, %r106, 352;
	setp.ge.s32 	%p176, %r1015, %r105;
	@%p176 bra 	$L__BB5_53;
	ld.global.u32 	%r2526, [%rd8+1408];
$L__BB5_53:
	add.s32 	%r1017, %r106, 384;
	setp.ge.s32 	%p177, %r1017, %r105;
	@%p177 bra 	$L__BB5_55;
	ld.global.u32 	%r2527, [%rd8+1536];
$L__BB5_55:
	add.s32 	%r1019, %r106, 416;
	setp.ge.s32 	%p178, %r1019, %r105;
	@%p178 bra 	$L__BB5_57;
	ld.global.u32 	%r2528, [%rd8+1664];
$L__BB5_57:
	add.s32 	%r1021, %r106, 448;
	setp.ge.s32 	%p179, %r1021, %r105;
	@%p179 bra 	$L__BB5_59;
	ld.global.u32 	%r2529, [%rd8+1792];
$L__BB5_59:
	add.s32 	%r1023, %r106, 480;
	setp.ge.s32 	%p180, %r1023, %r105;
	@%p180 bra 	$L__BB5_61;
	ld.global.u32 	%r2530, [%rd8+1920];
$L__BB5_61:
	add.s32 	%r1025, %r106, 512;
	setp.ge.s32 	%p181, %r1025, %r105;
	@%p181 bra 	$L__BB5_63;
	ld.global.u32 	%r2531, [%rd8+2048];
$L__BB5_63:
	add.s32 	%r1027, %r106, 544;
	setp.ge.s32 	%p182, %r1027, %r105;
	@%p182 bra 	$L__BB5_65;
	ld.global.u32 	%r2532, [%rd8+2176];
$L__BB5_65:
	add.s32 	%r1029, %r106, 576;
	setp.ge.s32 	%p183, %r1029, %r105;
	@%p183 bra 	$L__BB5_67;
	ld.global.u32 	%r2533, [%rd8+2304];
$L__BB5_67:
	ld.param.u32 	%r2495, [_ZN3cub18CUB_300001_SM_10006detail6select23DeviceSelectSweepKernelINS2_10policy_hubIiNS0_8NullTypeEiLb0ELNS0_10SelectImplE2EE10Policy1000EPiPS5_N6thrust24THRUST_300001_SM_1000_NS6detail15normal_iteratorINSC_10device_ptrIiEEEES9_NS0_13ScanTileStateIiLb1EEE7is_evenS5_iNS2_19streaming_context_tIiLb0EEELS6_2EEEvT0_T1_T2_T3_T4_T5_T6_T7_iT8_NS1_7vsmem_tE_param_7];
	// begin inline asm
	mov.u32 %r1030, %laneid;
	// end inline asm
	shr.u32 	%r1061, %r988, 5;
	mad.lo.s32 	%r1062, %r1061, 608, %r1030;
	shl.b32 	%r1063, %r1062, 2;
	mov.u32 	%r1064, _ZZN3cub18CUB_300001_SM_10006detail6select23DeviceSelectSweepKernelINS2_10policy_hubIiNS0_8NullTypeEiLb0ELNS0_10SelectImplE2EE10Policy1000EPiPS5_N6thrust24THRUST_300001_SM_1000_NS6detail15normal_iteratorINSC_10device_ptrIiEEEES9_NS0_13ScanTileStateIiLb1EEE7is_evenS5_iNS2_19streaming_context_tIiLb0EEELS6_2EEEvT0_T1_T2_T3_T4_T5_T6_T7_iT8_NS1_7vsmem_tEE19static_temp_storage;
	add.s32 	%r1065, %r1064, %r1063;
	st.shared.u32 	[%r1065], %r2515;
	st.shared.u32 	[%r1065+128], %r2516;
	st.shared.u32 	[%r1065+256], %r2517;
	st.shared.u32 	[%r1065+384], %r2518;
	st.shared.u32 	[%r1065+512], %r2519;
	st.shared.u32 	[%r1065+640], %r2520;
	st.shared.u32 	[%r1065+768], %r2521;
	st.shared.u32 	[%r1065+896], %r2522;
	st.shared.u32 	[%r1065+1024], %r2523;
	st.shared.u32 	[%r1065+1152], %r2524;
	st.shared.u32 	[%r1065+1280], %r2525;
	st.shared.u32 	[%r1065+1408], %r2526;
	st.shared.u32 	[%r1065+1536], %r2527;
	st.shared.u32 	[%r1065+1664], %r2528;
	st.shared.u32 	[%r1065+1792], %r2529;
	st.shared.u32 	[%r1065+1920], %r2530;
	st.shared.u32 	[%r1065+2048], %r2531;
	st.shared.u32 	[%r1065+2176], %r2532;
	st.shared.u32 	[%r1065+2304], %r2533;
	bar.warp.sync 	-1;
	mad.lo.s32 	%r1066, %r1030, 72, %r1065;
	ld.shared.u32 	%r147, [%r1066];
	not.b32 	%r1067, %r147;
	ld.shared.u32 	%r148, [%r1066+4];
	not.b32 	%r1068, %r148;
	ld.shared.u32 	%r149, [%r1066+8];
	not.b32 	%r1069, %r149;
	ld.shared.u32 	%r150, [%r1066+12];
	not.b32 	%r1070, %r150;
	ld.shared.u32 	%r151, [%r1066+16];
	not.b32 	%r1071, %r151;
	ld.shared.u32 	%r152, [%r1066+20];
	not.b32 	%r1072, %r152;
	ld.shared.u32 	%r153, [%r1066+24];
	not.b32 	%r1073, %r153;
	ld.shared.u32 	%r154, [%r1066+28];
	not.b32 	%r1074, %r154;
	ld.shared.u32 	%r155, [%r1066+32];
	not.b32 	%r1075, %r155;
	ld.shared.u32 	%r156, [%r1066+36];
	not.b32 	%r1076, %r156;
	ld.shared.u32 	%r157, [%r1066+40];
	not.b32 	%r1077, %r157;
	ld.shared.u32 	%r158, [%r1066+44];
	not.b32 	%r1078, %r158;
	ld.shared.u32 	%r159, [%r1066+48];
	not.b32 	%r1079, %r159;
	ld.shared.u32 	%r160, [%r1066+52];
	not.b32 	%r1080, %r160;
	ld.shared.u32 	%r161, [%r1066+56];
	not.b32 	%r1081, %r161;
	ld.shared.u32 	%r162, [%r1066+60];
	not.b32 	%r1082, %r162;
	ld.shared.u32 	%r163, [%r1066+64];
	not.b32 	%r1083, %r163;
	ld.shared.u32 	%r164, [%r1066+68];
	not.b32 	%r1084, %r164;
	ld.shared.u32 	%r165, [%r1066+72];
	not.b32 	%r1085, %r165;
	mul.lo.s32 	%r1086, %r988, 19;
	mov.u32 	%r1087, %ctaid.x;
	mov.u32 	%r1088, %nctaid.y;
	mov.u32 	%r1089, %ctaid.y;
	mad.lo.s32 	%r1090, %r1087, %r1088, %r1089;
	mul.lo.s32 	%r1091, %r1090, 11552;
	sub.s32 	%r166, %r2495, %r1091;
	setp.lt.s32 	%p184, %r1086, %r166;
	and.b32  	%r1092, %r1067, 1;
	selp.b32 	%r167, %r1092, 1, %p184;
	add.s32 	%r1093, %r1086, 1;
	setp.lt.s32 	%p185, %r1093, %r166;
	and.b32  	%r1094, %r1068, 1;
	selp.b32 	%r1095, %r1094, 1, %p185;
	add.s32 	%r1096, %r1086, 2;
	setp.lt.s32 	%p186, %r1096, %r166;
	and.b32  	%r1097, %r1069, 1;
	selp.b32 	%r1098, %r1097, 1, %p186;
	add.s32 	%r1099, %r1086, 3;
	setp.lt.s32 	%p187, %r1099, %r166;
	and.b32  	%r1100, %r1070, 1;
	selp.b32 	%r1101, %r1100, 1, %p187;
	add.s32 	%r1102, %r1086, 4;
	setp.lt.s32 	%p188, %r1102, %r166;
	and.b32  	%r1103, %r1071, 1;
	selp.b32 	%r168, %r1103, 1, %p188;
	add.s32 	%r1104, %r1086, 5;
	setp.lt.s32 	%p189, %r1104, %r166;
	and.b32  	%r1105, %r1072, 1;
	selp.b32 	%r169, %r1105, 1, %p189;
	add.s32 	%r1106, %r1086, 6;
	setp.lt.s32 	%p190, %r1106, %r166;
	and.b32  	%r1107, %r1073, 1;
	selp.b32 	%r170, %r1107, 1, %p190;
	add.s32 	%r1108, %r1086, 7;
	setp.lt.s32 	%p191, %r1108, %r166;
	and.b32  	%r1109, %r1074, 1;
	selp.b32 	%r1110, %r1109, 1, %p191;
	add.s32 	%r1111, %r1086, 8;
	setp.lt.s32 	%p192, %r1111, %r166;
	and.b32  	%r1112, %r1075, 1;
	selp.b32 	%r1113, %r1112, 1, %p192;
	add.s32 	%r1114, %r1086, 9;
	setp.lt.s32 	%p193, %r1114, %r166;
	and.b32  	%r1115, %r1076, 1;
	selp.b32 	%r171, %r1115, 1, %p193;
	add.s32 	%r1116, %r1086, 10;
	setp.lt.s32 	%p194, %r1116, %r166;
	and.b32  	%r1117, %r1077, 1;
	selp.b32 	%r1118, %r1117, 1, %p194;
	add.s32 	%r1119, %r1086, 11;
	setp.lt.s32 	%p195, %r1119, %r166;
	and.b32  	%r1120, %r1078, 1;
	selp.b32 	%r172, %r1120, 1, %p195;
	add.s32 	%r1121, %r1086, 12;
	setp.lt.s32 	%p196, %r1121, %r166;
	and.b32  	%r1122, %r1079, 1;
	selp.b32 	%r173, %r1122, 1, %p196;
	add.s32 	%r1123, %r1086, 13;
	setp.lt.s32 	%p197, %r1123, %r166;
	and.b32  	%r1124, %r1080, 1;
	selp.b32 	%r174, %r1124, 1, %p197;
	add.s32 	%r1125, %r1086, 14;
	setp.lt.s32 	%p198, %r1125, %r166;
	and.b32  	%r1126, %r1081, 1;
	selp.b32 	%r175, %r1126, 1, %p198;
	add.s32 	%r1127, %r1086, 15;
	setp.lt.s32 	%p199, %r1127, %r166;
	and.b32  	%r1128, %r1082, 1;
	selp.b32 	%r1129, %r1128, 1, %p199;
	add.s32 	%r1130, %r1086, 16;
	setp.lt.s32 	%p200, %r1130, %r166;
	and.b32  	%r1131, %r1083, 1;
	selp.b32 	%r1132, %r1131, 1, %p200;
	add.s32 	%r1133, %r1086, 17;
	setp.lt.s32 	%p201, %r1133, %r166;
	and.b32  	%r1134, %r1084, 1;
	selp.b32 	%r176, %r1134, 1, %p201;
	add.s32 	%r1135, %r1086, 18;
	setp.lt.s32 	%p202, %r1135, %r166;
	and.b32  	%r1136, %r1085, 1;
	selp.b32 	%r177, %r1136, 1, %p202;
	bar.sync 	0;
	add.s32 	%r1137, %r1095, %r167;
	add.s32 	%r1138, %r1098, %r1137;
	add.s32 	%r1139, %r1101, %r1138;
	add.s32 	%r1140, %r168, %r1139;
	add.s32 	%r1141, %r169, %r1140;
	add.s32 	%r1142, %r170, %r1141;
	add.s32 	%r1143, %r1110, %r1142;
	add.s32 	%r1144, %r1113, %r1143;
	add.s32 	%r1145, %r171, %r1144;
	add.s32 	%r1146, %r1118, %r1145;
	add.s32 	%r1147, %r172, %r1146;
	add.s32 	%r1148, %r173, %r1147;
	add.s32 	%r1149, %r174, %r1148;
	add.s32 	%r1150, %r175, %r1149;
	add.s32 	%r1151, %r1129, %r1150;
	add.s32 	%r1152, %r1132, %r1151;
	add.s32 	%r1153, %r176, %r1152;
	add.s32 	%r1035, %r177, %r1153;
	mov.b32 	%r1033, 1;
	mov.b32 	%r1058, 0;
	mov.b32 	%r1060, -1;
	// begin inline asm
	{  .reg .s32 r0;  .reg .pred p;  shfl.sync.up.b32 r0|p, %r1035, %r1033, %r1058, %r1060;  @p add.s32 r0, r0, %r1035;  mov.s32 %r1031, r0;}
	// end inline asm
	mov.b32 	%r1039, 2;
	// begin inline asm
	{  .reg .s32 r0;  .reg .pred p;  shfl.sync.up.b32 r0|p, %r1031, %r1039, %r1058, %r1060;  @p add.s32 r0, r0, %r1031;  mov.s32 %r1037, r0;}
	// end inline asm
	mov.b32 	%r1045, 4;
	// begin inline asm
	{  .reg .s32 r0;  .reg .pred p;  shfl.sync.up.b32 r0|p, %r1037, %r1045, %r1058, %r1060;  @p add.s32 r0, r0, %r1037;  mov.s32 %r1043, r0;}
	// end inline asm
	mov.b32 	%r1051, 8;
	// begin inline asm
	{  .reg .s32 r0;  .reg .pred p;  shfl.sync.up.b32 r0|p, %r1043, %r1051, %r1058, %r1060;  @p add.s32 r0, r0, %r1043;  mov.s32 %r1049, r0;}
	// end inline asm
	mov.b32 	%r1057, 16;
	// begin inline asm
	{  .reg .s32 r0;  .reg .pred p;  shfl.sync.up.b32 r0|p, %r1049, %r1057, %r1058, %r1060;  @p add.s32 r0, r0, %r1049;  mov.s32 %r1055, r0;}
	// end inline asm
	setp.ne.s32 	%p203, %r1030, 31;
	@%p203 bra 	$L__BB5_69;
	shr.u32 	%r1154, %r988, 3;
	and.b32  	%r1155, %r1154, 124;
	add.s32 	%r1157, %r1064, %r1155;
	st.shared.u32 	[%r1157], %r1055;
$L__BB5_69:
	bar.sync 	0;
	mov.u32 	%r1158, _ZZN3cub18CUB_300001_SM_10006detail6select23DeviceSelectSweepKernelINS2_10policy_hubIiNS0_8NullTypeEiLb0ELNS0_10SelectImplE2EE10Policy1000EPiPS5_N6thrust24THRUST_300001_SM_1000_NS6detail15normal_iteratorINSC_10device_ptrIiEEEES9_NS0_13ScanTileStateIiLb1EEE7is_evenS5_iNS2_19streaming_context_tIiLb0EEELS6_2EEEvT0_T1_T2_T3_T4_T5_T6_T7_iT8_NS1_7vsmem_tEE19static_temp_storage;
	ld.shared.v4.u32 	{%r1159, %r1160, %r1161, %r1162}, [_ZZN3cub18CUB_300001_SM_10006detail6select23DeviceSelectSweepKernelINS2_10policy_hubIiNS0_8NullTypeEiLb0ELNS0_10SelectImplE2EE10Policy1000EPiPS5_N6thrust24THRUST_300001_SM_1000_NS6detail15normal_iteratorINSC_10device_ptrIiEEEES9_NS0_13ScanTileStateIiLb1EEE7is_evenS5_iNS2_19streaming_context_tIiLb0EEELS6_2EEEvT0_T1_T2_T3_T4_T5_T6_T7_iT8_NS1_7vsmem_tEE19static_temp_storage];
	shr.u32 	%r1163, %r988, 5;
	add.s32 	%r1164, %r1160, %r1159;
	setp.eq.s32 	%p204, %r1163, 2;
	selp.b32 	%r1165, %r1164, %r1159, %p204;
	add.s32 	%r1166, %r1164, %r1161;
	setp.eq.s32 	%p205, %r1163, 3;
	selp.b32 	%r1167, %r1166, %r1165, %p205;
	add.s32 	%r1168, %r1166, %r1162;
	setp.eq.s32 	%p206, %r1163, 4;
	selp.b32 	%r1169, %r1168, %r1167, %p206;
	ld.shared.v4.u32 	{%r1170, %r1171, %r1172, %r1173}, [_ZZN3cub18CUB_300001_SM_10006detail6select23DeviceSelectSweepKernelINS2_10policy_hubIiNS0_8NullTypeEiLb0ELNS0_10SelectImplE2EE10Policy1000EPiPS5_N6thrust24THRUST_300001_SM_1000_NS6detail15normal_iteratorINSC_10device_ptrIiEEEES9_NS0_13ScanTileStateIiLb1EEE7is_evenS5_iNS2_19streaming_context_tIiLb0EEELS6_2EEEvT0_T1_T2_T3_T4_T5_T6_T7_iT8_NS1_7vsmem_tEE19static_temp_storage+16];
	add.s32 	%r1174, %r1168, %r1170;
	setp.eq.s32 	%p207, %r1163, 5;
	selp.b32 	%r1175, %r1174, %r1169, %p207;
	add.s32 	%r1176, %r1174, %r1171;
	setp.eq.s32 	%p208, %r1163, 6;
	selp.b32 	%r1177, %r1176, %r1175, %p208;
	add.s32 	%r1178, %r1176, %r1172;
	setp.eq.s32 	%p209, %r1163, 7;
	selp.b32 	%r1179, %r1178, %r1177, %p209;
	add.s32 	%r1180, %r1178, %r1173;
	setp.eq.s32 	%p210, %r1163, 8;
	selp.b32 	%r1181, %r1180, %r1179, %p210;
	ld.shared.v4.u32 	{%r1182, %r1183, %r1184, %r1185}, [_ZZN3cub18CUB_300001_SM_10006detail6select23DeviceSelectSweepKernelINS2_10policy_hubIiNS0_8NullTypeEiLb0ELNS0_10SelectImplE2EE10Policy1000EPiPS5_N6thrust24THRUST_300001_SM_1000_NS6detail15normal_iteratorINSC_10device_ptrIiEEEES9_NS0_13ScanTileStateIiLb1EEE7is_evenS5_iNS2_19streaming_context_tIiLb0EEELS6_2EEEvT0_T1_T2_T3_T4_T5_T6_T7_iT8_NS1_7vsmem_tEE19static_temp_storage+32];
	add.s32 	%r1186, %r1180, %r1182;
	setp.eq.s32 	%p211, %r1163, 9;
	selp.b32 	%r1187, %r1186, %r1181, %p211;
	add.s32 	%r1188, %r1186, %r1183;
	setp.eq.s32 	%p212, %r1163, 10;
	selp.b32 	%r1189, %r1188, %r1187, %p212;
	add.s32 	%r1190, %r1188, %r1184;
	setp.eq.s32 	%p213, %r1163, 11;
	selp.b32 	%r1191, %r1190, %r1189, %p213;
	add.s32 	%r1192, %r1190, %r1185;
	setp.eq.s32 	%p214, %r1163, 12;
	selp.b32 	%r1193, %r1192, %r1191, %p214;
	ld.shared.v4.u32 	{%r1194, %r1195, %r1196, %r1197}, [_ZZN3cub18CUB_300001_SM_10006detail6select23DeviceSelectSweepKernelINS2_10policy_hubIiNS0_8NullTypeEiLb0ELNS0_10SelectImplE2EE10Policy1000EPiPS5_N6thrust24THRUST_300001_SM_1000_NS6detail15normal_iteratorINSC_10device_ptrIiEEEES9_NS0_13ScanTileStateIiLb1EEE7is_evenS5_iNS2_19streaming_context_tIiLb0EEELS6_2EEEvT0_T1_T2_T3_T4_T5_T6_T7_iT8_NS1_7vsmem_tEE19static_temp_storage+48];
	add.s32 	%r1198, %r1192, %r1194;
	setp.eq.s32 	%p215, %r1163, 13;
	selp.b32 	%r1199, %r1198, %r1193, %p215;
	add.s32 	%r1200, %r1198, %r1195;
	setp.eq.s32 	%p216, %r1163, 14;
	selp.b32 	%r1201, %r1200, %r1199, %p216;
	add.s32 	%r1202, %r1200, %r1196;
	setp.eq.s32 	%p217, %r1163, 15;
	selp.b32 	%r1203, %r1202, %r1201, %p217;
	add.s32 	%r1204, %r1202, %r1197;
	setp.eq.s32 	%p218, %r1163, 16;
	selp.b32 	%r1205, %r1204, %r1203, %p218;
	.pragma "used_bytes_mask 4095";
	ld.shared.v4.u32 	{%r1206, %r1207, %r1208, %r1209}, [_ZZN3cub18CUB_300001_SM_10006detail6select23DeviceSelectSweepKernelINS2_10policy_hubIiNS0_8NullTypeEiLb0ELNS0_10SelectImplE2EE10Policy1000EPiPS5_N6thrust24THRUST_300001_SM_1000_NS6detail15normal_iteratorINSC_10device_ptrIiEEEES9_NS0_13ScanTileStateIiLb1EEE7is_evenS5_iNS2_19streaming_context_tIiLb0EEELS6_2EEEvT0_T1_T2_T3_T4_T5_T6_T7_iT8_NS1_7vsmem_tEE19static_temp_storage+64];
	add.s32 	%r1210, %r1204, %r1206;
	setp.eq.s32 	%p219, %r1163, 17;
	selp.b32 	%r1211, %r1210, %r1205, %p219;
	add.s32 	%r1212, %r1210, %r1207;
	setp.eq.s32 	%p220, %r1163, 18;
	selp.b32 	%r1213, %r1212, %r1211, %p220;
	setp.lt.u32 	%p221, %r988, 32;
	selp.b32 	%r1214, 0, %r1213, %p221;
	setp.eq.s32 	%p222, %r1030, 0;
	mul.lo.s32 	%r1215, %r988, 19;
	add.s32 	%r1216, %r1215, 1;
	setp.lt.s32 	%p223, %r1216, %r166;
	not.b32 	%r1217, %r148;
	and.b32  	%r1218, %r1217, 1;
	selp.b32 	%r1219, %r1218, 1, %p223;
	add.s32 	%r1220, %r1219, %r167;
	add.s32 	%r1221, %r1215, 2;
	setp.lt.s32 	%p224, %r1221, %r166;
	not.b32 	%r1222, %r149;
	and.b32  	%r1223, %r1222, 1;
	selp.b32 	%r1224, %r1223, 1, %p224;
	add.s32 	%r1225, %r1224, %r1220;
	add.s32 	%r1226, %r1215, 3;
	setp.lt.s32 	%p225, %r1226, %r166;
	not.b32 	%r1227, %r150;
	and.b32  	%r1228, %r1227, 1;
	selp.b32 	%r1229, %r1228, 1, %p225;
	add.s32 	%r1230, %r1229, %r1225;
	add.s32 	%r1231, %r168, %r1230;
	add.s32 	%r1232, %r169, %r1231;
	add.s32 	%r1233, %r170, %r1232;
	add.s32 	%r1234, %r1215, 7;
	setp.lt.s32 	%p226, %r1234, %r166;
	not.b32 	%r1235, %r154;
	and.b32  	%r1236, %r1235, 1;
	selp.b32 	%r1237, %r1236, 1, %p226;
	add.s32 	%r1238, %r1237, %r1233;
	add.s32 	%r1239, %r1215, 8;
	setp.lt.s32 	%p227, %r1239, %r166;
	not.b32 	%r1240, %r155;
	and.b32  	%r1241, %r1240, 1;
	selp.b32 	%r1242, %r1241, 1, %p227;
	add.s32 	%r1243, %r1242, %r1238;
	add.s32 	%r1244, %r171, %r1243;
	add.s32 	%r1245, %r1215, 10;
	setp.lt.s32 	%p228, %r1245, %r166;
	not.b32 	%r1246, %r157;
	and.b32  	%r1247, %r1246, 1;
	selp.b32 	%r1248, %r1247, 1, %p228;
	add.s32 	%r1249, %r1248, %r1244;
	add.s32 	%r1250, %r172, %r1249;
	add.s32 	%r1251, %r173, %r1250;
	add.s32 	%r1252, %r174, %r1251;
	add.s32 	%r1253, %r175, %r1252;
	add.s32 	%r1254, %r1215, 15;
	setp.lt.s32 	%p229, %r1254, %r166;
	not.b32 	%r1255, %r162;
	and.b32  	%r1256, %r1255, 1;
	selp.b32 	%r1257, %r1256, 1, %p229;
	add.s32 	%r1258, %r1257, %r1253;
	add.s32 	%r1259, %r1215, 16;
	setp.lt.s32 	%p230, %r1259, %r166;
	not.b32 	%r1260, %r163;
	and.b32  	%r1261, %r1260, 1;
	selp.b32 	%r1262, %r1261, 1, %p230;
	add.s32 	%r1263, %r1262, %r1258;
	add.s32 	%r1264, %r176, %r1263;
	add.s32 	%r1265, %r177, %r1264;
	sub.s32 	%r1266, %r1055, %r1265;
	selp.b32 	%r1267, 0, %r1266, %p222;
	add.s32 	%r1268, %r1214, %r1267;
	add.s32 	%r1269, %r1268, %r167;
	add.s32 	%r1270, %r1220, %r1268;
	add.s32 	%r1271, %r1225, %r1268;
	add.s32 	%r1272, %r1230, %r1268;
	add.s32 	%r1273, %r1231, %r1268;
	add.s32 	%r1274, %r1232, %r1268;
	add.s32 	%r1275, %r1233, %r1268;
	add.s32 	%r1276, %r1238, %r1268;
	add.s32 	%r1277, %r1243, %r1268;
	add.s32 	%r1278, %r1244, %r1268;
	add.s32 	%r1279, %r1249, %r1268;
	add.s32 	%r1280, %r1250, %r1268;
	add.s32 	%r1281, %r1251, %r1268;
	add.s32 	%r1282, %r1252, %r1268;
	add.s32 	%r1283, %r1253, %r1268;
	add.s32 	%r1284, %r1258, %r1268;
	add.s32 	%r1285, %r1263, %r1268;
	add.s32 	%r1286, %r1264, %r1268;
	add.s32 	%r1287, %r166, %r1208;
	add.s32 	%r1288, %r1287, %r1212;
	add.s32 	%r2568, %r1288, -11552;
	bar.sync 	0;
	sub.s32 	%r180, %r166, %r2568;
	sub.s32 	%r1289, %r1215, %r1268;
	setp.eq.s32 	%p231, %r167, 0;
	add.s32 	%r1290, %r1268, %r180;
	selp.b32 	%r1291, %r1289, %r1290, %p231;
	shl.b32 	%r1292, %r1291, 2;
	add.s32 	%r1293, %r1158, %r1292;
	st.shared.u32 	[%r1293], %r147;
	sub.s32 	%r1294, %r1216, %r1269;
	setp.eq.s32 	%p232, %r1219, 0;
	add.s32 	%r1295, %r1290, %r167;
	selp.b32 	%r1296, %r1294, %r1295, %p232;
	shl.b32 	%r1297, %r1296, 2;
	add.s32 	%r1298, %r1158, %r1297;
	st.shared.u32 	[%r1298], %r148;
	sub.s32 	%r1299, %r1221, %r1270;
	setp.eq.s32 	%p233, %r1224, 0;
	add.s32 	%r1300, %r1295, %r1219;
	selp.b32 	%r1301, %r1299, %r1300, %p233;
	shl.b32 	%r1302, %r1301, 2;
	add.s32 	%r1303, %r1158, %r1302;
	st.shared.u32 	[%r1303], %r149;
	sub.s32 	%r1304, %r1226, %r1271;
	setp.eq.s32 	%p234, %r1229, 0;
	add.s32 	%r1305, %r1300, %r1224;
	selp.b32 	%r1306, %r1304, %r1305, %p234;
	shl.b32 	%r1307, %r1306, 2;
	add.s32 	%r1308, %r1158, %r1307;
	st.shared.u32 	[%r1308], %r150;
	sub.s32 	%r1309, %r1215, %r1272;
	add.s32 	%r1310, %r1309, 4;
	setp.eq.s32 	%p235, %r168, 0;
	add.s32 	%r1311, %r1305, %r1229;
	selp.b32 	%r1312, %r1310, %r1311, %p235;
	shl.b32 	%r1313, %r1312, 2;
	add.s32 	%r1314, %r1158, %r1313;
	st.shared.u32 	[%r1314], %r151;
	sub.s32 	%r1315, %r1215, %r1273;
	add.s32 	%r1316, %r1315, 5;
	setp.eq.s32 	%p236, %r169, 0;
	add.s32 	%r1317, %r1311, %r168;
	selp.b32 	%r1318, %r1316, %r1317, %p236;
	shl.b32 	%r1319, %r1318, 2;
	add.s32 	%r1320, %r1158, %r1319;
	st.shared.u32 	[%r1320], %r152;
	sub.s32 	%r1321, %r1215, %r1274;
	add.s32 	%r1322, %r1321, 6;
	setp.eq.s32 	%p237, %r170, 0;
	add.s32 	%r1323, %r1317, %r169;
	selp.b32 	%r1324, %r1322, %r1323, %p237;
	shl.b32 	%r1325, %r1324, 2;
	add.s32 	%r1326, %r1158, %r1325;
	st.shared.u32 	[%r1326], %r153;
	sub.s32 	%r1327, %r1234, %r1275;
	setp.eq.s32 	%p238, %r1237, 0;
	add.s32 	%r1328, %r1323, %r170;
	selp.b32 	%r1329, %r1327, %r1328, %p238;
	shl.b32 	%r1330, %r1329, 2;
	add.s32 	%r1331, %r1158, %r1330;
	st.shared.u32 	[%r1331], %r154;
	sub.s32 	%r1332, %r1239, %r1276;
	setp.eq.s32 	%p239, %r1242, 0;
	add.s32 	%r1333, %r1328, %r1237;
	selp.b32 	%r1334, %r1332, %r1333, %p239;
	shl.b32 	%r1335, %r1334, 2;
	add.s32 	%r1336, %r1158, %r1335;
	st.shared.u32 	[%r1336], %r155;
	sub.s32 	%r1337, %r1215, %r1277;
	add.s32 	%r1338, %r1337, 9;
	setp.eq.s32 	%p240, %r171, 0;
	add.s32 	%r1339, %r1333, %r1242;
	selp.b32 	%r1340, %r1338, %r1339, %p240;
	shl.b32 	%r1341, %r1340, 2;
	add.s32 	%r1342, %r1158, %r1341;
	st.shared.u32 	[%r1342], %r156;
	sub.s32 	%r1343, %r1245, %r1278;
	setp.eq.s32 	%p241, %r1248, 0;
	add.s32 	%r1344, %r1339, %r171;
	selp.b32 	%r1345, %r1343, %r1344, %p241;
	shl.b32 	%r1346, %r1345, 2;
	add.s32 	%r1347, %r1158, %r1346;
	st.shared.u32 	[%r1347], %r157;
	sub.s32 	%r1348, %r1215, %r1279;
	add.s32 	%r1349, %r1348, 11;
	setp.eq.s32 	%p242, %r172, 0;
	add.s32 	%r1350, %r1344, %r1248;
	selp.b32 	%r1351, %r1349, %r1350, %p242;
	shl.b32 	%r1352, %r1351, 2;
	add.s32 	%r1353, %r1158, %r1352;
	st.shared.u32 	[%r1353], %r158;
	sub.s32 	%r1354, %r1215, %r1280;
	add.s32 	%r1355, %r1354, 12;
	setp.eq.s32 	%p243, %r173, 0;
	add.s32 	%r1356, %r1350, %r172;
	selp.b32 	%r1357, %r1355, %r1356, %p243;
	shl.b32 	%r1358, %r1357, 2;
	add.s32 	%r1359, %r1158, %r1358;
	st.shared.u32 	[%r1359], %r159;
	sub.s32 	%r1360, %r1215, %r1281;
	add.s32 	%r1361, %r1360, 13;
	setp.eq.s32 	%p244, %r174, 0;
	add.s32 	%r1362, %r1356, %r173;
	selp.b32 	%r1363, %r1361, %r1362, %p244;
	shl.b32 	%r1364, %r1363, 2;
	add.s32 	%r1365, %r1158, %r1364;
	st.shared.u32 	[%r1365], %r160;
	sub.s32 	%r1366, %r1215, %r1282;
	add.s32 	%r1367, %r1366, 14;
	setp.eq.s32 	%p245, %r175, 0;
	add.s32 	%r1368, %r1362, %r174;
	selp.b32 	%r1369, %r1367, %r1368, %p245;
	shl.b32 	%r1370, %r1369, 2;
	add.s32 	%r1371, %r1158, %r1370;
	st.shared.u32 	[%r1371], %r161;
	sub.s32 	%r1372, %r1254, %r1283;
	setp.eq.s32 	%p246, %r1257, 0;
	add.s32 	%r1373, %r1368, %r175;
	selp.b32 	%r1374, %r1372, %r1373, %p246;
	shl.b32 	%r1375, %r1374, 2;
	add.s32 	%r1376, %r1158, %r1375;
	st.shared.u32 	[%r1376], %r162;
	sub.s32 	%r1377, %r1259, %r1284;
	setp.eq.s32 	%p247, %r1262, 0;
	add.s32 	%r1378, %r1373, %r1257;
	selp.b32 	%r1379, %r1377, %r1378, %p247;
	shl.b32 	%r1380, %r1379, 2;
	add.s32 	%r1381, %r1158, %r1380;
	st.shared.u32 	[%r1381], %r163;
	sub.s32 	%r1382, %r1215, %r1285;
	add.s32 	%r1383, %r1382, 17;
	setp.eq.s32 	%p248, %r176, 0;
	add.s32 	%r1384, %r1378, %r1262;
	selp.b32 	%r1385, %r1383, %r1384, %p248;
	shl.b32 	%r1386, %r1385, 2;
	add.s32 	%r1387, %r1158, %r1386;
	st.shared.u32 	[%r1387], %r164;
	sub.s32 	%r1388, %r1215, %r1286;
	add.s32 	%r1389, %r1388, 18;
	setp.eq.s32 	%p249, %r177, 0;
	add.s32 	%r1390, %r1384, %r176;
	selp.b32 	%r1391, %r1389, %r1390, %p249;
	shl.b32 	%r1392, %r1391, 2;
	add.s32 	%r1393, %r1158, %r1392;
	st.shared.u32 	[%r1393], %r165;
	bar.sync 	0;
	setp.ge.s32 	%p250, %r988, %r166;
	shl.b32 	%r1394, %r988, 2;
	add.s32 	%r181, %r1158, %r1394;
	@%p250 bra 	$L__BB5_71;
	ld.param.u32 	%r2496, [_ZN3cub18CUB_300001_SM_10006detail6select23DeviceSelectSweepKernelINS2_10policy_hubIiNS0_8NullTypeEiLb0ELNS0_10SelectImplE2EE10Policy1000EPiPS5_N6thrust24THRUST_300001_SM_1000_NS6detail15normal_iteratorINSC_10device_ptrIiEEEES9_NS0_13ScanTileStateIiLb1EEE7is_evenS5_iNS2_19streaming_context_tIiLb0EEELS6_2EEEvT0_T1_T2_T3_T4_T5_T6_T7_iT8_NS1_7vsmem_tE_param_7];
	ld.shared.u32 	%r1395, [%r181];
	not.b32 	%r1396, %r988;
	add.s32 	%r1397, %r2496, %r1396;
	setp.lt.s32 	%p251, %r988, %r180;
	sub.s32 	%r1398, %r988, %r180;
	selp.b32 	%r1399, %r1397, %r1398, %p251;
	mul.wide.s32 	%rd73, %r1399, 4;
	add.s64 	%rd74, %rd3, %rd73;
	st.global.u32 	[%rd74], %r1395;
$L__BB5_71:
	ld.param.u32 	%r2497, [_ZN3cub18CUB_300001_SM_10006detail6select23DeviceSelectSweepKernelINS2_10policy_hubIiNS0_8NullTypeEiLb0ELNS0_10SelectImplE2EE10Policy1000EPiPS5_N6thrust24THRUST_300001_SM_1000_NS6detail15normal_iteratorINSC_10device_ptrIiEEEES9_NS0_13ScanTileStateIiLb1EEE7is_evenS5_iNS2_19streaming_context_tIiLb0EEELS6_2EEEvT0_T1_T2_T3_T4_T5_T6_T7_iT8_NS1_7vsmem_tE_param_7];
	add.s32 	%r182, %r988, 608;
	sub.s32 	%r183, %r2497, %r988;
	setp.ge.s32 	%p252, %r182, %r166;
	@%p252 bra 	$L__BB5_73;
	ld.shared.u32 	%r1400, [%r181+2432];
	add.s32 	%r1401, %r183, -609;
	setp.lt.s32 	%p253, %r182, %r180;
	sub.s32 	%r1402, %r182, %r180;
	selp.b32 	%r1403, %r1401, %r1402, %p253;
	mul.wide.s32 	%rd75, %r1403, 4;
	add.s64 	%rd76, %rd3, %rd75;
	st.global.u32 	[%rd76], %r1400;
$L__BB5_73:
	add.s32 	%r184, %r988, 1216;
	setp.ge.s32 	%p254, %r184, %r166;
	@%p254 bra 	$L__BB5_75;
	ld.shared.u32 	%r1404, [%r181+4864];
	add.s32 	%r1405, %r183, -1217;
	setp.lt.s32 	%p255, %r184, %r180;
	sub.s32 	%r1406, %r184, %r180;
	selp.b32 	%r1407, %r1405, %r1406, %p255;
	mul.wide.s32 	%rd77, %r1407, 4;
	add.s64 	%rd78, %rd3, %rd77;
	st.global.u32 	[%rd78], %r1404;
$L__BB5_75:
	add.s32 	%r185, %r988, 1824;
	setp.ge.s32 	%p256, %r185, %r166;
	@%p256 bra 	$L__BB5_77;
	ld.shared.u32 	%r1408, [%r181+7296];
	add.s32 	%r1409, %r183, -1825;
	setp.lt.s32 	%p257, %r185, %r180;
	sub.s32 	%r1410, %r185, %r180;
	selp.b32 	%r1411, %r1409, %r1410, %p257;
	mul.wide.s32 	%rd79, %r1411, 4;
	add.s64 	%rd80, %rd3, %rd79;
	st.global.u32 	[%rd80], %r1408;
$L__BB5_77:
	add.s32 	%r186, %r988, 2432;
	setp.ge.s32 	%p258, %r186, %r166;
	@%p258 bra 	$L__BB5_79;
	ld.shared.u32 	%r1412, [%r181+9728];
	add.s32 	%r1413, %r183, -2433;
	setp.lt.s32 	%p259, %r186, %r180;
	sub.s32 	%r1414, %r186, %r180;
	selp.b32 	%r1415, %r1413, %r1414, %p259;
	mul.wide.s32 	%rd81, %r1415, 4;
	add.s64 	%rd82, %rd3, %rd81;
	st.global.u32 	[%rd82], %r1412;
$L__BB5_79:
	add.s32 	%r187, %r988, 3040;
	setp.ge.s32 	%p260, %r187, %r166;
	@%p260 bra 	$L__BB5_81;
	ld.shared.u32 	%r1416, [%r181+12160];
	add.s32 	%r1417, %r183, -3041;
	setp.lt.s32 	%p261, %r187, %r180;
	sub.s32 	%r1418, %r187, %r180;
	selp.b32 	%r1419, %r1417, %r1418, %p261;
	mul.wide.s32 	%rd83, %r1419, 4;
	add.s64 	%rd84, %rd3, %rd83;
	st.global.u32 	[%rd84], %r1416;
$L__BB5_81:
	add.s32 	%r188, %r988, 3648;
	setp.ge.s32 	%p262, %r188, %r166;
	@%p262 bra 	$L__BB5_83;
	ld.shared.u32 	%r1420, [%r181+14592];
	add.s32 	%r1421, %r183, -3649;
	setp.lt.s32 	%p263, %r188, %r180;
	sub.s32 	%r1422, %r188, %r180;
	selp.b32 	%r1423, %r1421, %r1422, %p263;
	mul.wide.s32 	%rd85, %r1423, 4;
	add.s64 	%rd86, %rd3, %rd85;
	st.global.u32 	[%rd86], %r1420;
$L__BB5_83:
	add.s32 	%r189, %r988, 4256;
	setp.ge.s32 	%p264, %r189, %r166;
	@%p264 bra 	$L__BB5_85;
	ld.shared.u32 	%r1424, [%r181+17024];
	add.s32 	%r1425, %r183, -4257;
	setp.lt.s32 	%p265, %r189, %r180;
	sub.s32 	%r1426, %r189, %r180;
	selp.b32 	%r1427, %r1425, %r1426, %p265;
	mul.wide.s32 	%rd87, %r1427, 4;
	add.s64 	%rd88, %rd3, %rd87;
	st.global.u32 	[%rd88], %r1424;
$L__BB5_85:
	add.s32 	%r190, %r988, 4864;
	setp.ge.s32 	%p266, %r190, %r166;
	@%p266 bra 	$L__BB5_87;
	ld.shared.u32 	%r1428, [%r181+19456];
	add.s32 	%r1429, %r183, -4865;
	setp.lt.s32 	%p267, %r190, %r180;
	sub.s32 	%r1430, %r190, %r180;
	selp.b32 	%r1431, %r1429, %r1430, %p267;
	mul.wide.s32 	%rd89, %r1431, 4;
	add.s64 	%rd90, %rd3, %rd89;
	st.global.u32 	[%rd90], %r1428;
$L__BB5_87:
	add.s32 	%r191, %r988, 5472;
	setp.ge.s32 	%p268, %r191, %r166;
	@%p268 bra 	$L__BB5_89;
	ld.shared.u32 	%r1432, [%r181+21888];
	add.s32 	%r1433, %r183, -5473;
	setp.lt.s32 	%p269, %r191, %r180;
	sub.s32 	%r1434, %r191, %r180;
	selp.b32 	%r1435, %r1433, %r1434, %p269;
	mul.wide.s32 	%rd91, %r1435, 4;
	add.s64 	%rd92, %rd3, %rd91;
	st.global.u32 	[%rd92], %r1432;
$L__BB5_89:
	add.s32 	%r192, %r988, 6080;
	setp.ge.s32 	%p270, %r192, %r166;
	@%p270 bra 	$L__BB5_91;
	ld.shared.u32 	%r1436, [%r181+24320];
	add.s32 	%r1437, %r183, -6081;
	setp.lt.s32 	%p271, %r192, %r180;
	sub.s32 	%r1438, %r192, %r180;
	selp.b32 	%r1439, %r1437, %r1438, %p271;
	mul.wide.s32 	%rd93, %r1439, 4;
	add.s64 	%rd94, %rd3, %rd93;
	st.global.u32 	[%rd94], %r1436;
$L__BB5_91:
	add.s32 	%r193, %r988, 6688;
	setp.ge.s32 	%p272, %r193, %r166;
	@%p272 bra 	$L__BB5_93;
	ld.shared.u32 	%r1440, [%r181+26752];
	add.s32 	%r1441, %r183, -6689;
	setp.lt.s32 	%p273, %r193, %r180;
	sub.s32 	%r1442, %r193, %r180;
	selp.b32 	%r1443, %r1441, %r1442, %p273;
	mul.wide.s32 	%rd95, %r1443, 4;
	add.s64 	%rd96, %rd3, %rd95;
	st.global.u32 	[%rd96], %r1440;
$L__BB5_93:
	add.s32 	%r194, %r988, 7296;
	setp.ge.s32 	%p274, %r194, %r166;
	@%p274 bra 	$L__BB5_95;
	ld.shared.u32 	%r1444, [%r181+29184];
	add.s32 	%r1445, %r183, -7297;
	setp.lt.s32 	%p275, %r194, %r180;
	sub.s32 	%r1446, %r194, %r180;
	selp.b32 	%r1447, %r1445, %r1446, %p275;
	mul.wide.s32 	%rd97, %r1447, 4;
	add.s64 	%rd98, %rd3, %rd97;
	st.global.u32 	[%rd98], %r1444;
$L__BB5_95:
	add.s32 	%r195, %r988, 7904;
	setp.ge.s32 	%p276, %r195, %r166;
	@%p276 bra 	$L__BB5_97;
	ld.shared.u32 	%r1448, [%r181+31616];
	add.s32 	%r1449, %r183, -7905;
	setp.lt.s32 	%p277, %r195, %r180;
	sub.s32 	%r1450, %r195, %r180;
	selp.b32 	%r1451, %r1449, %r1450, %p277;
	mul.wide.s32 	%rd99, %r1451, 4;
	add.s64 	%rd100, %rd3, %rd99;
	st.global.u32 	[%rd100], %r1448;
$L__BB5_97:
	add.s32 	%r196, %r988, 8512;
	setp.ge.s32 	%p278, %r196, %r166;
	@%p278 bra 	$L__BB5_99;
	ld.shared.u32 	%r1452, [%r181+34048];
	add.s32 	%r1453, %r183, -8513;
	setp.lt.s32 	%p279, %r196, %r180;
	sub.s32 	%r1454, %r196, %r180;
	selp.b32 	%r1455, %r1453, %r1454, %p279;
	mul.wide.s32 	%rd101, %r1455, 4;
	add.s64 	%rd102, %rd3, %rd101;
	st.global.u32 	[%rd102], %r1452;
$L__BB5_99:
	add.s32 	%r197, %r988, 9120;
	setp.ge.s32 	%p280, %r197, %r166;
	@%p280 bra 	$L__BB5_101;
	ld.shared.u32 	%r1456, [%r181+36480];
	add.s32 	%r1457, %r183, -9121;
	setp.lt.s32 	%p281, %r197, %r180;
	sub.s32 	%r1458, %r197, %r180;
	selp.b32 	%r1459, %r1457, %r1458, %p281;
	mul.wide.s32 	%rd103, %r1459, 4;
	add.s64 	%rd104, %rd3, %rd103;
	st.global.u32 	[%rd104], %r1456;
$L__BB5_101:
	add.s32 	%r198, %r988, 9728;
	setp.ge.s32 	%p282, %r198, %r166;
	@%p282 bra 	$L__BB5_103;
	ld.shared.u32 	%r1460, [%r181+38912];
	add.s32 	%r1461, %r183, -9729;
	setp.lt.s32 	%p283, %r198, %r180;
	sub.s32 	%r1462, %r198, %r180;
	selp.b32 	%r1463, %r1461, %r1462, %p283;
	mul.wide.s32 	%rd105, %r1463, 4;
	add.s64 	%rd106, %rd3, %rd105;
	st.global.u32 	[%rd106], %r1460;
$L__BB5_103:
	add.s32 	%r199, %r988, 10336;
	setp.ge.s32 	%p284, %r199, %r166;
	@%p284 bra 	$L__BB5_105;
	ld.shared.u32 	%r1464, [%r181+41344];
	add.s32 	%r1465, %r183, -10337;
	setp.lt.s32 	%p285, %r199, %r180;
	sub.s32 	%r1466, %r199, %r180;
	selp.b32 	%r1467, %r1465, %r1466, %p285;
	mul.wide.s32 	%rd107, %r1467, 4;
	add.s64 	%rd108, %rd3, %rd107;
	st.global.u32 	[%rd108], %r1464;
$L__BB5_105:
	add.s32 	%r1468, %r988, 10944;
	sub.s32 	%r1469, %r1468, %r180;
	setp.lt.s32 	%p286, %r1468, %r180;
	add.s32 	%r1470, %r183, -10945;
	selp.b32 	%r200, %r1470, %r1469, %p286;
	setp.ge.s32 	%p287, %r1468, %r166;
	@%p287 bra 	$L__BB5_203;
	ld.shared.u32 	%r1471, [%r181+43776];
	mul.wide.s32 	%rd109, %r200, 4;
	add.s64 	%rd110, %rd3, %rd109;
	st.global.u32 	[%rd110], %r1471;
	bra.uni 	$L__BB5_203;
$L__BB5_107:
	cvt.s64.s32 	%rd17, %r2;
	mov.u32 	%r338, %tid.x;
	and.b32  	%r339, %r338, 31;
	and.b32  	%r340, %r338, 992;
	mul.lo.s32 	%r341, %r340, 19;
	or.b32  	%r201, %r341, %r339;
	setp.ge.s32 	%p3, %r201, %r105;
	cvt.u64.u32 	%rd18, %r201;
	add.s64 	%rd19, %rd18, %rd17;
	shl.b64 	%rd20, %rd19, 2;
	add.s64 	%rd9, %rd1, %rd20;
	@%p3 bra 	$L__BB5_109;
	ld.global.u32 	%r2534, [%rd9];
$L__BB5_109:
	add.s32 	%r343, %r201, 32;
	setp.ge.s32 	%p4, %r343, %r105;
	@%p4 bra 	$L__BB5_111;
	ld.global.u32 	%r2535, [%rd9+128];
$L__BB5_111:
	add.s32 	%r345, %r201, 64;
	setp.ge.s32 	%p5, %r345, %r105;
	@%p5 bra 	$L__BB5_113;
	ld.global.u32 	%r2536, [%rd9+256];
$L__BB5_113:
	add.s32 	%r347, %r201, 96;
	setp.ge.s32 	%p6, %r347, %r105;
	@%p6 bra 	$L__BB5_115;
	ld.global.u32 	%r2537, [%rd9+384];
$L__BB5_115:
	add.s32 	%r349, %r201, 128;
	setp.ge.s32 	%p7, %r349, %r105;
	@%p7 bra 	$L__BB5_117;
	ld.global.u32 	%r2538, [%rd9+512];
$L__BB5_117:
	add.s32 	%r351, %r201, 160;
	setp.ge.s32 	%p8, %r351, %r105;
	@%p8 bra 	$L__BB5_119;
	ld.global.u32 	%r2539, [%rd9+640];
$L__BB5_119:
	add.s32 	%r353, %r201, 192;
	setp.ge.s32 	%p9, %r353, %r105;
	@%p9 bra 	$L__BB5_121;
	ld.global.u32 	%r2540, [%rd9+768];
$L__BB5_121:
	add.s32 	%r355, %r201, 224;
	setp.ge.s32 	%p10, %r355, %r105;
	@%p10 bra 	$L__BB5_123;
	ld.global.u32 	%r2541, [%rd9+896];
$L__BB5_123:
	add.s32 	%r357, %r201, 256;
	setp.ge.s32 	%p11, %r357, %r105;
	@%p11 bra 	$L__BB5_125;
	ld.global.u32 	%r2542, [%rd9+1024];
$L__BB5_125:
	add.s32 	%r359, %r201, 288;
	setp.ge.s32 	%p12, %r359, %r105;
	@%p12 bra 	$L__BB5_127;
	ld.global.u32 	%r2543, [%rd9+1152];
$L__BB5_127:
	add.s32 	%r361, %r201, 320;
	setp.ge.s32 	%p13, %r361, %r105;
	@%p13 bra 	$L__BB5_129;
	ld.global.u32 	%r2544, [%rd9+1280];
$L__BB5_129:
	add.s32 	%r363, %r201, 352;
	setp.ge.s32 	%p14, %r363, %r105;
	@%p14 bra 	$L__BB5_131;
	ld.global.u32 	%r2545, [%rd9+1408];
$L__BB5_131:
	add.s32 	%r365, %r201, 384;
	setp.ge.s32 	%p15, %r365, %r105;
	@%p15 bra 	$L__BB5_133;
	ld.global.u32 	%r2546, [%rd9+1536];
$L__BB5_133:
	add.s32 	%r367, %r201, 416;
	setp.ge.s32 	%p16, %r367, %r105;
	@%p16 bra 	$L__BB5_135;
	ld.global.u32 	%r2547, [%rd9+1664];
$L__BB5_135:
	add.s32 	%r369, %r201, 448;
	setp.ge.s32 	%p17, %r369, %r105;
	@%p17 bra 	$L__BB5_137;
	ld.global.u32 	%r2548, [%rd9+1792];
$L__BB5_137:
	add.s32 	%r371, %r201, 480;
	setp.ge.s32 	%p18, %r371, %r105;
	@%p18 bra 	$L__BB5_139;
	ld.global.u32 	%r2549, [%rd9+1920];
$L__BB5_139:
	add.s32 	%r373, %r201, 512;
	setp.ge.s32 	%p19, %r373, %r105;
	@%p19 bra 	$L__BB5_141;
	ld.global.u32 	%r2550, [%rd9+2048];
$L__BB5_141:
	add.s32 	%r375, %r201, 544;
	setp.ge.s32 	%p20, %r375, %r105;
	@%p20 bra 	$L__BB5_143;
	ld.global.u32 	%r2551, [%rd9+2176];
$L__BB5_143:
	add.s32 	%r377, %r201, 576;
	setp.ge.s32 	%p21, %r377, %r105;
	@%p21 bra 	$L__BB5_145;
	ld.global.u32 	%r2552, [%rd9+2304];
$L__BB5_145:
	ld.param.u32 	%r2493, [_ZN3cub18CUB_300001_SM_10006detail6select23DeviceSelectSweepKernelINS2_10policy_hubIiNS0_8NullTypeEiLb0ELNS0_10SelectImplE2EE10Policy1000EPiPS5_N6thrust24THRUST_300001_SM_1000_NS6detail15normal_iteratorINSC_10device_ptrIiEEEES9_NS0_13ScanTileStateIiLb1EEE7is_evenS5_iNS2_19streaming_context_tIiLb0EEELS6_2EEEvT0_T1_T2_T3_T4_T5_T6_T7_iT8_NS1_7vsmem_tE_param_7];
	// begin inline asm
	mov.u32 %r378, %laneid;
	// end inline asm
	mov.u32 	%r241, %tid.x;
	shr.u32 	%r242, %r241, 5;
	mad.lo.s32 	%r409, %r242, 608, %r378;
	shl.b32 	%r410, %r409, 2;
	mov.u32 	%r411, _ZZN3cub18CUB_300001_SM_10006detail6select23DeviceSelectSweepKernelINS2_10policy_hubIiNS0_8NullTypeEiLb0ELNS0_10SelectImplE2EE10Policy1000EPiPS5_N6thrust24THRUST_300001_SM_1000_NS6detail15normal_iteratorINSC_10device_ptrIiEEEES9_NS0_13ScanTileStateIiLb1EEE7is_evenS5_iNS2_19streaming_context_tIiLb0EEELS6_2EEEvT0_T1_T2_T3_T4_T5_T6_T7_iT8_NS1_7vsmem_tEE19static_temp_storage;
	add.s32 	%r412, %r411, %r410;
	st.shared.u32 	[%r412], %r2534;
	st.shared.u32 	[%r412+128], %r2535;
	st.shared.u32 	[%r412+256], %r2536;
	st.shared.u32 	[%r412+384], %r2537;
	st.shared.u32 	[%r412+512], %r2538;
	st.shared.u32 	[%r412+640], %r2539;
	st.shared.u32 	[%r412+768], %r2540;
	st.shared.u32 	[%r412+896], %r2541;
	st.shared.u32 	[%r412+1024], %r2542;
	st.shared.u32 	[%r412+1152], %r2543;
	st.shared.u32 	[%r412+1280], %r2544;
	st.shared.u32 	[%r412+1408], %r2545;
	st.shared.u32 	[%r412+1536], %r2546;
	st.shared.u32 	[%r412+1664], %r2547;
	st.shared.u32 	[%r412+1792], %r2548;
	st.shared.u32 	[%r412+1920], %r2549;
	st.shared.u32 	[%r412+2048], %r2550;
	st.shared.u32 	[%r412+2176], %r2551;
	st.shared.u32 	[%r412+2304], %r2552;
	bar.warp.sync 	-1;
	mad.lo.s32 	%r413, %r378, 72, %r412;
	ld.shared.u32 	%r243, [%r413];
	not.b32 	%r414, %r243;
	ld.shared.u32 	%r244, [%r413+4];
	not.b32 	%r415, %r244;
	ld.shared.u32 	%r245, [%r413+8];
	not.b32 	%r416, %r245;
	ld.shared.u32 	%r246, [%r413+12];
	not.b32 	%r417, %r246;
	ld.shared.u32 	%r247, [%r413+16];
	not.b32 	%r418, %r247;
	ld.shared.u32 	%r248, [%r413+20];
	not.b32 	%r419, %r248;
	ld.shared.u32 	%r249, [%r413+24];
	not.b32 	%r420, %r249;
	ld.shared.u32 	%r250, [%r413+28];
	not.b32 	%r421, %r250;
	ld.shared.u32 	%r251, [%r413+32];
	not.b32 	%r422, %r251;
	ld.shared.u32 	%r252, [%r413+36];
	not.b32 	%r423, %r252;
	ld.shared.u32 	%r253, [%r413+40];
	not.b32 	%r424, %r253;
	ld.shared.u32 	%r254, [%r413+44];
	not.b32 	%r425, %r254;
	ld.shared.u32 	%r255, [%r413+48];
	not.b32 	%r426, %r255;
	ld.shared.u32 	%r256, [%r413+52];
	not.b32 	%r427, %r256;
	ld.shared.u32 	%r257, [%r413+56];
	not.b32 	%r428, %r257;
	ld.shared.u32 	%r258, [%r413+60];
	not.b32 	%r429, %r258;
	ld.shared.u32 	%r259, [%r413+64];
	not.b32 	%r430, %r259;
	ld.shared.u32 	%r260, [%r413+68];
	not.b32 	%r431, %r260;
	ld.shared.u32 	%r261, [%r413+72];
	not.b32 	%r432, %r261;
	mul.lo.s32 	%r433, %r241, 19;
	mov.u32 	%r434, %ctaid.x;
	mov.u32 	%r435, %nctaid.y;
	mov.u32 	%r436, %ctaid.y;
	mad.lo.s32 	%r2562, %r434, %r435, %r436;
	mul.lo.s32 	%r438, %r2562, 11552;
	sub.s32 	%r262, %r2493, %r438;
	setp.lt.s32 	%p22, %r433, %r262;
	and.b32  	%r439, %r414, 1;
	selp.b32 	%r440, %r439, 1, %p22;
	add.s32 	%r441, %r433, 1;
	setp.lt.s32 	%p23, %r441, %r262;
	and.b32  	%r442, %r415, 1;
	selp.b32 	%r443, %r442, 1, %p23;
	add.s32 	%r444, %r433, 2;
	setp.lt.s32 	%p24, %r444, %r262;
	and.b32  	%r445, %r416, 1;
	selp.b32 	%r446, %r445, 1, %p24;
	add.s32 	%r447, %r433, 3;
	setp.lt.s32 	%p25, %r447, %r262;
	and.b32  	%r448, %r417, 1;
	selp.b32 	%r449, %r448, 1, %p25;
	add.s32 	%r450, %r433, 4;
	setp.lt.s32 	%p26, %r450, %r262;
	and.b32  	%r451, %r418, 1;
	selp.b32 	%r452, %r451, 1, %p26;
	add.s32 	%r453, %r433, 5;
	setp.lt.s32 	%p27, %r453, %r262;
	and.b32  	%r454, %r419, 1;
	selp.b32 	%r455, %r454, 1, %p27;
	add.s32 	%r456, %r433, 6;
	setp.lt.s32 	%p28, %r456, %r262;
	and.b32  	%r457, %r420, 1;
	selp.b32 	%r458, %r457, 1, %p28;
	add.s32 	%r459, %r433, 7;
	setp.lt.s32 	%p29, %r459, %r262;
	and.b32  	%r460, %r421, 1;
	selp.b32 	%r461, %r460, 1, %p29;
	add.s32 	%r462, %r433, 8;
	setp.lt.s32 	%p30, %r462, %r262;
	and.b32  	%r463, %r422, 1;
	selp.b32 	%r464, %r463, 1, %p30;
	add.s32 	%r465, %r433, 9;
	setp.lt.s32 	%p31, %r465, %r262;
	and.b32  	%r466, %r423, 1;
	selp.b32 	%r467, %r466, 1, %p31;
	add.s32 	%r468, %r433, 10;
	setp.lt.s32 	%p32, %r468, %r262;
	and.b32  	%r469, %r424, 1;
	selp.b32 	%r470, %r469, 1, %p32;
	add.s32 	%r471, %r433, 11;
	setp.lt.s32 	%p33, %r471, %r262;
	and.b32  	%r472, %r425, 1;
	selp.b32 	%r473, %r472, 1, %p33;
	add.s32 	%r474, %r433, 12;
	setp.lt.s32 	%p34, %r474, %r262;
	and.b32  	%r475, %r426, 1;
	selp.b32 	%r476, %r475, 1, %p34;
	add.s32 	%r477, %r433, 13;
	setp.lt.s32 	%p35, %r477, %r262;
	and.b32  	%r478, %r427, 1;
	selp.b32 	%r479, %r478, 1, %p35;
	add.s32 	%r480, %r433, 14;
	setp.lt.s32 	%p36, %r480, %r262;
	and.b32  	%r481, %r428, 1;
	selp.b32 	%r482, %r481, 1, %p36;
	add.s32 	%r483, %r433, 15;
	setp.lt.s32 	%p37, %r483, %r262;
	and.b32  	%r484, %r429, 1;
	selp.b32 	%r485, %r484, 1, %p37;
	add.s32 	%r486, %r433, 16;
	setp.lt.s32 	%p38, %r486, %r262;
	and.b32  	%r487, %r430, 1;
	selp.b32 	%r488, %r487, 1, %p38;
	add.s32 	%r489, %r433, 17;
	setp.lt.s32 	%p39, %r489, %r262;
	and.b32  	%r490, %r431, 1;
	selp.b32 	%r491, %r490, 1, %p39;
	add.s32 	%r492, %r433, 18;
	setp.lt.s32 	%p40, %r492, %r262;
	and.b32  	%r493, %r432, 1;
	selp.b32 	%r494, %r493, 1, %p40;
	bar.sync 	0;
	add.s32 	%r495, %r443, %r440;
	add.s32 	%r496, %r446, %r495;
	add.s32 	%r497, %r449, %r496;
	add.s32 	%r498, %r452, %r497;
	add.s32 	%r499, %r455, %r498;
	add.s32 	%r500, %r458, %r499;
	add.s32 	%r501, %r461, %r500;
	add.s32 	%r502, %r464, %r501;
	add.s32 	%r503, %r467, %r502;
	add.s32 	%r504, %r470, %r503;
	add.s32 	%r505, %r473, %r504;
	add.s32 	%r506, %r476, %r505;
	add.s32 	%r507, %r479, %r506;
	add.s32 	%r508, %r482, %r507;
	add.s32 	%r509, %r485, %r508;
	add.s32 	%r510, %r488, %r509;
	add.s32 	%r511, %r491, %r510;
	add.s32 	%r383, %r494, %r511;
	mov.b32 	%r381, 1;
	mov.b32 	%r406, 0;
	mov.b32 	%r408, -1;
	// begin inline asm
	{  .reg .s32 r0;  .reg .pred p;  shfl.sync.up.b32 r0|p, %r383, %r381, %r406, %r408;  @p add.s32 r0, r0, %r383;  mov.s32 %r379, r0;}
	// end inline asm
	mov.b32 	%r387, 2;
	// begin inline asm
	{  .reg .s32 r0;  .reg .pred p;  shfl.sync.up.b32 r0|p, %r379, %r387, %r406, %r408;  @p add.s32 r0, r0, %r379;  mov.s32 %r385, r0;}
	// end inline asm
	mov.b32 	%r393, 4;
	// begin inline asm
	{  .reg .s32 r0;  .reg .pred p;  shfl.sync.up.b32 r0|p, %r385, %r393, %r406, %r408;  @p add.s32 r0, r0, %r385;  mov.s32 %r391, r0;}
	// end inline asm
	mov.b32 	%r399, 8;
	// begin inline asm
	{  .reg .s32 r0;  .reg .pred p;  shfl.sync.up.b32 r0|p, %r391, %r399, %r406, %r408;  @p add.s32 r0, r0, %r391;  mov.s32 %r397, r0;}
	// end inline asm
	mov.b32 	%r405, 16;
	// begin inline asm
	{  .reg .s32 r0;  .reg .pred p;  shfl.sync.up.b32 r0|p, %r397, %r405, %r406, %r408;  @p add.s32 r0, r0, %r397;  mov.s32 %r403, r0;}
	// end inline asm
	setp.ne.s32 	%p41, %r378, 31;
	@%p41 bra 	$L__BB5_147;
	shl.b32 	%r512, %r242, 2;
	add.s32 	%r514, %r411, %r512;
	st.shared.u32 	[%r514], %r403;
$L__BB5_147:
	sub.s32 	%r515, %r403, %r383;
	bar.sync 	0;
	ld.shared.v4.u32 	{%r516, %r517, %r518, %r519}, [_ZZN3cub18CUB_300001_SM_10006detail6select23DeviceSelectSweepKernelINS2_10policy_hubIiNS0_8NullTypeEiLb0ELNS0_10SelectImplE2EE10Policy1000EPiPS5_N6thrust24THRUST_300001_SM_1000_NS6detail15normal_iteratorINSC_10device_ptrIiEEEES9_NS0_13ScanTileStateIiLb1EEE7is_evenS5_iNS2_19streaming_context_tIiLb0EEELS6_2EEEvT0_T1_T2_T3_T4_T5_T6_T7_iT8_NS1_7vsmem_tEE19static_temp_storage];
	add.s32 	%r520, %r517, %r516;
	setp.eq.s32 	%p42, %r242, 2;
	selp.b32 	%r521, %r520, %r516, %p42;
	add.s32 	%r522, %r520, %r518;
	setp.eq.s32 	%p43, %r242, 3;
	selp.b32 	%r523, %r522, %r521, %p43;
	add.s32 	%r524, %r522, %r519;
	setp.eq.s32 	%p44, %r242, 4;
	selp.b32 	%r525, %r524, %r523, %p44;
	ld.shared.v4.u32 	{%r526, %r527, %r528, %r529}, [_ZZN3cub18CUB_300001_SM_10006detail6select23DeviceSelectSweepKernelINS2_10policy_hubIiNS0_8NullTypeEiLb0ELNS0_10SelectImplE2EE10Policy1000EPiPS5_N6thrust24THRUST_300001_SM_1000_NS6detail15normal_iteratorINSC_10device_ptrIiEEEES9_NS0_13ScanTileStateIiLb1EEE7is_evenS5_iNS2_19streaming_context_tIiLb0EEELS6_2EEEvT0_T1_T2_T3_T4_T5_T6_T7_iT8_NS1_7vsmem_tEE19static_temp_storage+16];
	add.s32 	%r530, %r524, %r526;
	setp.eq.s32 	%p45, %r242, 5;
	selp.b32 	%r531, %r530, %r525, %p45;
	add.s32 	%r532, %r530, %r527;
	setp.eq.s32 	%p46, %r242, 6;
	selp.b32 	%r533, %r532, %r531, %p46;
	add.s32 	%r534, %r532, %r528;
	setp.eq.s32 	%p47, %r242, 7;
	selp.b32 	%r535, %r534, %r533, %p47;
	add.s32 	%r536, %r534, %r529;
	setp.eq.s32 	%p48, %r242, 8;
	selp.b32 	%r537, %r536, %r535, %p48;
	ld.shared.v4.u32 	{%r538, %r539, %r540, %r541}, [_ZZN3cub18CUB_300001_SM_10006detail6select23DeviceSelectSweepKernelINS2_10policy_hubIiNS0_8NullTypeEiLb0ELNS0_10SelectImplE2EE10Policy1000EPiPS5_N6thrust24THRUST_300001_SM_1000_NS6detail15normal_iteratorINSC_10device_ptrIiEEEES9_NS0_13ScanTileStateIiLb1EEE7is_evenS5_iNS2_19streaming_context_tIiLb0EEELS6_2EEEvT0_T1_T2_T3_T4_T5_T6_T7_iT8_NS1_7vsmem_tEE19static_temp_storage+32];
	add.s32 	%r542, %r536, %r538;
	setp.eq.s32 	%p49, %r242, 9;
	selp.b32 	%r543, %r542, %r537, %p49;
	add.s32 	%r544, %r542, %r539;
	setp.eq.s32 	%p50, %r242, 10;
	selp.b32 	%r545, %r544, %r543, %p50;
	add.s32 	%r546, %r544, %r540;
	setp.eq.s32 	%p51, %r242, 11;
	selp.b32 	%r547, %r546, %r545, %p51;
	add.s32 	%r548, %r546, %r541;
	setp.eq.s32 	%p52, %r242, 12;
	selp.b32 	%r549, %r548, %r547, %p52;
	ld.shared.v4.u32 	{%r550, %r551, %r552, %r553}, [_ZZN3cub18CUB_300001_SM_10006detail6select23DeviceSelectSweepKernelINS2_10policy_hubIiNS0_8NullTypeEiLb0ELNS0_10SelectImplE2EE10Policy1000EPiPS5_N6thrust24THRUST_300001_SM_1000_NS6detail15normal_iteratorINSC_10device_ptrIiEEEES9_NS0_13ScanTileStateIiLb1EEE7is_evenS5_iNS2_19streaming_context_tIiLb0EEELS6_2EEEvT0_T1_T2_T3_T4_T5_T6_T7_iT8_NS1_7vsmem_tEE19static_temp_storage+48];
	add.s32 	%r554, %r548, %r550;
	setp.eq.s32 	%p53, %r242, 13;
	selp.b32 	%r555, %r554, %r549, %p53;
	add.s32 	%r556, %r554, %r551;
	setp.eq.s32 	%p54, %r242, 14;
	selp.b32 	%r557, %r556, %r555, %p54;
	add.s32 	%r558, %r556, %r552;
	setp.eq.s32 	%p55, %r242, 15;
	selp.b32 	%r559, %r558, %r557, %p55;
	add.s32 	%r560, %r558, %r553;
	setp.eq.s32 	%p56, %r242, 16;
	selp.b32 	%r561, %r560, %r559, %p56;
	.pragma "used_bytes_mask 4095";
	ld.shared.v4.u32 	{%r562, %r563, %r564, %r565}, [_ZZN3cub18CUB_300001_SM_10006detail6select23DeviceSelectSweepKernelINS2_10policy_hubIiNS0_8NullTypeEiLb0ELNS0_10SelectImplE2EE10Policy1000EPiPS5_N6thrust24THRUST_300001_SM_1000_NS6detail15normal_iteratorINSC_10device_ptrIiEEEES9_NS0_13ScanTileStateIiLb1EEE7is_evenS5_iNS2_19streaming_context_tIiLb0EEELS6_2EEEvT0_T1_T2_T3_T4_T5_T6_T7_iT8_NS1_7vsmem_tEE19static_temp_storage+64];
	add.s32 	%r566, %r560, %r562;
	setp.eq.s32 	%p57, %r242, 17;
	selp.b32 	%r567, %r566, %r561, %p57;
	add.s32 	%r568, %r566, %r563;
	setp.eq.s32 	%p58, %r242, 18;
	selp.b32 	%r569, %r568, %r567, %p58;
	add.s32 	%r265, %r568, %r564;
	setp.gt.u32 	%p59, %r241, 31;
	setp.lt.u32 	%p60, %r241, 32;
	setp.eq.s32 	%p61, %r378, 0;
	selp.b32 	%r570, 0, %r515, %p61;
	add.s32 	%r2566, %r569, %r570;
	selp.b32 	%r267, %r515, %r2566, %p60;
	@%p59 bra 	$L__BB5_163;
	setp.ne.s32 	%p62, %r241, 0;
	mul.wide.s32 	%rd21, %r2562, 8;
	add.s64 	%rd10, %rd2, %rd21;
	@%p62 bra 	$L__BB5_150;
	st.shared.u32 	[_ZZN3cub18CUB_300001_SM_10006detail6select23DeviceSelectSweepKernelINS2_10policy_hubIiNS0_8NullTypeEiLb0ELNS0_10SelectImplE2EE10Policy1000EPiPS5_N6thrust24THRUST_300001_SM_1000_NS6detail15normal_iteratorINSC_10device_ptrIiEEEES9_NS0_13ScanTileStateIiLb1EEE7is_evenS5_iNS2_19streaming_context_tIiLb0EEELS6_2EEEvT0_T1_T2_T3_T4_T5_T6_T7_iT8_NS1_7vsmem_tEE19static_temp_storage+140], %r265;
	add.s64 	%rd22, %rd10, 256;
	mov.b32 	%r574, 100;
	// begin inline asm
	st.relaxed.gpu.v2.u32 [%rd22], {%r574, %r265};
	// end inline asm
$L__BB5_150:
	not.b32 	%r580, %r241;
	add.s32 	%r2561, %r2562, %r580;
	mov.b32 	%r576, 970;
	// begin inline asm
	nanosleep.u32 %r576;
	// end inline asm
	mul.wide.s32 	%rd24, %r2561, 8;
	add.s64 	%rd25, %rd2, %rd24;
	add.s64 	%rd23, %rd25, 256;
	// begin inline asm
	ld.relaxed.gpu.v2.u32 {%r2563, %r2555}, [%rd23];
	// end inline asm
	mov.b32 	%r2556, 362;
$L__BB5_151:
	setp.eq.s32 	%p63, %r2563, 99;
	mov.b32 	%r581, -1;
	vote.sync.any.pred 	%p64, %p63, %r581;
	not.pred 	%p65, %p64;
	@%p65 bra 	$L__BB5_153;
	shr.u32 	%r278, %r2556, 1;
	mul.lo.s32 	%r983, %r2562, 16807;
	and.b32  	%r2562, %r983, 2147483647;
	sub.s32 	%r984, %r2556, %r278;
	add.s32 	%r985, %r984, 1;
	rem.u32 	%r986, %r2562, %r985;
	add.s32 	%r980, %r986, %r278;
	// begin inline asm
	nanosleep.u32 %r980;
	// end inline asm
	// begin inline asm
	ld.relaxed.gpu.v2.u32 {%r2563, %r2555}, [%rd23];
	// end inline asm
	mov.u32 	%r2556, %r278;
	bra.uni 	$L__BB5_151;
$L__BB5_153:
	setp.eq.s32 	%p66, %r2563, 101;
	mov.b32 	%r608, -1;
	vote.sync.ballot.b32 	%r610, %p66, %r608;
	// begin inline asm
	mov.u32 %r583, %lanemask_ge;
	// end inline asm
	and.b32  	%r611, %r610, %r583;
	or.b32  	%r612, %r611, -2147483648;
	add.s32 	%r613, %r612, -1;
	not.b32 	%r614, %r612;
	and.b32  	%r615, %r614, %r613;
	popc.b32 	%r587, %r615;
	mov.b32 	%r586, 1;
	// begin inline asm
	shfl.sync.down.b32 %r584, %r2555, %r586, %r587, %r608;
	// end inline asm
	setp.lt.s32 	%p68, %r378, %r587;
	selp.b32 	%r616, %r584, 0, %p68;
	add.s32 	%r590, %r616, %r2555;
	mov.b32 	%r591, 2;
	// begin inline asm
	shfl.sync.down.b32 %r589, %r590, %r591, %r587, %r608;
	// end inline asm
	add.s32 	%r617, %r378, 2;
	setp.gt.s32 	%p69, %r617, %r587;
	selp.b32 	%r618, 0, %r589, %p69;
	add.s32 	%r595, %r590, %r618;
	mov.b32 	%r596, 4;
	// begin inline asm
	shfl.sync.down.b32 %r594, %r595, %r596, %r587, %r608;
	// end inline asm
	add.s32 	%r619, %r378, 4;
	setp.gt.s32 	%p70, %r619, %r587;
	selp.b32 	%r620, 0, %r594, %p70;
	add.s32 	%r600, %r595, %r620;
	mov.b32 	%r601, 8;
	// begin inline asm
	shfl.sync.down.b32 %r599, %r600, %r601, %r587, %r608;
	// end inline asm
	add.s32 	%r621, %r378, 8;
	setp.gt.s32 	%p71, %r621, %r587;
	selp.b32 	%r622, 0, %r599, %p71;
	add.s32 	%r605, %r600, %r622;
	mov.b32 	%r606, 16;
	// begin inline asm
	shfl.sync.down.b32 %r604, %r605, %r606, %r587, %r608;
	// end inline asm
	add.s32 	%r623, %r378, 16;
	setp.gt.s32 	%p72, %r623, %r587;
	selp.b32 	%r624, 0, %r604, %p72;
	add.s32 	%r2559, %r605, %r624;
	add.s64 	%rd12, %rd2, 256;
	mov.b32 	%r2557, 362;
$L__BB5_154:
	setp.ne.s32 	%p73, %r2563, 101;
	mov.b32 	%r625, -1;
	vote.sync.all.pred 	%p74, %p73, %r625;
	not.pred 	%p75, %p74;
	@%p75 bra 	$L__BB5_159;
	shr.u32 	%r2557, %r2557, 1;
	mul.wide.s32 	%rd66, %r2561, 8;
	add.s64 	%rd67, %rd12, %rd66;
	add.s64 	%rd65, %rd67, -256;
	// begin inline asm
	ld.relaxed.gpu.v2.u32 {%r2563, %r2564}, [%rd65];
	// end inline asm
	mov.u32 	%r2565, %r2557;
$L__BB5_156:
	setp.eq.s32 	%p155, %r2563, 99;
	mov.b32 	%r930, -1;
	vote.sync.any.pred 	%p156, %p155, %r930;
	not.pred 	%p157, %p156;
	@%p157 bra 	$L__BB5_158;
	shr.u32 	%r298, %r2565, 1;
	mul.lo.s32 	%r976, %r2562, 16807;
	and.b32  	%r2562, %r976, 2147483647;
	sub.s32 	%r977, %r2565, %r298;
	add.s32 	%r978, %r977, 1;
	rem.u32 	%r979, %r2562, %r978;
	add.s32 	%r973, %r979, %r298;
	// begin inline asm
	nanosleep.u32 %r973;
	// end inline asm
	// begin inline asm
	ld.relaxed.gpu.v2.u32 {%r2563, %r2564}, [%rd65];
	// end inline asm
	mov.u32 	%r2565, %r298;
	bra.uni 	$L__BB5_156;
$L__BB5_158:
	setp.eq.s32 	%p158, %r2563, 101;
	mov.b32 	%r956, -1;
	vote.sync.ballot.b32 	%r957, %p158, %r956;
	and.b32  	%r958, %r957, %r583;
	or.b32  	%r959, %r958, -2147483648;
	add.s32 	%r960, %r959, -1;
	not.b32 	%r961, %r959;
	and.b32  	%r962, %r961, %r960;
	popc.b32 	%r935, %r962;
	mov.b32 	%r934, 1;
	// begin inline asm
	shfl.sync.down.b32 %r932, %r2564, %r934, %r935, %r956;
	// end inline asm
	setp.lt.s32 	%p160, %r378, %r935;
	selp.b32 	%r963, %r932, 0, %p160;
	add.s32 	%r938, %r963, %r2564;
	mov.b32 	%r939, 2;
	// begin inline asm
	shfl.sync.down.b32 %r937, %r938, %r939, %r935, %r956;
	// end inline asm
	setp.gt.s32 	%p161, %r617, %r935;
	selp.b32 	%r965, 0, %r937, %p161;
	add.s32 	%r943, %r938, %r965;
	mov.b32 	%r944, 4;
	// begin inline asm
	shfl.sync.down.b32 %r942, %r943, %r944, %r935, %r956;
	// end inline asm
	setp.gt.s32 	%p162, %r619, %r935;
	selp.b32 	%r967, 0, %r942, %p162;
	add.s32 	%r948, %r943, %r967;
	mov.b32 	%r949, 8;
	// begin inline asm
	shfl.sync.down.b32 %r947, %r948, %r949, %r935, %r956;
	// end inline asm
	setp.gt.s32 	%p163, %r621, %r935;
	selp.b32 	%r969, 0, %r947, %p163;
	add.s32 	%r953, %r948, %r969;
	mov.b32 	%r954, 16;
	// begin inline asm
	shfl.sync.down.b32 %r952, %r953, %r954, %r935, %r956;
	// end inline asm
	setp.gt.s32 	%p164, %r623, %r935;
	selp.b32 	%r971, 0, %r952, %p164;
	add.s32 	%r972, %r971, %r2559;
	add.s32 	%r2559, %r972, %r953;
	add.s32 	%r2561, %r2561, -32;
	bra.uni 	$L__BB5_154;
$L__BB5_159:
	setp.ne.s32 	%p76, %r241, 0;
	@%p76 bra 	$L__BB5_161;
	add.s32 	%r628, %r2559, %r265;
	add.s64 	%rd26, %rd10, 256;
	mov.b32 	%r627, 101;
	// begin inline asm
	st.relaxed.gpu.v2.u32 [%rd26], {%r627, %r628};
	// end inline asm
	st.shared.u32 	[_ZZN3cub18CUB_300001_SM_10006detail6select23DeviceSelectSweepKernelINS2_10policy_hubIiNS0_8NullTypeEiLb0ELNS0_10SelectImplE2EE10Policy1000EPiPS5_N6thrust24THRUST_300001_SM_1000_NS6detail15normal_iteratorINSC_10device_ptrIiEEEES9_NS0_13ScanTileStateIiLb1EEE7is_evenS5_iNS2_19streaming_context_tIiLb0EEELS6_2EEEvT0_T1_T2_T3_T4_T5_T6_T7_iT8_NS1_7vsmem_tEE19static_temp_storage+132], %r2559;
	st.shared.u32 	[_ZZN3cub18CUB_300001_SM_10006detail6select23DeviceSelectSweepKernelINS2_10policy_hubIiNS0_8NullTypeEiLb0ELNS0_10SelectImplE2EE10Policy1000EPiPS5_N6thrust24THRUST_300001_SM_1000_NS6detail15normal_iteratorINSC_10device_ptrIiEEEES9_NS0_13ScanTileStateIiLb1EEE7is_evenS5_iNS2_19streaming_context_tIiLb0EEELS6_2EEEvT0_T1_T2_T3_T4_T5_T6_T7_iT8_NS1_7vsmem_tEE19static_temp_storage+136], %r628;
$L__BB5_161:
	setp.ne.s32 	%p77, %r378, 0;
	mov.u32 	%r2566, %r267;
	@%p77 bra 	$L__BB5_163;
	st.shared.u32 	[_ZZN3cub18CUB_300001_SM_10006detail6select23DeviceSelectSweepKernelINS2_10policy_hubIiNS0_8NullTypeEiLb0ELNS0_10SelectImplE2EE10Policy1000EPiPS5_N6thrust24THRUST_300001_SM_1000_NS6detail15normal_iteratorINSC_10device_ptrIiEEEES9_NS0_13ScanTileStateIiLb1EEE7is_evenS5_iNS2_19streaming_context_tIiLb0EEELS6_2EEEvT0_T1_T2_T3_T4_T5_T6_T7_iT8_NS1_7vsmem_tEE19static_temp_storage+96], %r2559;
	mov.u32 	%r2566, %r2559;
$L__BB5_163:
	bar.sync 	0;
	setp.eq.s32 	%p78, %r241, 0;
	@%p78 bra 	$L__BB5_165;
	ld.shared.u32 	%r629, [_ZZN3cub18CUB_300001_SM_10006detail6select23DeviceSelectSweepKernelINS2_10policy_hubIiNS0_8NullTypeEiLb0ELNS0_10SelectImplE2EE10Policy1000EPiPS5_N6thrust24THRUST_300001_SM_1000_NS6detail15normal_iteratorINSC_10device_ptrIiEEEES9_NS0_13ScanTileStateIiLb1EEE7is_evenS5_iNS2_19streaming_context_tIiLb0EEELS6_2EEEvT0_T1_T2_T3_T4_T5_T6_T7_iT8_NS1_7vsmem_tEE19static_temp_storage+96];
	add.s32 	%r2566, %r629, %r2566;
$L__BB5_165:
	ld.param.u32 	%r2494, [_ZN3cub18CUB_300001_SM_10006detail6select23DeviceSelectSweepKernelINS2_10policy_hubIiNS0_8NullTypeEiLb0ELNS0_10SelectImplE2EE10Policy1000EPiPS5_N6thrust24THRUST_300001_SM_1000_NS6detail15normal_iteratorINSC_10device_ptrIiEEEES9_NS0_13ScanTileStateIiLb1EEE7is_evenS5_iNS2_19streaming_context_tIiLb0EEELS6_2EEEvT0_T1_T2_T3_T4_T5_T6_T7_iT8_NS1_7vsmem_tE_param_7];
	mul.lo.s32 	%r630, %r241, 19;
	setp.lt.s32 	%p79, %r630, %r262;
	not.b32 	%r631, %r243;
	and.b32  	%r632, %r631, 1;
	selp.b32 	%r633, %r632, 1, %p79;
	add.s32 	%r634, %r633, %r2566;
	add.s32 	%r635, %r630, 1;
	setp.lt.s32 	%p80, %r635, %r262;
	not.b32 	%r636, %r244;
	and.b32  	%r637, %r636, 1;
	selp.b32 	%r638, %r637, 1, %p80;
	add.s32 	%r639, %r634, %r638;
	add.s32 	%r640, %r630, 2;
	setp.lt.s32 	%p81, %r640, %r262;
	not.b32 	%r641, %r245;
	and.b32  	%r642, %r641, 1;
	selp.b32 	%r643, %r642, 1, %p81;
	add.s32 	%r644, %r639, %r643;
	add.s32 	%r645, %r630, 3;
	setp.lt.s32 	%p82, %r645, %r262;
	not.b32 	%r646, %r246;
	and.b32  	%r647, %r646, 1;
	selp.b32 	%r648, %r647, 1, %p82;
	add.s32 	%r649, %r644, %r648;
	add.s32 	%r650, %r630, 4;
	setp.lt.s32 	%p83, %r650, %r262;
	not.b32 	%r651, %r247;
	and.b32  	%r652, %r651, 1;
	selp.b32 	%r653, %r652, 1, %p83;
	add.s32 	%r654, %r649, %r653;
	add.s32 	%r655, %r630, 5;
	setp.lt.s32 	%p84, %r655, %r262;
	not.b32 	%r656, %r248;
	and.b32  	%r657, %r656, 1;
	selp.b32 	%r658, %r657, 1, %p84;
	add.s32 	%r659, %r654, %r658;
	add.s32 	%r660, %r630, 6;
	setp.lt.s32 	%p85, %r660, %r262;
	not.b32 	%r661, %r249;
	and.b32  	%r662, %r661, 1;
	selp.b32 	%r663, %r662, 1, %p85;
	add.s32 	%r664, %r659, %r663;
	add.s32 	%r665, %r630, 7;
	setp.lt.s32 	%p86, %r665, %r262;
	not.b32 	%r666, %r250;
	and.b32  	%r667, %r666, 1;
	selp.b32 	%r668, %r667, 1, %p86;
	add.s32 	%r669, %r664, %r668;
	add.s32 	%r670, %r630, 8;
	setp.lt.s32 	%p87, %r670, %r262;
	not.b32 	%r671, %r251;
	and.b32  	%r672, %r671, 1;
	selp.b32 	%r673, %r672, 1, %p87;
	add.s32 	%r674, %r669, %r673;
	add.s32 	%r675, %r630, 9;
	setp.lt.s32 	%p88, %r675, %r262;
	not.b32 	%r676, %r252;
	and.b32  	%r677, %r676, 1;
	selp.b32 	%r678, %r677, 1, %p88;
	add.s32 	%r679, %r674, %r678;
	add.s32 	%r680, %r630, 10;
	setp.lt.s32 	%p89, %r680, %r262;
	not.b32 	%r681, %r253;
	and.b32  	%r682, %r681, 1;
	selp.b32 	%r683, %r682, 1, %p89;
	add.s32 	%r684, %r679, %r683;
	add.s32 	%r685, %r630, 11;
	setp.lt.s32 	%p90, %r685, %r262;
	not.b32 	%r686, %r254;
	and.b32  	%r687, %r686, 1;
	selp.b32 	%r688, %r687, 1, %p90;
	add.s32 	%r689, %r684, %r688;
	add.s32 	%r690, %r630, 12;
	setp.lt.s32 	%p91, %r690, %r262;
	not.b32 	%r691, %r255;
	and.b32  	%r692, %r691, 1;
	selp.b32 	%r693, %r692, 1, %p91;
	add.s32 	%r694, %r689, %r693;
	add.s32 	%r695, %r630, 13;
	setp.lt.s32 	%p92, %r695, %r262;
	not.b32 	%r696, %r256;
	and.b32  	%r697, %r696, 1;
	selp.b32 	%r698, %r697, 1, %p92;
	add.s32 	%r699, %r694, %r698;
	add.s32 	%r700, %r630, 14;
	setp.lt.s32 	%p93, %r700, %r262;
	not.b32 	%r701, %r257;
	and.b32  	%r702, %r701, 1;
	selp.b32 	%r703, %r702, 1, %p93;
	add.s32 	%r704, %r699, %r703;
	add.s32 	%r705, %r630, 15;
	setp.lt.s32 	%p94, %r705, %r262;
	not.b32 	%r706, %r258;
	and.b32  	%r707, %r706, 1;
	selp.b32 	%r708, %r707, 1, %p94;
	add.s32 	%r709, %r704, %r708;
	add.s32 	%r710, %r630, 16;
	setp.lt.s32 	%p95, %r710, %r262;
	not.b32 	%r711, %r259;
	and.b32  	%r712, %r711, 1;
	selp.b32 	%r713, %r712, 1, %p95;
	add.s32 	%r714, %r709, %r713;
	add.s32 	%r715, %r630, 17;
	setp.lt.s32 	%p96, %r715, %r262;
	not.b32 	%r716, %r260;
	and.b32  	%r717, %r716, 1;
	selp.b32 	%r718, %r717, 1, %p96;
	add.s32 	%r719, %r714, %r718;
	mov.u32 	%r720, _ZZN3cub18CUB_300001_SM_10006detail6select23DeviceSelectSweepKernelINS2_10policy_hubIiNS0_8NullTypeEiLb0ELNS0_10SelectImplE2EE10Policy1000EPiPS5_N6thrust24THRUST_300001_SM_1000_NS6detail15normal_iteratorINSC_10device_ptrIiEEEES9_NS0_13ScanTileStateIiLb1EEE7is_evenS5_iNS2_19streaming_context_tIiLb0EEELS6_2EEEvT0_T1_T2_T3_T4_T5_T6_T7_iT8_NS1_7vsmem_tEE19static_temp_storage;
	ld.shared.v2.u32 	{%r721, %r722}, [_ZZN3cub18CUB_300001_SM_10006detail6select23DeviceSelectSweepKernelINS2_10policy_hubIiNS0_8NullTypeEiLb0ELNS0_10SelectImplE2EE10Policy1000EPiPS5_N6thrust24THRUST_300001_SM_1000_NS6detail15normal_iteratorINSC_10device_ptrIiEEEES9_NS0_13ScanTileStateIiLb1EEE7is_evenS5_iNS2_19streaming_context_tIiLb0EEELS6_2EEEvT0_T1_T2_T3_T4_T5_T6_T7_iT8_NS1_7vsmem_tEE19static_temp_storage+136];
	ld.shared.u32 	%r723, [_ZZN3cub18CUB_300001_SM_10006detail6select23DeviceSelectSweepKernelINS2_10policy_hubIiNS0_8NullTypeEiLb0ELNS0_10SelectImplE2EE10Policy1000EPiPS5_N6thrust24THRUST_300001_SM_1000_NS6detail15normal_iteratorINSC_10device_ptrIiEEEES9_NS0_13ScanTileStateIiLb1EEE7is_evenS5_iNS2_19streaming_context_tIiLb0EEELS6_2EEEvT0_T1_T2_T3_T4_T5_T6_T7_iT8_NS1_7vsmem_tEE19static_temp_storage+132];
	mov.u32 	%r724, %ctaid.x;
	mov.u32 	%r725, %nctaid.y;
	mov.u32 	%r726, %ctaid.y;
	mad.lo.s32 	%r727, %r724, %r725, %r726;
	mul.lo.s32 	%r728, %r727, 11552;
	sub.s32 	%r729, %r728, %r723;
	sub.s32 	%r730, 11552, %r262;
	sub.s32 	%r2568, %r721, %r730;
	sub.s32 	%r731, %r730, %r722;
	bar.sync 	0;
	add.s32 	%r308, %r731, %r262;
	sub.s32 	%r732, %r2566, %r723;
	sub.s32 	%r733, %r630, %r732;
	setp.eq.s32 	%p97, %r633, 0;
	add.s32 	%r734, %r732, %r308;
	selp.b32 	%r735, %r733, %r734, %p97;
	shl.b32 	%r736, %r735, 2;
	add.s32 	%r737, %r720, %r736;
	st.shared.u32 	[%r737], %r243;
	sub.s32 	%r738, %r723, %r634;
	add.s32 	%r739, %r738, %r635;
	setp.eq.s32 	%p98, %r638, 0;
	add.s32 	%r740, %r734, %r633;
	selp.b32 	%r741, %r739, %r740, %p98;
	shl.b32 	%r742, %r741, 2;
	add.s32 	%r743, %r720, %r742;
	st.shared.u32 	[%r743], %r244;
	sub.s32 	%r744, %r723, %r639;
	add.s32 	%r745, %r744, %r640;
	setp.eq.s32 	%p99, %r643, 0;
	add.s32 	%r746, %r740, %r638;
	selp.b32 	%r747, %r745, %r746, %p99;
	shl.b32 	%r748, %r747, 2;
	add.s32 	%r749, %r720, %r748;
	st.shared.u32 	[%r749], %r245;
	sub.s32 	%r750, %r723, %r644;
	add.s32 	%r751, %r750, %r645;
	setp.eq.s32 	%p100, %r648, 0;
	add.s32 	%r752, %r746, %r643;
	selp.b32 	%r753, %r751, %r752, %p100;
	shl.b32 	%r754, %r753, 2;
	add.s32 	%r755, %r720, %r754;
	st.shared.u32 	[%r755], %r246;
	sub.s32 	%r756, %r723, %r649;
	add.s32 	%r757, %r756, %r650;
	setp.eq.s32 	%p101, %r653, 0;
	add.s32 	%r758, %r752, %r648;
	selp.b32 	%r759, %r757, %r758, %p101;
	shl.b32 	%r760, %r759, 2;
	add.s32 	%r761, %r720, %r760;
	st.shared.u32 	[%r761], %r247;
	sub.s32 	%r762, %r723, %r654;
	add.s32 	%r763, %r762, %r655;
	setp.eq.s32 	%p102, %r658, 0;
	add.s32 	%r764, %r758, %r653;
	selp.b32 	%r765, %r763, %r764, %p102;
	shl.b32 	%r766, %r765, 2;
	add.s32 	%r767, %r720, %r766;
	st.shared.u32 	[%r767], %r248;
	sub.s32 	%r768, %r723, %r659;
	add.s32 	%r769, %r768, %r660;
	setp.eq.s32 	%p103, %r663, 0;
	add.s32 	%r770, %r764, %r658;
	selp.b32 	%r771, %r769, %r770, %p103;
	shl.b32 	%r772, %r771, 2;
	add.s32 	%r773, %r720, %r772;
	st.shared.u32 	[%r773], %r249;
	sub.s32 	%r774, %r723, %r664;
	add.s32 	%r775, %r774, %r665;
	setp.eq.s32 	%p104, %r668, 0;
	add.s32 	%r776, %r770, %r663;
	selp.b32 	%r777, %r775, %r776, %p104;
	shl.b32 	%r778, %r777, 2;
	add.s32 	%r779, %r720, %r778;
	st.shared.u32 	[%r779], %r250;
	sub.s32 	%r780, %r723, %r669;
	add.s32 	%r781, %r780, %r670;
	setp.eq.s32 	%p105, %r673, 0;
	add.s32 	%r782, %r776, %r668;
	selp.b32 	%r783, %r781, %r782, %p105;
	shl.b32 	%r784, %r783, 2;
	add.s32 	%r785, %r720, %r784;
	st.shared.u32 	[%r785], %r251;
	sub.s32 	%r786, %r723, %r674;
	add.s32 	%r787, %r786, %r675;
	setp.eq.s32 	%p106, %r678, 0;
	add.s32 	%r788, %r782, %r673;
	selp.b32 	%r789, %r787, %r788, %p106;
	shl.b32 	%r790, %r789, 2;
	add.s32 	%r791, %r720, %r790;
	st.shared.u32 	[%r791], %r252;
	sub.s32 	%r792, %r723, %r679;
	add.s32 	%r793, %r792, %r680;
	setp.eq.s32 	%p107, %r683, 0;
	add.s32 	%r794, %r788, %r678;
	selp.b32 	%r795, %r793, %r794, %p107;
	shl.b32 	%r796, %r795, 2;
	add.s32 	%r797, %r720, %r796;
	st.shared.u32 	[%r797], %r253;
	sub.s32 	%r798, %r723, %r684;
	add.s32 	%r799, %r798, %r685;
	setp.eq.s32 	%p108, %r688, 0;
	add.s32 	%r800, %r794, %r683;
	selp.b32 	%r801, %r799, %r800, %p108;
	shl.b32 	%r802, %r801, 2;
	add.s32 	%r803, %r720, %r802;
	st.shared.u32 	[%r803], %r254;
	sub.s32 	%r804, %r723, %r689;
	add.s32 	%r805, %r804, %r690;
	setp.eq.s32 	%p109, %r693, 0;
	add.s32 	%r806, %r800, %r688;
	selp.b32 	%r807, %r805, %r806, %p109;
	shl.b32 	%r808, %r807, 2;
	add.s32 	%r809, %r720, %r808;
	st.shared.u32 	[%r809], %r255;
	sub.s32 	%r810, %r723, %r694;
	add.s32 	%r811, %r810, %r695;
	setp.eq.s32 	%p110, %r698, 0;
	add.s32 	%r812, %r806, %r693;
	selp.b32 	%r813, %r811, %r812, %p110;
	shl.b32 	%r814, %r813, 2;
	add.s32 	%r815, %r720, %r814;
	st.shared.u32 	[%r815], %r256;
	sub.s32 	%r816, %r723, %r699;
	add.s32 	%r817, %r816, %r700;
	setp.eq.s32 	%p111, %r703, 0;
	add.s32 	%r818, %r812, %r698;
	selp.b32 	%r819, %r817, %r818, %p111;
	shl.b32 	%r820, %r819, 2;
	add.s32 	%r821, %r720, %r820;
	st.shared.u32 	[%r821], %r257;
	sub.s32 	%r822, %r723, %r704;
	add.s32 	%r823, %r822, %r705;
	setp.eq.s32 	%p112, %r708, 0;
	add.s32 	%r824, %r818, %r703;
	selp.b32 	%r825, %r823, %r824, %p112;
	shl.b32 	%r826, %r825, 2;
	add.s32 	%r827, %r720, %r826;
	st.shared.u32 	[%r827], %r258;
	sub.s32 	%r828, %r723, %r709;
	add.s32 	%r829, %r828, %r710;
	setp.eq.s32 	%p113, %r713, 0;
	add.s32 	%r830, %r824, %r708;
	selp.b32 	%r831, %r829, %r830, %p113;
	shl.b32 	%r832, %r831, 2;
	add.s32 	%r833, %r720, %r832;
	st.shared.u32 	[%r833], %r259;
	sub.s32 	%r834, %r723, %r714;
	add.s32 	%r835, %r834, %r715;
	setp.eq.s32 	%p114, %r718, 0;
	add.s32 	%r836, %r830, %r713;
	selp.b32 	%r837, %r835, %r836, %p114;
	shl.b32 	%r838, %r837, 2;
	add.s32 	%r839, %r720, %r838;
	st.shared.u32 	[%r839], %r260;
	sub.s32 	%r840, %r723, %r719;
	add.s32 	%r841, %r630, 18;
	add.s32 	%r842, %r840, %r841;
	setp.lt.s32 	%p115, %r841, %r262;
	not.b32 	%r843, %r261;
	and.b32  	%r844, %r843, 1;
	selp.b32 	%r845, %r844, 1, %p115;
	setp.eq.s32 	%p116, %r845, 0;
	add.s32 	%r846, %r836, %r718;
	selp.b32 	%r847, %r842, %r846, %p116;
	shl.b32 	%r848, %r847, 2;
	add.s32 	%r849, %r720, %r848;
	st.shared.u32 	[%r849], %r261;
	bar.sync 	0;
	sub.s32 	%r850, %r723, %r308;
	add.s32 	%r851, %r729, %r241;
	not.b32 	%r852, %r851;
	add.s32 	%r309, %r2494, %r852;
	add.s32 	%r310, %r850, %r241;
	setp.ge.s32 	%p117, %r241, %r262;
	shl.b32 	%r853, %r241, 2;
	add.s32 	%r311, %r720, %r853;
	@%p117 bra 	$L__BB5_167;
	ld.shared.u32 	%r854, [%r311];
	setp.lt.s32 	%p118, %r241, %r308;
	selp.b32 	%r855, %r309, %r310, %p118;
	mul.wide.s32 	%rd27, %r855, 4;
	add.s64 	%rd28, %rd3, %rd27;
	st.global.u32 	[%rd28], %r854;
$L__BB5_167:
	add.s32 	%r312, %r241, 608;
	setp.ge.s32 	%p119, %r312, %r262;
	@%p119 bra 	$L__BB5_169;
	ld.shared.u32 	%r856, [%r311+2432];
	add.s32 	%r857, %r310, 608;
	add.s32 	%r858, %r309, -608;
	setp.lt.s32 	%p120, %r312, %r308;
	selp.b32 	%r859, %r858, %r857, %p120;
	mul.wide.s32 	%rd29, %r859, 4;
	add.s64 	%rd30, %rd3, %rd29;
	st.global.u32 	[%rd30], %r856;
$L__BB5_169:
	add.s32 	%r313, %r241, 1216;
	setp.ge.s32 	%p121, %r313, %r262;
	@%p121 bra 	$L__BB5_171;
	ld.shared.u32 	%r860, [%r311+4864];
	add.s32 	%r861, %r310, 1216;
	add.s32 	%r862, %r309, -1216;
	setp.lt.s32 	%p122, %r313, %r308;
	selp.b32 	%r863, %r862, %r861, %p122;
	mul.wide.s32 	%rd31, %r863, 4;
	add.s64 	%rd32, %rd3, %rd31;
	st.global.u32 	[%rd32], %r860;
$L__BB5_171:
	add.s32 	%r314, %r241, 1824;
	setp.ge.s32 	%p123, %r314, %r262;
	@%p123 bra 	$L__BB5_173;
	ld.shared.u32 	%r864, [%r311+7296];
	add.s32 	%r865, %r310, 1824;
	add.s32 	%r866, %r309, -1824;
	setp.lt.s32 	%p124, %r314, %r308;
	selp.b32 	%r867, %r866, %r865, %p124;
	mul.wide.s32 	%rd33, %r867, 4;
	add.s64 	%rd34, %rd3, %rd33;
	st.global.u32 	[%rd34], %r864;
$L__BB5_173:
	add.s32 	%r315, %r241, 2432;
	setp.ge.s32 	%p125, %r315, %r262;
	@%p125 bra 	$L__BB5_175;
	ld.shared.u32 	%r868, [%r311+9728];
	add.s32 	%r869, %r310, 2432;
	add.s32 	%r870, %r309, -2432;
	setp.lt.s32 	%p126, %r315, %r308;
	selp.b32 	%r871, %r870, %r869, %p126;
	mul.wide.s32 	%rd35, %r871, 4;
	add.s64 	%rd36, %rd3, %rd35;
	st.global.u32 	[%rd36], %r868;
$L__BB5_175:
	add.s32 	%r316, %r241, 3040;
	setp.ge.s32 	%p127, %r316, %r262;
	@%p127 bra 	$L__BB5_177;
	ld.shared.u32 	%r872, [%r311+12160];
	add.s32 	%r873, %r310, 3040;
	add.s32 	%r874, %r309, -3040;
	setp.lt.s32 	%p128, %r316, %r308;
	selp.b32 	%r875, %r874, %r873, %p128;
	mul.wide.s32 	%rd37, %r875, 4;
	add.s64 	%rd38, %rd3, %rd37;
	st.global.u32 	[%rd38], %r872;
$L__BB5_177:
	add.s32 	%r317, %r241, 3648;
	setp.ge.s32 	%p129, %r317, %r262;
	@%p129 bra 	$L__BB5_179;
	ld.shared.u32 	%r876, [%r311+14592];
	add.s32 	%r877, %r310, 3648;
	add.s32 	%r878, %r309, -3648;
	setp.lt.s32 	%p130, %r317, %r308;
	selp.b32 	%r879, %r878, %r877, %p130;
	mul.wide.s32 	%rd39, %r879, 4;
	add.s64 	%rd40, %rd3, %rd39;
	st.global.u32 	[%rd40], %r876;
$L__BB5_179:
	add.s32 	%r318, %r241, 4256;
	setp.ge.s32 	%p131, %r318, %r262;
	@%p131 bra 	$L__BB5_181;
	ld.shared.u32 	%r880, [%r311+17024];
	add.s32 	%r881, %r310, 4256;
	add.s32 	%r882, %r309, -4256;
	setp.lt.s32 	%p132, %r318, %r308;
	selp.b32 	%r883, %r882, %r881, %p132;
	mul.wide.s32 	%rd41, %r883, 4;
	add.s64 	%rd42, %rd3, %rd41;
	st.global.u32 	[%rd42], %r880;
$L__BB5_181:
	add.s32 	%r319, %r241, 4864;
	setp.ge.s32 	%p133, %r319, %r262;
	@%p133 bra 	$L__BB5_183;
	ld.shared.u32 	%r884, [%r311+19456];
	add.s32 	%r885, %r310, 4864;
	add.s32 	%r886, %r309, -4864;
	setp.lt.s32 	%p134, %r319, %r308;
	selp.b32 	%r887, %r886, %r885, %p134;
	mul.wide.s32 	%rd43, %r887, 4;
	add.s64 	%rd44, %rd3, %rd43;
	st.global.u32 	[%rd44], %r884;
$L__BB5_183:
	add.s32 	%r320, %r241, 5472;
	setp.ge.s32 	%p135, %r320, %r262;
	@%p135 bra 	$L__BB5_185;
	ld.shared.u32 	%r888, [%r311+21888];
	add.s32 	%r889, %r310, 5472;
	add.s32 	%r890, %r309, -5472;
	setp.lt.s32 	%p136, %r320, %r308;
	selp.b32 	%r891, %r890, %r889, %p136;
	mul.wide.s32 	%rd45, %r891, 4;
	add.s64 	%rd46, %rd3, %rd45;
	st.global.u32 	[%rd46], %r888;
$L__BB5_185:
	add.s32 	%r321, %r241, 6080;
	setp.ge.s32 	%p137, %r321, %r262;
	@%p137 bra 	$L__BB5_187;
	ld.shared.u32 	%r892, [%r311+24320];
	add.s32 	%r893, %r310, 6080;
	add.s32 	%r894, %r309, -6080;
	setp.lt.s32 	%p138, %r321, %r308;
	selp.b32 	%r895, %r894, %r893, %p138;
	mul.wide.s32 	%rd47, %r895, 4;
	add.s64 	%rd48, %rd3, %rd47;
	st.global.u32 	[%rd48], %r892;
$L__BB5_187:
	add.s32 	%r322, %r241, 6688;
	setp.ge.s32 	%p139, %r322, %r262;
	@%p139 bra 	$L__BB5_189;
	ld.shared.u32 	%r896, [%r311+26752];
	add.s32 	%r897, %r310, 6688;
	add.s32 	%r898, %r309, -6688;
	setp.lt.s32 	%p140, %r322, %r308;
	selp.b32 	%r899, %r898, %r897, %p140;
	mul.wide.s32 	%rd49, %r899, 4;
	add.s64 	%rd50, %rd3, %rd49;
	st.global.u32 	[%rd50], %r896;
$L__BB5_189:
	add.s32 	%r323, %r241, 7296;
	setp.ge.s32 	%p141, %r323, %r262;
	@%p141 bra 	$L__BB5_191;
	ld.shared.u32 	%r900, [%r311+29184];
	add.s32 	%r901, %r310, 7296;
	add.s32 	%r902, %r309, -7296;
	setp.lt.s32 	%p142, %r323, %r308;
	selp.b32 	%r903, %r902, %r901, %p142;
	mul.wide.s32 	%rd51, %r903, 4;
	add.s64 	%rd52, %rd3, %rd51;
	st.global.u32 	[%rd52], %r900;
$L__BB5_191:
	add.s32 	%r324, %r241, 7904;
	setp.ge.s32 	%p143, %r324, %r262;
	@%p143 bra 	$L__BB5_193;
	ld.shared.u32 	%r904, [%r311+31616];
	add.s32 	%r905, %r310, 7904;
	add.s32 	%r906, %r309, -7904;
	setp.lt.s32 	%p144, %r324, %r308;
	selp.b32 	%r907, %r906, %r905, %p144;
	mul.wide.s32 	%rd53, %r907, 4;
	add.s64 	%rd54, %rd3, %rd53;
	st.global.u32 	[%rd54], %r904;
$L__BB5_193:
	add.s32 	%r325, %r241, 8512;
	setp.ge.s32 	%p145, %r325, %r262;
	@%p145 bra 	$L__BB5_195;
	ld.shared.u32 	%r908, [%r311+34048];
	add.s32 	%r909, %r310, 8512;
	add.s32 	%r910, %r309, -8512;
	setp.lt.s32 	%p146, %r325, %r308;
	selp.b32 	%r911, %r910, %r909, %p146;
	mul.wide.s32 	%rd55, %r911, 4;
	add.s64 	%rd56, %rd3, %rd55;
	st.global.u32 	[%rd56], %r908;
$L__BB5_195:
	add.s32 	%r326, %r241, 9120;
	setp.ge.s32 	%p147, %r326, %r262;
	@%p147 bra 	$L__BB5_197;
	ld.shared.u32 	%r912, [%r311+36480];
	add.s32 	%r913, %r310, 9120;
	add.s32 	%r914, %r309, -9120;
	setp.lt.s32 	%p148, %r326, %r308;
	selp.b32 	%r915, %r914, %r913, %p148;
	mul.wide.s32 	%rd57, %r915, 4;
	add.s64 	%rd58, %rd3, %rd57;
	st.global.u32 	[%rd58], %r912;
$L__BB5_197:
	add.s32 	%r327, %r241, 9728;
	setp.ge.s32 	%p149, %r327, %r262;
	@%p149 bra 	$L__BB5_199;
	ld.shared.u32 	%r916, [%r311+38912];
	add.s32 	%r917, %r310, 9728;
	add.s32 	%r918, %r309, -9728;
	setp.lt.s32 	%p150, %r327, %r308;
	selp.b32 	%r919, %r918, %r917, %p150;
	mul.wide.s32 	%rd59, %r919, 4;
	add.s64 	%rd60, %rd3, %rd59;
	st.global.u32 	[%rd60], %r916;
$L__BB5_199:
	add.s32 	%r328, %r241, 10336;
	setp.ge.s32 	%p151, %r328, %r262;
	@%p151 bra 	$L__BB5_201;
	ld.shared.u32 	%r920, [%r311+41344];
	add.s32 	%r921, %r310, 10336;
	add.s32 	%r922, %r309, -10336;
	setp.lt.s32 	%p152, %r328, %r308;
	selp.b32 	%r923, %r922, %r921, %p152;
	mul.wide.s32 	%rd61, %r923, 4;
	add.s64 	%rd62, %rd3, %rd61;
	st.global.u32 	[%rd62], %r920;
$L__BB5_201:
	add.s32 	%r924, %r241, 10944;
	setp.lt.s32 	%p153, %r924, %r308;
	add.s32 	%r925, %r309, -10944;
	add.s32 	%r926, %r310, 10944;
	selp.b32 	%r329, %r925, %r926, %p153;
	setp.ge.s32 	%p154, %r924, %r262;
	@%p154 bra 	$L__BB5_203;
	ld.shared.u32 	%r927, [%r311+43776];
	mul.wide.s32 	%rd63, %r329, 4;
	add.s64 	%rd64, %rd3, %rd63;
	st.global.u32 	[%rd64], %r927;
$L__BB5_203:
	mov.u32 	%r1472, %tid.x;
	setp.ne.s32 	%p288, %r1472, 0;
	@%p288 bra 	$L__BB5_205;
	ld.param.u64 	%rd211, [_ZN3cub18CUB_300001_SM_10006detail6select23DeviceSelectSweepKernelINS2_10policy_hubIiNS0_8NullTypeEiLb0ELNS0_10SelectImplE2EE10Policy1000EPiPS5_N6thrust24THRUST_300001_SM_1000_NS6detail15normal_iteratorINSC_10device_ptrIiEEEES9_NS0_13ScanTileStateIiLb1EEE7is_evenS5_iNS2_19streaming_context_tIiLb0EEELS6_2EEEvT0_T1_T2_T3_T4_T5_T6_T7_iT8_NS1_7vsmem_tE_param_3];
	cvta.to.global.u64 	%rd111, %rd211;
	st.global.u32 	[%rd111], %r2568;
$L__BB5_205:
	ret;

}
	// .globl	_ZN3cub18CUB_300001_SM_10006detail6select23DeviceSelectSweepKernelINS2_10policy_hubIiNS0_8NullTypeElLb0ELNS0_10SelectImplE2EE10Policy1000EPiPS5_N6thrust24THRUST_300001_SM_1000_NS6detail15normal_iteratorINSC_10device_ptrIiEEEEPlNS0_13ScanTileStateIiLb1EEE7is_evenS5_iNS2_19streaming_context_tIlLb1EEELS6_2EEEvT0_T1_T2_T3_T4_T5_T6_T7_iT8_NS1_7vsmem_tE
.visible .entry _ZN3cub18CUB_300001_SM_10006detail6select23DeviceSelectSweepKernelINS2_10policy_hubIiNS0_8NullTypeElLb0ELNS0_10SelectImplE2EE10Policy1000EPiPS5_N6thrust24THRUST_300001_SM_1000_NS6detail15normal_iteratorINSC_10device_ptrIiEEEEPlNS0_13ScanTileStateIiLb1EEE7is_evenS5_iNS2_19streaming_context_tIlLb1EEELS6_2EEEvT0_T1_T2_T3_T4_T5_T6_T7_iT8_NS1_7vsmem_tE(
	.param .u64 .ptr .align 1 _ZN3cub18CUB_300001_SM_10006detail6select23DeviceSelectSweepKernelINS2_10policy_hubIiNS0_8NullTypeElLb0ELNS0_10SelectImplE2EE10Policy1000EPiPS5_N6thrust24THRUST_300001_SM_1000_NS6detail15normal_iteratorINSC_10device_ptrIiEEEEPlNS0_13ScanTileStateIiLb1EEE7is_evenS5_iNS2_19streaming_context_tIlLb1EEELS6_2EEEvT0_T1_T2_T3_T4_T5_T6_T7_iT8_NS1_7vsmem_tE_param_0,
	.param .u64 .ptr .align 1 _ZN3cub18CUB_300001_SM_10006detail6select23DeviceSelectSweepKernelINS2_10policy_hubIiNS0_8NullTypeElLb0ELNS0_10SelectImplE2EE10Policy1000EPiPS5_N6thrust24THRUST_300001_SM_1000_NS6detail15normal_iteratorINSC_10device_ptrIiEEEEPlNS0_13ScanTileStateIiLb1EEE7is_evenS5_iNS2_19streaming_context_tIlLb1EEELS6_2EEEvT0_T1_T2_T3_T4_T5_T6_T7_iT8_NS1_7vsmem_tE_param_1,
	.param .align 8 .b8 _ZN3cub18CUB_300001_SM_10006detail6select23DeviceSelectSweepKernelINS2_10policy_hubIiNS0_8NullTypeElLb0ELNS0_10SelectImplE2EE10Policy1000EPiPS5_N6thrust24THRUST_300001_SM_1000_NS6detail15normal_iteratorINSC_10device_ptrIiEEEEPlNS0_13ScanTileStateIiLb1EEE7is_evenS5_iNS2_19streaming_context_tIlLb1EEELS6_2EEEvT0_T1_T2_T3_T4_T5_T6_T7_iT8_NS1_7vsmem_tE_param_2[8],
	.param .u64 .ptr .align 1 _ZN3cub18CUB_300001_SM_10006detail6select23DeviceSelectSweepKernelINS2_10policy_hubIiNS0_8NullTypeElLb0ELNS0_10SelectImplE2EE10Policy1000EPiPS5_N6thrust24THRUST_300001_SM_1000_NS6detail15normal_iteratorINSC_10device_ptrIiEEEEPlNS0_13ScanTileStateIiLb1EEE7is_evenS5_iNS2_19streaming_context_tIlLb1EEELS6_2EEEvT0_T1_T2_T3_T4_T5_T6_T7_iT8_NS1_7vsmem_tE_param_3,
	.param .align 8 .b8 _ZN3cub18CUB_300001_SM_10006detail6select23DeviceSelectSweepKernelINS2_10policy_hubIiNS0_8NullTypeElLb0ELNS0_10SelectImplE2EE10Policy1000EPiPS5_N6thrust24THRUST_300001_SM_1000_NS6detail15normal_iteratorINSC_10device_ptrIiEEEEPlNS0_13ScanTileStateIiLb1EEE7is_evenS5_iNS2_19streaming_context_tIlLb1EEELS6_2EEEvT0_T1_T2_T3_T4_T5_T6_T7_iT8_NS1_7vsmem_tE_param_4[8],
	.param .align 1 .b8 _ZN3cub18CUB_300001_SM_10006detail6select23DeviceSelectSweepKernelINS2_10policy_hubIiNS0_8NullTypeElLb0ELNS0_10SelectImplE2EE10Policy1000EPiPS5_N6thrust24THRUST_300001_SM_1000_NS6detail15normal_iteratorINSC_10device_ptrIiEEEEPlNS0_13ScanTileStateIiLb1EEE7is_evenS5_iNS2_19streaming_context_tIlLb1EEELS6_2EEEvT0_T1_T2_T3_T4_T5_T6_T7_iT8_NS1_7vsmem_tE_param_5[1],
	.param .align 1 .b8 _ZN3cub18CUB_300001_SM_10006detail6select23DeviceSelectSweepKernelINS2_10policy_hubIiNS0_8NullTypeElLb0ELNS0_10SelectImplE2EE10Policy1000EPiPS5_N6thrust24THRUST_300001_SM_1000_NS6detail15normal_iteratorINSC_10device_ptrIiEEEEPlNS0_13ScanTileStateIiLb1EEE7is_evenS5_iNS2_19streaming_context_tIlLb1EEELS6_2EEEvT0_T1_T2_T3_T4_T5_T6_T7_iT8_NS1_7vsmem_tE_param_6[1],
	.param .u32 _ZN3cub18CUB_300001_SM_10006detail6select23DeviceSelectSweepKernelINS2_10policy_hubIiNS0_8NullTypeElLb0ELNS0_10SelectImplE2EE10Policy1000EPiPS5_N6thrust24THRUST_300001_SM_1000_NS6detail15normal_iteratorINSC_10device_ptrIiEEEEPlNS0_13ScanTileStateIiLb1EEE7is_evenS5_iNS2_19streaming_context_tIlLb1EEELS6_2EEEvT0_T1_T2_T3_T4_T5_T6_T7_iT8_NS1_7vsmem_tE_param_7,
	.param .u32 _ZN3cub18CUB_300001_SM_10006detail6select23DeviceSelectSweepKernelINS2_10policy_hubIiNS0_8NullTypeElLb0ELNS0_10SelectImplE2EE10Policy1000EPiPS5_N6thrust24THRUST_300001_SM_1000_NS6detail15normal_iteratorINSC_10device_ptrIiEEEEPlNS0_13ScanTileStateIiLb1EEE7is_evenS5_iNS2_19streaming_context_tIlLb1EEELS6_2EEEvT0_T1_T2_T3_T4_T5_T6_T7_iT8_NS1_7vsmem_tE_param_8,
	.param .align 8 .b8 _ZN3cub18CUB_300001_SM_10006detail6select23DeviceSelectSweepKernelINS2_10policy_hubIiNS0_8NullTypeElLb0ELNS0_10SelectImplE2EE10Policy1000EPiPS5_N6thrust24THRUST_300001_SM_1000_NS6detail15normal_iteratorINSC_10device_ptrIiEEEEPlNS0_13ScanTileStateIiLb1EEE7is_evenS5_iNS2_19streaming_context_tIlLb1EEELS6_2EEEvT0_T1_T2_T3_T4_T5_T6_T7_iT8_NS1_7vsmem_tE_param_9[40],
	.param .align 8 .b8 _ZN3cub18CUB_300001_SM_10006detail6select23DeviceSelectSweepKernelINS2_10policy_hubIiNS0_8NullTypeElLb0ELNS0_10SelectImplE2EE10Policy1000EPiPS5_N6thrust24THRUST_300001_SM_1000_NS6detail15normal_iteratorINSC_10device_ptrIiEEEEPlNS0_13ScanTileStateIiLb1EEE7is_evenS5_iNS2_19streaming_context_tIlLb1EEELS6_2EEEvT0_T1_T2_T3_T4_T5_T6_T7_iT8_NS1_7vsmem_tE_param_10[8]
)
.maxntid 608
{
	.reg .pred 	%p<567>;
	.reg .b16 	%rs<164>;
	.reg .b32 	%r<2145>;
	.reg .b64 	%rd<1632>;
	// demoted variable
	.shared .align 16 .b8 _ZZN3cub18CUB_300001_SM_10006detail6select23DeviceSelectSweepKernelINS2_10policy_hubIiNS0_8NullTypeElLb0ELNS0_10SelectImplE2EE10Policy1000EPiPS5_N6thrust24THRUST_300001_SM_1000_NS6detail15normal_iteratorINSC_10device_ptrIiEEEEPlNS0_13ScanTileStateIiLb1EEE7is_evenS5_iNS2_19streaming_context_tIlLb1EEELS6_2EEEvT0_T1_T2_T3_T4_T5_T6_T7_iT8_NS1_7vsmem_tEE19static_temp_storage[46208];
	ld.param.u64 	%rd3, [_ZN3cub18CUB_300001_SM_10006detail6select23DeviceSelectSweepKernelINS2_10policy_hubIiNS0_8NullTypeElLb0ELNS0_10SelectImplE2EE10Policy1000EPiPS5_N6thrust24THRUST_300001_SM_1000_NS6detail15normal_iteratorINSC_10device_ptrIiEEEEPlNS0_13ScanTileStateIiLb1EEE7is_evenS5_iNS2_19streaming_context_tIlLb1EEELS6_2EEEvT0_T1_T2_T3_T4_T5_T6_T7_iT8_NS1_7vsmem_tE_param_4];
	ld.param.u64 	%rd568, [_ZN3cub18CUB_300001_SM_10006detail6select23DeviceSelectSweepKernelINS2_10policy_hubIiNS0_8NullTypeElLb0ELNS0_10SelectImplE2EE10Policy1000EPiPS5_N6thrust24THRUST_300001_SM_1000_NS6detail15normal_iteratorINSC_10device_ptrIiEEEEPlNS0_13ScanTileStateIiLb1EEE7is_evenS5_iNS2_19streaming_context_tIlLb1EEELS6_2EEEvT0_T1_T2_T3_T4_T5_T6_T7_iT8_NS1_7vsmem_tE_param_2];
	ld.param.u64 	%rd569, [_ZN3cub18CUB_300001_SM_10006detail6select23DeviceSelectSweepKernelINS2_10policy_hubIiNS0_8NullTypeElLb0ELNS0_10SelectImplE2EE10Policy1000EPiPS5_N6thrust24THRUST_300001_SM_1000_NS6detail15normal_iteratorINSC_10device_ptrIiEEEEPlNS0_13ScanTileStateIiLb1EEE7is_evenS5_iNS2_19streaming_context_tIlLb1EEELS6_2EEEvT0_T1_T2_T3_T4_T5_T6_T7_iT8_NS1_7vsmem_tE_param_0];
	ld.param.u32 	%r571, [_ZN3cub18CUB_300001_SM_10006detail6select23DeviceSelectSweepKernelINS2_10policy_hubIiNS0_8NullTypeElLb0ELNS0_10SelectImplE2EE10Policy1000EPiPS5_N6thrust24THRUST_300001_SM_1000_NS6detail15normal_iteratorINSC_10device_ptrIiEEEEPlNS0_13ScanTileStateIiLb1EEE7is_evenS5_iNS2_19streaming_context_tIlLb1EEELS6_2EEEvT0_T1_T2_T3_T4_T5_T6_T7_iT8_NS1_7vsmem_tE_param_7];
	ld.param.u32 	%r572, [_ZN3cub18CUB_300001_SM_10006detail6select23DeviceSelectSweepKernelINS2_10policy_hubIiNS0_8NullTypeElLb0ELNS0_10SelectImplE2EE10Policy1000EPiPS5_N6thrust24THRUST_300001_SM_1000_NS6detail15normal_iteratorINSC_10device_ptrIiEEEEPlNS0_13ScanTileStateIiLb1EEE7is_evenS5_iNS2_19streaming_context_tIlLb1EEELS6_2EEEvT0_T1_T2_T3_T4_T5_T6_T7_iT8_NS1_7vsmem_tE_param_8];
	mov.b64 	%rd570, _ZN3cub18CUB_300001_SM_10006detail6select23DeviceSelectSweepKernelINS2_10policy_hubIiNS0_8NullTypeElLb0ELNS0_10SelectImplE2EE10Policy1000EPiPS5_N6thrust24THRUST_300001_SM_1000_NS6detail15normal_iteratorINSC_10device_ptrIiEEEEPlNS0_13ScanTileStateIiLb1EEE7is_evenS5_iNS2_19streaming_context_tIlLb1EEELS6_2EEEvT0_T1_T2_T3_T4_T5_T6_T7_iT8_NS1_7vsmem_tE_param_9;
	mov.u64 	%rd1, %rd570;
	cvta.to.global.u64 	%rd2, %rd569;
	cvta.to.global.u64 	%rd4, %rd568;
	mov.u32 	%r573, %ctaid.x;
	mov.u32 	%r574, %nctaid.y;
	mov.u32 	%r575, %ctaid.y;
	mad.lo.s32 	%r2076, %r573, %r574, %r575;
	mul.lo.s32 	%r2, %r2076, 11552;
	add.s32 	%r576, %r572, -1;
	setp.ge.s32 	%p1, %r2076, %r576;
	@%p1 bra 	$L__BB6_294;
	setp.ne.s32 	%p343, %r2076, 0;
	@%p343 bra 	$L__BB6_140;
	ld.param.u8 	%rs125, [%rd1];
	setp.eq.s16 	%p469, %rs125, 0;
	ld.param.u64 	%rd1220, [%rd1+16];
	selp.b64 	%rd1221, %rd1220, 0, %p469;
	cvt.u64.u32 	%rd1222, %r2;
	add.s64 	%rd1223, %rd1221, %rd1222;
	mov.u32 	%r3, %tid.x;
	and.b32  	%r1812, %r3, 31;
	and.b32  	%r1813, %r3, 992;
	mul.lo.s32 	%r1814, %r1813, 19;
	or.b32  	%r1815, %r1814, %r1812;
	cvt.u64.u32 	%rd1224, %r1815;
	add.s64 	%rd1225, %rd1223, %rd1224;
	shl.b64 	%rd1226, %rd1225, 2;
	add.s64 	%rd1227, %rd2, %rd1226;
	ld.global.u32 	%r1816, [%rd1227];
	ld.global.u32 	%r1817, [%rd1227+128];
	ld.global.u32 	%r1818, [%rd1227+256];
	ld.global.u32 	%r1819, [%rd1227+384];
	ld.global.u32 	%r1820, [%rd1227+512];
	ld.global.u32 	%r1821, [%rd1227+640];
	ld.global.u32 	%r1822, [%rd1227+768];
	ld.global.u32 	%r1823, [%rd1227+896];
	ld.global.u32 	%r1824, [%rd1227+1024];
	ld.global.u32 	%r1825, [%rd1227+1152];
	ld.global.u32 	%r1826, [%rd1227+1280];
	ld.global.u32 	%r1827, [%rd1227+1408];
	ld.global.u32 	%r1828, [%rd1227+1536];
	ld.global.u32 	%r1829, [%rd1227+1664];
	ld.global.u32 	%r1830, [%rd1227+1792];
	ld.global.u32 	%r1831, [%rd1227+1920];
	ld.global.u32 	%r1832, [%rd1227+2048];
	ld.global.u32 	%r1833, [%rd1227+2176];
	ld.global.u32 	%r1834, [%rd1227+2304];
	// begin inline asm
	mov.u32 %r1781, %laneid;
	// end inline asm
	shr.u32 	%r5, %r3, 5;
	mad.lo.s32 	%r1835, %r5, 608, %r1781;
	shl.b32 	%r1836, %r1835, 2;
	mov.u32 	%r1837, _ZZN3cub18CUB_300001_SM_10006detail6select23DeviceSelectSweepKernelINS2_10policy_hubIiNS0_8NullTypeElLb0ELNS0_10SelectImplE2EE10Policy1000EPiPS5_N6thrust24THRUST_300001_SM_1000_NS6detail15normal_iteratorINSC_10device_ptrIiEEEEPlNS0_13ScanTileStateIiLb1EEE7is_evenS5_iNS2_19streaming_context_tIlLb1EEELS6_2EEEvT0_T1_T2_T3_T4_T5_T6_T7_iT8_NS1_7vsmem_tEE19static_temp_storage;
	add.s32 	%r1838, %r1837, %r1836;
	st.shared.u32 	[%r1838], %r1816;
	st.shared.u32 	[%r1838+128], %r1817;
	st.shared.u32 	[%r1838+256], %r1818;
	st.shared.u32 	[%r1838+384], %r1819;
	st.shared.u32 	[%r1838+512], %r1820;
	st.shared.u32 	[%r1838+640], %r1821;
	st.shared.u32 	[%r1838+768], %r1822;
	st.shared.u32 	[%r1838+896], %r1823;
	st.shared.u32 	[%r1838+1024], %r1824;
	st.shared.u32 	[%r1838+1152], %r1825;
	st.shared.u32 	[%r1838+1280], %r1826;
	st.shared.u32 	[%r1838+1408], %r1827;
	st.shared.u32 	[%r1838+1536], %r1828;
	st.shared.u32 	[%r1838+1664], %r1829;
	st.shared.u32 	[%r1838+1792], %r1830;
	st.shared.u32 	[%r1838+1920], %r1831;
	st.shared.u32 	[%r1838+2048], %r1832;
	st.shared.u32 	[%r1838+2176], %r1833;
	st.shared.u32 	[%r1838+2304], %r1834;
	bar.warp.sync 	-1;
	mad.lo.s32 	%r1839, %r1781, 72, %r1838;
	ld.shared.u32 	%r6, [%r1839];
	ld.shared.u32 	%r7, [%r1839+4];
	ld.shared.u32 	%r8, [%r1839+8];
	ld.shared.u32 	%r9, [%r1839+12];
	ld.shared.u32 	%r10, [%r1839+16];
	ld.shared.u32 	%r11, [%r1839+20];
	ld.shared.u32 	%r12, [%r1839+24];
	ld.shared.u32 	%r13, [%r1839+28];
	ld.shared.u32 	%r14, [%r1839+32];
	ld.shared.u32 	%r15, [%r1839+36];
	ld.shared.u32 	%r16, [%r1839+40];
	ld.shared.u32 	%r17, [%r1839+44];
	ld.shared.u32 	%r18, [%r1839+48];
	ld.shared.u32 	%r19, [%r1839+52];
	ld.shared.u32 	%r20, [%r1839+56];
	ld.shared.u32 	%r21, [%r1839+60];
	ld.shared.u32 	%r22, [%r1839+64];
	ld.shared.u32 	%r23, [%r1839+68];
	ld.shared.u32 	%r24, [%r1839+72];
	and.b32  	%r25, %r6, 1;
	xor.b32  	%r26, %r25, 1;
	and.b32  	%r27, %r7, 1;
	xor.b32  	%r28, %r27, 1;
	and.b32  	%r29, %r8, 1;
	xor.b32  	%r30, %r29, 1;
	and.b32  	%r31, %r9, 1;
	xor.b32  	%r32, %r31, 1;
	and.b32  	%r33, %r10, 1;
	xor.b32  	%r34, %r33, 1;
	and.b32  	%r35, %r11, 1;
	xor.b32  	%r36, %r35, 1;
	and.b32  	%r37, %r12, 1;
	xor.b32  	%r38, %r37, 1;
	and.b32  	%r39, %r13, 1;
	xor.b32  	%r40, %r39, 1;
	and.b32  	%r41, %r14, 1;
	xor.b32  	%r42, %r41, 1;
	and.b32  	%r43, %r15, 1;
	xor.b32  	%r44, %r43, 1;
	and.b32  	%r45, %r16, 1;
	xor.b32  	%r46, %r45, 1;
	and.b32  	%r47, %r17, 1;
	xor.b32  	%r48, %r47, 1;
	and.b32  	%r49, %r18, 1;
	xor.b32  	%r50, %r49, 1;
	and.b32  	%r51, %r19, 1;
	xor.b32  	%r52, %r51, 1;
	and.b32  	%r53, %r20, 1;
	xor.b32  	%r54, %r53, 1;
	and.b32  	%r55, %r21, 1;
	xor.b32  	%r56, %r55, 1;
	and.b32  	%r57, %r22, 1;
	xor.b32  	%r58, %r57, 1;
	and.b32  	%r59, %r23, 1;
	xor.b32  	%r60, %r59, 1;
	and.b32  	%r61, %r24, 1;
	xor.b32  	%r1840, %r61, 1;
	bar.sync 	0;
	add.s32 	%r62, %r28, %r26;
	add.s32 	%r63, %r30, %r62;
	add.s32 	%r64, %r32, %r63;
	add.s32 	%r65, %r34, %r64;
	add.s32 	%r66, %r36, %r65;
	add.s32 	%r67, %r38, %r66;
	add.s32 	%r68, %r40, %r67;
	add.s32 	%r69, %r42, %r68;
	add.s32 	%r70, %r44, %r69;
	add.s32 	%r71, %r46, %r70;
	add.s32 	%r72, %r48, %r71;
	add.s32 	%r73, %r50, %r72;
	add.s32 	%r74, %r52, %r73;
	add.s32 	%r75, %r54, %r74;
	add.s32 	%r76, %r56, %r75;
	add.s32 	%r77, %r58, %r76;
	add.s32 	%r78, %r60, %r77;
	add.s32 	%r1786, %r1840, %r78;
	mov.b32 	%r1784, 1;
	mov.b32 	%r1809, 0;
	mov.b32 	%r1811, -1;
	// begin inline asm
	{  .reg .s32 r0;  .reg .pred p;  shfl.sync.up.b32 r0|p, %r1786, %r1784, %r1809, %r1811;  @p add.s32 r0, r0, %r1786;  mov.s32 %r1782, r0;}
	// end inline asm
	mov.b32 	%r1790, 2;
	// begin inline asm
	{  .reg .s32 r0;  .reg .pred p;  shfl.sync.up.b32 r0|p, %r1782, %r1790, %r1809, %r1811;  @p add.s32 r0, r0, %r1782;  mov.s32 %r1788, r0;}
	// end inline asm
	mov.b32 	%r1796, 4;
	// begin inline asm
	{  .reg .s32 r0;  .reg .pred p;  shfl.sync.up.b32 r0|p, %r1788, %r1796, %r1809, %r1811;  @p add.s32 r0, r0, %r1788;  mov.s32 %r1794, r0;}
	// end inline asm
	mov.b32 	%r1802, 8;
	// begin inline asm
	{  .reg .s32 r0;  .reg .pred p;  shfl.sync.up.b32 r0|p, %r1794, %r1802, %r1809, %r1811;  @p add.s32 r0, r0, %r1794;  mov.s32 %r1800, r0;}
	// end inline asm
	mov.b32 	%r1808, 16;
	// begin inline asm
	{  .reg .s32 r0;  .reg .pred p;  shfl.sync.up.b32 r0|p, %r1800, %r1808, %r1809, %r1811;  @p add.s32 r0, r0, %r1800;  mov.s32 %r1806, r0;}
	// end inline asm
	setp.ne.s32 	%p470, %r1781, 31;
	@%p470 bra 	$L__BB6_4;
	shl.b32 	%r1841, %r5, 2;
	mov.u32 	%r1842, _ZZN3cub18CUB_300001_SM_10006detail6select23DeviceSelectSweepKernelINS2_10policy_hubIiNS0_8NullTypeElLb0ELNS0_10SelectImplE2EE10Policy1000EPiPS5_N6thrust24THRUST_300001_SM_1000_NS6detail15normal_iteratorINSC_10device_ptrIiEEEEPlNS0_13ScanTileStateIiLb1EEE7is_evenS5_iNS2_19streaming_context_tIlLb1EEELS6_2EEEvT0_T1_T2_T3_T4_T5_T6_T7_iT8_NS1_7vsmem_tEE19static_temp_storage;
	add.s32 	%r1843, %r1842, %r1841;
	st.shared.u32 	[%r1843], %r1806;
$L__BB6_4:
	bar.sync 	0;
	ld.shared.v4.u32 	{%r1844, %r1845, %r1846, %r1847}, [_ZZN3cub18CUB_300001_SM_10006detail6select23DeviceSelectSweepKernelINS2_10policy_hubIiNS0_8NullTypeElLb0ELNS0_10SelectImplE2EE10Policy1000EPiPS5_N6thrust24THRUST_300001_SM_1000_NS6detail15normal_iteratorINSC_10device_ptrIiEEEEPlNS0_13ScanTileStateIiLb1EEE7is_evenS5_iNS2_19streaming_context_tIlLb1EEELS6_2EEEvT0_T1_T2_T3_T4_T5_T6_T7_iT8_NS1_7vsmem_tEE19static_temp_storage];
	add.s32 	%r1848, %r1845, %r1844;
	setp.eq.s32 	%p471, %r5, 2;
	selp.b32 	%r1849, %r1848, %r1844, %p471;
	add.s32 	%r1850, %r1848, %r1846;
	setp.eq.s32 	%p472, %r5, 3;
	selp.b32 	%r1851, %r1850, %r1849, %p472;
	add.s32 	%r1852, %r1850, %r1847;
	setp.eq.s32 	%p473, %r5, 4;
	selp.b32 	%r1853, %r1852, %r1851, %p473;
	ld.shared.v4.u32 	{%r1854, %r1855, %r1856, %r1857}, [_ZZN3cub18CUB_300001_SM_10006detail6select23DeviceSelectSweepKernelINS2_10policy_hubIiNS0_8NullTypeElLb0ELNS0_10SelectImplE2EE10Policy1000EPiPS5_N6thrust24THRUST_300001_SM_1000_NS6detail15normal_iteratorINSC_10device_ptrIiEEEEPlNS0_13ScanTileStateIiLb1EEE7is_evenS5_iNS2_19streaming_context_tIlLb1EEELS6_2EEEvT0_T1_T2_T3_T4_T5_T6_T7_iT8_NS1_7vsmem_tEE19static_temp_storage+16];
	add.s32 	%r1858, %r1852, %r1854;
	setp.eq.s32 	%p474, %r5, 5;
	selp.b32 	%r1859, %r1858, %r1853, %p474;
	add.s32 	%r1860, %r1858, %r1855;
	setp.eq.s32 	%p475, %r5, 6;
	selp.b32 	%r1861, %r1860, %r1859, %p475;
	add.s32 	%r1862, %r1860, %r1856;
	setp.eq.s32 	%p476, %r5, 7;
	selp.b32 	%r1863, %r1862, %r1861, %p476;
	add.s32 	%r1864, %r1862, %r1857;
	setp.eq.s32 	%p477, %r5, 8;
	selp.b32 	%r1865, %r1864, %r1863, %p477;
	ld.shared.v4.u32 	{%r1866, %r1867, %r1868, %r1869}, [_ZZN3cub18CUB_300001_SM_10006detail6select23DeviceSelectSweepKernelINS2_10policy_hubIiNS0_8NullTypeElLb0ELNS0_10SelectImplE2EE10Policy1000EPiPS5_N6thrust24THRUST_300001_SM_1000_NS6detail15normal_iteratorINSC_10device_ptrIiEEEEPlNS0_13ScanTileStateIiLb1EEE7is_evenS5_iNS2_19streaming_context_tIlLb1EEELS6_2EEEvT0_T1_T2_T3_T4_T5_T6_T7_iT8_NS1_7vsmem_tEE19static_temp_storage+32];
	add.s32 	%r1870, %r1864, %r1866;
	setp.eq.s32 	%p478, %r5, 9;
	selp.b32 	%r1871, %r1870, %r1865, %p478;
	add.s32 	%r1872, %r1870, %r1867;
	setp.eq.s32 	%p479, %r5, 10;
	selp.b32 	%r1873, %r1872, %r1871, %p479;
	add.s32 	%r1874, %r1872, %r1868;
	setp.eq.s32 	%p480, %r5, 11;
	selp.b32 	%r1875, %r1874, %r1873, %p480;
	add.s32 	%r1876, %r1874, %r1869;
	setp.eq.s32 	%p481, %r5, 12;
	selp.b32 	%r1877, %r1876, %r1875, %p481;
	ld.shared.v4.u32 	{%r1878, %r1879, %r1880, %r1881}, [_ZZN3cub18CUB_300001_SM_10006detail6select23DeviceSelectSweepKernelINS2_10policy_hubIiNS0_8NullTypeElLb0ELNS0_10SelectImplE2EE10Policy1000EPiPS5_N6thrust24THRUST_300001_SM_1000_NS6detail15normal_iteratorINSC_10device_ptrIiEEEEPlNS0_13ScanTileStateIiLb1EEE7is_evenS5_iNS2_19streaming_context_tIlLb1EEELS6_2EEEvT0_T1_T2_T3_T4_T5_T6_T7_iT8_NS1_7vsmem_tEE19static_temp_storage+48];
	add.s32 	%r1882, %r1876, %r1878;
	setp.eq.s32 	%p482, %r5, 13;
	selp.b32 	%r1883, %r1882, %r1877, %p482;
	add.s32 	%r1884, %r1882, %r1879;
	setp.eq.s32 	%p483, %r5, 14;
	selp.b32 	%r1885, %r1884, %r1883, %p483;
	add.s32 	%r1886, %r1884, %r1880;
	setp.eq.s32 	%p484, %r5, 15;
	selp.b32 	%r1887, %r1886, %r1885, %p484;
	add.s32 	%r1888, %r1886, %r1881;
	setp.eq.s32 	%p485, %r5, 16;
	selp.b32 	%r1889, %r1888, %r1887, %p485;
	.pragma "used_bytes_mask 4095";
	ld.shared.v4.u32 	{%r1890, %r1891, %r1892, %r1893}, [_ZZN3cub18CUB_300001_SM_10006detail6select23DeviceSelectSweepKernelINS2_10policy_hubIiNS0_8NullTypeElLb0ELNS0_10SelectImplE2EE10Policy1000EPiPS5_N6thrust24THRUST_300001_SM_1000_NS6detail15normal_iteratorINSC_10device_ptrIiEEEEPlNS0_13ScanTileStateIiLb1EEE7is_evenS5_iNS2_19streaming_context_tIlLb1EEELS6_2EEEvT0_T1_T2_T3_T4_T5_T6_T7_iT8_NS1_7vsmem_tEE19static_temp_storage+64];
	add.s32 	%r1894, %r1888, %r1890;
	setp.eq.s32 	%p486, %r5, 17;
	selp.b32 	%r1895, %r1894, %r1889, %p486;
	add.s32 	%r1896, %r1894, %r1891;
	setp.eq.s32 	%p487, %r5, 18;
	selp.b32 	%r1897, %r1896, %r1895, %p487;
	add.s32 	%r81, %r1896, %r1892;
	setp.lt.u32 	%p488, %r3, 32;
	selp.b32 	%r1898, 0, %r1897, %p488;
	setp.eq.s32 	%p489, %r1781, 0;
	sub.s32 	%r1899, %r1806, %r1786;
	selp.b32 	%r1900, 0, %r1899, %p489;
	add.s32 	%r82, %r1898, %r1900;
	setp.ne.s32 	%p490, %r3, 0;
	@%p490 bra 	$L__BB6_6;
	add.s64 	%rd1228, %rd3, 256;
	mov.b32 	%r1901, 101;
	// begin inline asm
	st.relaxed.gpu.v2.u32 [%rd1228], {%r1901, %r81};
	// end inline asm
$L__BB6_6:
	bar.sync 	0;
	sub.s32 	%r83, 11552, %r81;
	mul.lo.s32 	%r1903, %r3, 19;
	sub.s32 	%r1904, %r1903, %r82;
	setp.eq.s32 	%p491, %r25, 0;
	add.s32 	%r1905, %r82, %r83;
	selp.b32 	%r1906, %r1905, %r1904, %p491;
	shl.b32 	%r1907, %r1906, 2;
	mov.u32 	%r1908, _ZZN3cub18CUB_300001_SM_10006detail6select23DeviceSelectSweepKernelINS2_10policy_hubIiNS0_8NullTypeElLb0ELNS0_10SelectImplE2EE10Policy1000EPiPS5_N6thrust24THRUST_300001_SM_1000_NS6detail15normal_iteratorINSC_10device_ptrIiEEEEPlNS0_13ScanTileStateIiLb1EEE7is_evenS5_iNS2_19streaming_context_tIlLb1EEELS6_2EEEvT0_T1_T2_T3_T4_T5_T6_T7_iT8_NS1_7vsmem_tEE19static_temp_storage;
	add.s32 	%r1909, %r1908, %r1907;
	st.shared.u32 	[%r1909], %r6;
	add.s32 	%r1910, %r82, %r26;
	sub.s32 	%r1911, %r1903, %r1910;
	add.s32 	%r1912, %r1911, 1;
	setp.eq.s32 	%p492, %r27, 0;
	add.s32 	%r1913, %r1905, %r26;
	selp.b32 	%r1914, %r1913, %r1912, %p492;
	shl.b32 	%r1915, %r1914, 2;
	add.s32 	%r1916, %r1908, %r1915;
	st.shared.u32 	[%r1916], %r7;
	add.s32 	%r1917, %r62, %r82;
	sub.s32 	%r1918, %r1903, %r1917;
	add.s32 	%r1919, %r1918, 2;
	setp.eq.s32 	%p493, %r29, 0;
	add.s32 	%r1920, %r1913, %r28;
	selp.b32 	%r1921, %r1920, %r1919, %p493;
	shl.b32 	%r1922, %r1921, 2;
	add.s32 	%r1923, %r1908, %r1922;
	st.shared.u32 	[%r1923], %r8;
	add.s32 	%r1924, %r63, %r82;
	sub.s32 	%r1925, %r1903, %r1924;
	add.s32 	%r1926, %r1925, 3;
	setp.eq.s32 	%p494, %r31, 0;
	add.s32 	%r1927, %r1920, %r30;
	selp.b32 	%r1928, %r1927, %r1926, %p494;
	shl.b32 	%r1929, %r1928, 2;
	add.s32 	%r1930, %r1908, %r1929;
	st.shared.u32 	[%r1930], %r9;
	add.s32 	%r1931, %r64, %r82;
	sub.s32 	%r1932, %r1903, %r1931;
	add.s32 	%r1933, %r1932, 4;
	setp.eq.s32 	%p495, %r33, 0;
	add.s32 	%r1934, %r1927, %r32;
	selp.b32 	%r1935, %r1934, %r1933, %p495;
	shl.b32 	%r1936, %r1935, 2;
	add.s32 	%r1937, %r1908, %r1936;
	st.shared.u32 	[%r1937], %r10;
	add.s32 	%r1938, %r65, %r82;
	sub.s32 	%r1939, %r1903, %r1938;
	add.s32 	%r1940, %r1939, 5;
	setp.eq.s32 	%p496, %r35, 0;
	add.s32 	%r1941, %r1934, %r34;
	selp.b32 	%r1942, %r1941, %r1940, %p496;
	shl.b32 	%r1943, %r1942, 2;
	add.s32 	%r1944, %r1908, %r1943;
	st.shared.u32 	[%r1944], %r11;
	add.s32 	%r1945, %r66, %r82;
	sub.s32 	%r1946, %r1903, %r1945;
	add.s32 	%r1947, %r1946, 6;
	setp.eq.s32 	%p497, %r37, 0;
	add.s32 	%r1948, %r1941, %r36;
	selp.b32 	%r1949, %r1948, %r1947, %p497;
	shl.b32 	%r1950, %r1949, 2;
	add.s32 	%r1951, %r1908, %r1950;
	st.shared.u32 	[%r1951], %r12;
	add.s32 	%r1952, %r67, %r82;
	sub.s32 	%r1953, %r1903, %r1952;
	add.s32 	%r1954, %r1953, 7;
	setp.eq.s32 	%p498, %r39, 0;
	add.s32 	%r1955, %r1948, %r38;
	selp.b32 	%r1956, %r1955, %r1954, %p498;
	shl.b32 	%r1957, %r1956, 2;
	add.s32 	%r1958, %r1908, %r1957;
	st.shared.u32 	[%r1958], %r13;
	add.s32 	%r1959, %r68, %r82;
	sub.s32 	%r1960, %r1903, %r1959;
	add.s32 	%r1961, %r1960, 8;
	setp.eq.s32 	%p499, %r41, 0;
	add.s32 	%r1962, %r1955, %r40;
	selp.b32 	%r1963, %r1962, %r1961, %p499;
	shl.b32 	%r1964, %r1963, 2;
	add.s32 	%r1965, %r1908, %r1964;
	st.shared.u32 	[%r1965], %r14;
	add.s32 	%r1966, %r69, %r82;
	sub.s32 	%r1967, %r1903, %r1966;
	add.s32 	%r1968, %r1967, 9;
	setp.eq.s32 	%p500, %r43, 0;
	add.s32 	%r1969, %r1962, %r42;
	selp.b32 	%r1970, %r1969, %r1968, %p500;
	shl.b32 	%r1971, %r1970, 2;
	add.s32 	%r1972, %r1908, %r1971;
	st.shared.u32 	[%r1972], %r15;
	add.s32 	%r1973, %r70, %r82;
	sub.s32 	%r1974, %r1903, %r1973;
	add.s32 	%r1975, %r1974, 10;
	setp.eq.s32 	%p501, %r45, 0;
	add.s32 	%r1976, %r1969, %r44;
	selp.b32 	%r1977, %r1976, %r1975, %p501;
	shl.b32 	%r1978, %r1977, 2;
	add.s32 	%r1979, %r1908, %r1978;
	st.shared.u32 	[%r1979], %r16;
	add.s32 	%r1980, %r71, %r82;
	sub.s32 	%r1981, %r1903, %r1980;
	add.s32 	%r1982, %r1981, 11;
	setp.eq.s32 	%p502, %r47, 0;
	add.s32 	%r1983, %r1976, %r46;
	selp.b32 	%r1984, %r1983, %r1982, %p502;
	shl.b32 	%r1985, %r1984, 2;
	add.s32 	%r1986, %r1908, %r1985;
	st.shared.u32 	[%r1986], %r17;
	add.s32 	%r1987, %r72, %r82;
	sub.s32 	%r1988, %r1903, %r1987;
	add.s32 	%r1989, %r1988, 12;
	setp.eq.s32 	%p503, %r49, 0;
	add.s32 	%r1990, %r1983, %r48;
	selp.b32 	%r1991, %r1990, %r1989, %p503;
	shl.b32 	%r1992, %r1991, 2;
	add.s32 	%r1993, %r1908, %r1992;
	st.shared.u32 	[%r1993], %r18;
	add.s32 	%r1994, %r73, %r82;
	sub.s32 	%r1995, %r1903, %r1994;
	add.s32 	%r1996, %r1995, 13;
	setp.eq.s32 	%p504, %r51, 0;
	add.s32 	%r1997, %r1990, %r50;
	selp.b32 	%r1998, %r1997, %r1996, %p504;
	shl.b32 	%r1999, %r1998, 2;
	add.s32 	%r2000, %r1908, %r1999;
	st.shared.u32 	[%r2000], %r19;
	add.s32 	%r2001, %r74, %r82;
	sub.s32 	%r2002, %r1903, %r2001;
	add.s32 	%r2003, %r2002, 14;
	setp.eq.s32 	%p505, %r53, 0;
	add.s32 	%r2004, %r1997, %r52;
	selp.b32 	%r2005, %r2004, %r2003, %p505;
	shl.b32 	%r2006, %r2005, 2;
	add.s32 	%r2007, %r1908, %r2006;
	st.shared.u32 	[%r2007], %r20;
	add.s32 	%r2008, %r75, %r82;
	sub.s32 	%r2009, %r1903, %r2008;
	add.s32 	%r2010, %r2009, 15;
	setp.eq.s32 	%p506, %r55, 0;
	add.s32 	%r2011, %r2004, %r54;
	selp.b32 	%r2012, %r2011, %r2010, %p506;
	shl.b32 	%r2013, %r2012, 2;
	add.s32 	%r2014, %r1908, %r2013;
	st.shared.u32 	[%r2014], %r21;
	add.s32 	%r2015, %r76, %r82;
	sub.s32 	%r2016, %r1903, %r2015;
	add.s32 	%r2017, %r2016, 16;
	setp.eq.s32 	%p507, %r57, 0;
	add.s32 	%r2018, %r2011, %r56;
	selp.b32 	%r2019, %r2018, %r2017, %p507;
	shl.b32 	%r2020, %r2019, 2;
	add.s32 	%r2021, %r1908, %r2020;
	st.shared.u32 	[%r2021], %r22;
	add.s32 	%r2022, %r77, %r82;
	sub.s32 	%r2023, %r1903, %r2022;
	add.s32 	%r2024, %r2023, 17;
	setp.eq.s32 	%p508, %r59, 0;
	add.s32 	%r2025, %r2018, %r58;
	selp.b32 	%r2026, %r2025, %r2024, %p508;
	shl.b32 	%r2027, %r2026, 2;
	add.s32 	%r2028, %r1908, %r2027;
	st.shared.u32 	[%r2028], %r23;
	add.s32 	%r2029, %r78, %r82;
	sub.s32 	%r2030, %r1903, %r2029;
	add.s32 	%r2031, %r2030, 18;
	setp.eq.s32 	%p509, %r61, 0;
	add.s32 	%r2032, %r2025, %r60;
	selp.b32 	%r2033, %r2032, %r2031, %p509;
	shl.b32 	%r2034, %r2033, 2;
	add.s32 	%r2035, %r1908, %r2034;
	st.shared.u32 	[%r2035], %r24;
	bar.sync 	0;
	ld.param.u8 	%rs1, [%rd1];
	ld.param.u64 	%rd1229, [%rd1+24];
	cvta.to.global.u64 	%rd5, %rd1229;
	ld.param.u64 	%rd6, [%rd1+8];
	ld.param.u64 	%rd7, [%rd1+16];
	setp.ge.s32 	%p510, %r3, %r83;
	@%p510 bra 	$L__BB6_10;
	setp.ne.s16 	%p512, %rs1, 0;
	mov.b64 	%rd1402, 0;
	@%p512 bra 	$L__BB6_9;
	ld.global.u64 	%rd1233, [%rd5];
	sub.s64 	%rd1402, %rd7, %rd1233;
$L__BB6_9:
	cvt.u64.u32 	%rd1234, %r3;
	add.s64 	%rd1235, %rd1402, %rd1234;
	not.b64 	%rd1236, %rd1235;
	add.s64 	%rd1404, %rd6, %rd1236;
	bra.uni 	$L__BB6_13;
$L__BB6_10:
	setp.ne.s16 	%p511, %rs1, 0;
	mov.b64 	%rd1403, 0;
	@%p511 bra 	$L__BB6_12;
	ld.global.u64 	%rd1403, [%rd5];
$L__BB6_12:
	sub.s32 	%r2036, %r3, %r83;
	cvt.s64.s32 	%rd1231, %r2036;
	add.s64 	%rd1404, %rd1403, %rd1231;
$L__BB6_13:
	shl.b32 	%r2037, %r3, 2;
	add.s32 	%r84, %r1908, %r2037;
	ld.shared.u32 	%r2039, [%r84];
	shl.b64 	%rd1237, %rd1404, 2;
	add.s64 	%rd1238, %rd4, %rd1237;
	st.global.u32 	[%rd1238], %r2039;
	add.s32 	%r85, %r3, 608;
	setp.lt.s32 	%p513, %r85, %r83;
	@%p513 bra 	$L__BB6_17;
	setp.ne.s16 	%p514, %rs1, 0;
	mov.b64 	%rd1405, 0;
	@%p514 bra 	$L__BB6_16;
	ld.global.u64 	%rd1405, [%rd5];
$L__BB6_16:
	sub.s32 	%r2040, %r85, %r83;
	cvt.s64.s32 	%rd1240, %r2040;
	add.s64 	%rd1407, %rd1405, %rd1240;
	bra.uni 	$L__BB6_20;
$L__BB6_17:
	setp.ne.s16 	%p515, %rs1, 0;
	mov.b64 	%rd1406, 0;
	@%p515 bra 	$L__BB6_19;
	ld.global.u64 	%rd1242, [%rd5];
	sub.s64 	%rd1406, %rd7, %rd1242;
$L__BB6_19:
	cvt.u64.u32 	%rd1243, %r85;
	add.s64 	%rd1244, %rd1406, %rd1243;
	not.b64 	%rd1245, %rd1244;
	add.s64 	%rd1407, %rd6, %rd1245;
$L__BB6_20:
	ld.shared.u32 	%r2041, [%r84+2432];
	shl.b64 	%rd1246, %rd1407, 2;
	add.s64 	%rd1247, %rd4, %rd1246;
	st.global.u32 	[%rd1247], %r2041;
	add.s32 	%r86, %r3, 1216;
	setp.lt.s32 	%p516, %r86, %r83;
	@%p516 bra 	$L__BB6_24;
	setp.ne.s16 	%p517, %rs1, 0;
	mov.b64 	%rd1408, 0;
	@%p517 bra 	$L__BB6_23;
	ld.global.u64 	%rd1408, [%rd5];
$L__BB6_23:
	sub.s32 	%r2042, %r86, %r83;
	cvt.s64.s32 	%rd1249, %r2042;
	add.s64 	%rd1410, %rd1408, %rd1249;
	bra.uni 	$L__BB6_27;
$L__BB6_24:
	setp.ne.s16 	%p518, %rs1, 0;
	mov.b64 	%rd1409, 0;
	@%p518 bra 	$L__BB6_26;
	ld.global.u64 	%rd1251, [%rd5];
	sub.s64 	%rd1409, %rd7, %rd1251;
$L__BB6_26:
	cvt.u64.u32 	%rd1252, %r86;
	add.s64 	%rd1253, %rd1409, %rd1252;
	not.b64 	%rd1254, %rd1253;
	add.s64 	%rd1410, %rd6, %rd1254;
$L__BB6_27:
	ld.shared.u32 	%r2043, [%r84+4864];
	shl.b64 	%rd1255, %rd1410, 2;
	add.s64 	%rd1256, %rd4, %rd1255;
	st.global.u32 	[%rd1256], %r2043;
	add.s32 	%r87, %r3, 1824;
	setp.lt.s32 	%p519, %r87, %r83;
	@%p519 bra 	$L__BB6_31;
	setp.ne.s16 	%p520, %rs1, 0;
	mov.b64 	%rd1411, 0;
	@%p520 bra 	$L__BB6_30;
	ld.global.u64 	%rd1411, [%rd5];
$L__BB6_30:
	sub.s32 	%r2044, %r87, %r83;
	cvt.s64.s32 	%rd1258, %r2044;
	add.s64 	%rd1413, %rd1411, %rd1258;
	bra.uni 	$L__BB6_34;
$L__BB6_31:
	setp.ne.s16 	%p521, %rs1, 0;
	mov.b64 	%rd1412, 0;
	@%p521 bra 	$L__BB6_33;
	ld.global.u64 	%rd1260, [%rd5];
	sub.s64 	%rd1412, %rd7, %rd1260;
$L__BB6_33:
	cvt.u64.u32 	%rd1261, %r87;
	add.s64 	%rd1262, %rd1412, %rd1261;
	not.b64 	%rd1263, %rd1262;
	add.s64 	%rd1413, %rd6, %rd1263;
$L__BB6_34:
	ld.shared.u32 	%r2045, [%r84+7296];
	shl.b64 	%rd1264, %rd1413, 2;
	add.s64 	%rd1265, %rd4, %rd1264;
	st.global.u32 	[%rd1265], %r2045;
	add.s32 	%r88, %r3, 2432;
	setp.lt.s32 	%p522, %r88, %r83;
	@%p522 bra 	$L__BB6_38;
	setp.ne.s16 	%p523, %rs1, 0;
	mov.b64 	%rd1414, 0;
	@%p523 bra 	$L__BB6_37;
	ld.global.u64 	%rd1414, [%rd5];
$L__BB6_37:
	sub.s32 	%r2046, %r88, %r83;
	cvt.s64.s32 	%rd1267, %r2046;
	add.s64 	%rd1416, %rd1414, %rd1267;
	bra.uni 	$L__BB6_41;
$L__BB6_38:
	setp.ne.s16 	%p524, %rs1, 0;
	mov.b64 	%rd1415, 0;
	@%p524 bra 	$L__BB6_40;
	ld.global.u64 	%rd1269, [%rd5];
	sub.s64 	%rd1415, %rd7, %rd1269;
$L__BB6_40:
	cvt.u64.u32 	%rd1270, %r88;
	add.s64 	%rd1271, %rd1415, %rd1270;
	not.b64 	%rd1272, %rd1271;
	add.s64 	%rd1416, %rd6, %rd1272;
$L__BB6_41:
	ld.shared.u32 	%r2047, [%r84+9728];
	shl.b64 	%rd1273, %rd1416, 2;
	add.s64 	%rd1274, %rd4, %rd1273;
	st.global.u32 	[%rd1274], %r2047;
	add.s32 	%r89, %r3, 3040;
	setp.lt.s32 	%p525, %r89, %r83;
	@%p525 bra 	$L__BB6_45;
	setp.ne.s16 	%p526, %rs1, 0;
	mov.b64 	%rd1417, 0;
	@%p526 bra 	$L__BB6_44;
	ld.global.u64 	%rd1417, [%rd5];
$L__BB6_44:
	sub.s32 	%r2048, %r89, %r83;
	cvt.s64.s32 	%rd1276, %r2048;
	add.s64 	%rd1419, %rd1417, %rd1276;
	bra.uni 	$L__BB6_48;
$L__BB6_45:
	setp.ne.s16 	%p527, %rs1, 0;
	mov.b64 	%rd1418, 0;
	@%p527 bra 	$L__BB6_47;
	ld.global.u64 	%rd1278, [%rd5];
	sub.s64 	%rd1418, %rd7, %rd1278;
$L__BB6_47:
	cvt.u64.u32 	%rd1279, %r89;
	add.s64 	%rd1280, %rd1418, %rd1279;
	not.b64 	%rd1281, %rd1280;
	add.s64 	%rd1419, %rd6, %rd1281;
$L__BB6_48:
	ld.shared.u32 	%r2049, [%r84+12160];
	shl.b64 	%rd1282, %rd1419, 2;
	add.s64 	%rd1283, %rd4, %rd1282;
	st.global.u32 	[%rd1283], %r2049;
	add.s32 	%r90, %r3, 3648;
	setp.lt.s32 	%p528, %r90, %r83;
	@%p528 bra 	$L__BB6_52;
	setp.ne.s16 	%p529, %rs1, 0;
	mov.b64 	%rd1420, 0;
	@%p529 bra 	$L__BB6_51;
	ld.global.u64 	%rd1420, [%rd5];
$L__BB6_51:
	sub.s32 	%r2050, %r90, %r83;
	cvt.s64.s32 	%rd1285, %r2050;
	add.s64 	%rd1422, %rd1420, %rd1285;
	bra.uni 	$L__BB6_55;
$L__BB6_52:
	setp.ne.s16 	%p530, %rs1, 0;
	mov.b64 	%rd1421, 0;
	@%p530 bra 	$L__BB6_54;
	ld.global.u64 	%rd1287, [%rd5];
	sub.s64 	%rd1421, %rd7, %rd1287;
$L__BB6_54:
	cvt.u64.u32 	%rd1288, %r90;
	add.s64 	%rd1289, %rd1421, %rd1288;
	not.b64 	%rd1290, %rd1289;
	add.s64 	%rd1422, %rd6, %rd1290;
$L__BB6_55:
	ld.shared.u32 	%r2051, [%r84+14592];
	shl.b64 	%rd1291, %rd1422, 2;
	add.s64 	%rd1292, %rd4, %rd1291;
	st.global.u32 	[%rd1292], %r2051;
	add.s32 	%r91, %r3, 4256;
	setp.lt.s32 	%p531, %r91, %r83;
	@%p531 bra 	$L__BB6_59;
	setp.ne.s16 	%p532, %rs1, 0;
	mov.b64 	%rd1423, 0;
	@%p532 bra 	$L__BB6_58;
	ld.global.u64 	%rd1423, [%rd5];
$L__BB6_58:
	sub.s32 	%r2052, %r91, %r83;
	cvt.s64.s32 	%rd1294, %r2052;
	add.s64 	%rd1425, %rd1423, %rd1294;
	bra.uni 	$L__BB6_62;
$L__BB6_59:
	setp.ne.s16 	%p533, %rs1, 0;
	mov.b64 	%rd1424, 0;
	@%p533 bra 	$L__BB6_61;
	ld.global.u64 	%rd1296, [%rd5];
	sub.s64 	%rd1424, %rd7, %rd1296;
$L__BB6_61:
	cvt.u64.u32 	%rd1297, %r91;
	add.s64 	%rd1298, %rd1424, %rd1297;
	not.b64 	%rd1299, %rd1298;
	add.s64 	%rd1425, %rd6, %rd1299;
$L__BB6_62:
	ld.shared.u32 	%r2053, [%r84+17024];
	shl.b64 	%rd1300, %rd1425, 2;
	add.s64 	%rd1301, %rd4, %rd1300;
	st.global.u32 	[%rd1301], %r2053;
	add.s32 	%r92, %r3, 4864;
	setp.lt.s32 	%p534, %r92, %r83;
	@%p534 bra 	$L__BB6_66;
	setp.ne.s16 	%p535, %rs1, 0;
	mov.b64 	%rd1426, 0;
	@%p535 bra 	$L__BB6_65;
	ld.global.u64 	%rd1426, [%rd5];
$L__BB6_65:
	sub.s32 	%r2054, %r92, %r83;
	cvt.s64.s32 	%rd1303, %r2054;
	add.s64 	%rd1428, %rd1426, %rd1303;
	bra.uni 	$L__BB6_69;
$L__BB6_66:
	setp.ne.s16 	%p536, %rs1, 0;
	mov.b64 	%rd1427, 0;
	@%p536 bra 	$L__BB6_68;
	ld.global.u64 	%rd1305, [%rd5];
	sub.s64 	%rd1427, %rd7, %rd1305;
$L__BB6_68:
	cvt.u64.u32 	%rd1306, %r92;
	add.s64 	%rd1307, %rd1427, %rd1306;
	not.b64 	%rd1308, %rd1307;
	add.s64 	%rd1428, %rd6, %rd1308;
$L__BB6_69:
	ld.shared.u32 	%r2055, [%r84+19456];
	shl.b64 	%rd1309, %rd1428, 2;
	add.s64 	%rd1310, %rd4, %rd1309;
	st.global.u32 	[%rd1310], %r2055;
	add.s32 	%r93, %r3, 5472;
	setp.lt.s32 	%p537, %r93, %r83;
	@%p537 bra 	$L__BB6_73;
	setp.ne.s16 	%p538, %rs1, 0;
	mov.b64 	%rd1429, 0;
	@%p538 bra 	$L__BB6_72;
	ld.global.u64 	%rd1429, [%rd5];
$L__BB6_72:
	sub.s32 	%r2056, %r93, %r83;
	cvt.s64.s32 	%rd1312, %r2056;
	add.s64 	%rd1431, %rd1429, %rd1312;
	bra.uni 	$L__BB6_76;
$L__BB6_73:
	setp.ne.s16 	%p539, %rs1, 0;
	mov.b64 	%rd1430, 0;
	@%p539 bra 	$L__BB6_75;
	ld.global.u64 	%rd1314, [%rd5];
	sub.s64 	%rd1430, %rd7, %rd1314;
$L__BB6_75:
	cvt.u64.u32 	%rd1315, %r93;
	add.s64 	%rd1316, %rd1430, %rd1315;
	not.b64 	%rd1317, %rd1316;
	add.s64 	%rd1431, %rd6, %rd1317;
$L__BB6_76:
	ld.shared.u32 	%r2057, [%r84+21888];
	shl.b64 	%rd1318, %rd1431, 2;
	add.s64 	%rd1319, %rd4, %rd1318;
	st.global.u32 	[%rd1319], %r2057;
	add.s32 	%r94, %r3, 6080;
	setp.lt.s32 	%p540, %r94, %r83;
	@%p540 bra 	$L__BB6_80;
	setp.ne.s16 	%p541, %rs1, 0;
	mov.b64 	%rd1432, 0;
	@%p541 bra 	$L__BB6_79;
	ld.global.u64 	%rd1432, [%rd5];
$L__BB6_79:
	sub.s32 	%r2058, %r94, %r83;
	cvt.s64.s32 	%rd1321, %r2058;
	add.s64 	%rd1434, %rd1432, %rd1321;
	bra.uni 	$L__BB6_83;
$L__BB6_80:
	setp.ne.s16 	%p542, %rs1, 0;
	mov.b64 	%rd1433, 0;
	@%p542 bra 	$L__BB6_82;
	ld.global.u64 	%rd1323, [%rd5];
	sub.s64 	%rd1433, %rd7, %rd1323;
$L__BB6_82:
	cvt.u64.u32 	%rd1324, %r94;
	add.s64 	%rd1325, %rd1433, %rd1324;
	not.b64 	%rd1326, %rd1325;
	add.s64 	%rd1434, %rd6, %rd1326;
$L__BB6_83:
	ld.shared.u32 	%r2059, [%r84+24320];
	shl.b64 	%rd1327, %rd1434, 2;
	add.s64 	%rd1328, %rd4, %rd1327;
	st.global.u32 	[%rd1328], %r2059;
	add.s32 	%r95, %r3, 6688;
	setp.lt.s32 	%p543, %r95, %r83;
	@%p543 bra 	$L__BB6_87;
	setp.ne.s16 	%p544, %rs1, 0;
	mov.b64 	%rd1435, 0;
	@%p544 bra 	$L__BB6_86;
	ld.global.u64 	%rd1435, [%rd5];
$L__BB6_86:
	sub.s32 	%r2060, %r95, %r83;
	cvt.s64.s32 	%rd1330, %r2060;
	add.s64 	%rd1437, %rd1435, %rd1330;
	bra.uni 	$L__BB6_90;
$L__BB6_87:
	setp.ne.s16 	%p545, %rs1, 0;
	mov.b64 	%rd1436, 0;
	@%p545 bra 	$L__BB6_89;
	ld.global.u64 	%rd1332, [%rd5];
	sub.s64 	%rd1436, %rd7, %rd1332;
$L__BB6_89:
	cvt.u64.u32 	%rd1333, %r95;
	add.s64 	%rd1334, %rd1436, %rd1333;
	not.b64 	%rd1335, %rd1334;
	add.s64 	%rd1437, %rd6, %rd1335;
$L__BB6_90:
	ld.shared.u32 	%r2061, [%r84+26752];
	shl.b64 	%rd1336, %rd1437, 2;
	add.s64 	%rd1337, %rd4, %rd1336;
	st.global.u32 	[%rd1337], %r2061;
	add.s32 	%r96, %r3, 7296;
	setp.lt.s32 	%p546, %r96, %r83;
	@%p546 bra 	$L__BB6_94;
	setp.ne.s16 	%p547, %rs1, 0;
	mov.b64 	%rd1438, 0;
	@%p547 bra 	$L__BB6_93;
	ld.global.u64 	%rd1438, [%rd5];
$L__BB6_93:
	sub.s32 	%r2062, %r96, %r83;
	cvt.s64.s32 	%rd1339, %r2062;
	add.s64 	%rd1440, %rd1438, %rd1339;
	bra.uni 	$L__BB6_97;
$L__BB6_94:
	setp.ne.s16 	%p548, %rs1, 0;
	mov.b64 	%rd1439, 0;
	@%p548 bra 	$L__BB6_96;
	ld.global.u64 	%rd1341, [%rd5];
	sub.s64 	%rd1439, %rd7, %rd1341;
$L__BB6_96:
	cvt.u64.u32 	%rd1342, %r96;
	add.s64 	%rd1343, %rd1439, %rd1342;
	not.b64 	%rd1344, %rd1343;
	add.s64 	%rd1440, %rd6, %rd1344;
$L__BB6_97:
	ld.shared.u32 	%r2063, [%r84+29184];
	shl.b64 	%rd1345, %rd1440, 2;
	add.s64 	%rd1346, %rd4, %rd1345;
	st.global.u32 	[%rd1346], %r2063;
	add.s32 	%r97, %r3, 7904;
	setp.lt.s32 	%p549, %r97, %r83;
	@%p549 bra 	$L__BB6_101;
	setp.ne.s16 	%p550, %rs1, 0;
	mov.b64 	%rd1441, 0;
	@%p550 bra 	$L__BB6_100;
	ld.global.u64 	%rd1441, [%rd5];
$L__BB6_100:
	sub.s32 	%r2064, %r97, %r83;
	cvt.s64.s32 	%rd1348, %r2064;
	add.s64 	%rd1443, %rd1441, %rd1348;
	bra.uni 	$L__BB6_104;
$L__BB6_101:
	setp.ne.s16 	%p551, %rs1, 0;
	mov.b64 	%rd1442, 0;
	@%p551 bra 	$L__BB6_103;
	ld.global.u64 	%rd1350, [%rd5];
	sub.s64 	%rd1442, %rd7, %rd1350;
$L__BB6_103:
	cvt.u64.u32 	%rd1351, %r97;
	add.s64 	%rd1352, %rd1442, %rd1351;
	not.b64 	%rd1353, %rd1352;
	add.s64 	%rd1443, %rd6, %rd1353;
$L__BB6_104:
	ld.shared.u32 	%r2065, [%r84+31616];
	shl.b64 	%rd1354, %rd1443, 2;
	add.s64 	%rd1355, %rd4, %rd1354;
	st.global.u32 	[%rd1355], %r2065;
	add.s32 	%r98, %r3, 8512;
	setp.lt.s32 	%p552, %r98, %r83;
	@%p552 bra 	$L__BB6_108;
	setp.ne.s16 	%p553, %rs1, 0;
	mov.b64 	%rd1444, 0;
	@%p553 bra 	$L__BB6_107;
	ld.global.u64 	%rd1444, [%rd5];
$L__BB6_107:
	sub.s32 	%r2066, %r98, %r83;
	cvt.s64.s32 	%rd1357, %r2066;
	add.s64 	%rd1446, %rd1444, %rd1357;
	bra.uni 	$L__BB6_111;
$L__BB6_108:
	setp.ne.s16 	%p554, %rs1, 0;
	mov.b64 	%rd1445, 0;
	@%p554 bra 	$L__BB6_110;
	ld.global.u64 	%rd1359, [%rd5];
	sub.s64 	%rd1445, %rd7, %rd1359;
$L__BB6_110:
	cvt.u64.u32 	%rd1360, %r98;
	add.s64 	%rd1361, %rd1445, %rd1360;
	not.b64 	%rd1362, %rd1361;
	add.s64 	%rd1446, %rd6, %rd1362;
$L__BB6_111:
	ld.shared.u32 	%r2067, [%r84+34048];
	shl.b64 	%rd1363, %rd1446, 2;
	add.s64 	%rd1364, %rd4, %rd1363;
	st.global.u32 	[%rd1364], %r2067;
	add.s32 	%r99, %r3, 9120;
	setp.lt.s32 	%p555, %r99, %r83;
	@%p555 bra 	$L__BB6_115;
	setp.ne.s16 	%p556, %rs1, 0;
	mov.b64 	%rd1447, 0;
	@%p556 bra 	$L__BB6_114;
	ld.global.u64 	%rd1447, [%rd5];
$L__BB6_114:
	sub.s32 	%r2068, %r99, %r83;
	cvt.s64.s32 	%rd1366, %r2068;
	add.s64 	%rd1449, %rd1447, %rd1366;
	bra.uni 	$L__BB6_118;
$L__BB6_115:
	setp.ne.s16 	%p557, %rs1, 0;
	mov.b64 	%rd1448, 0;
	@%p557 bra 	$L__BB6_117;
	ld.global.u64 	%rd1368, [%rd5];
	sub.s64 	%rd1448, %rd7, %rd1368;
$L__BB6_117:
	cvt.u64.u32 	%rd1369, %r99;
	add.s64 	%rd1370, %rd1448, %rd1369;
	not.b64 	%rd1371, %rd1370;
	add.s64 	%rd1449, %rd6, %rd1371;
$L__BB6_118:
	ld.shared.u32 	%r2069, [%r84+36480];
	shl.b64 	%rd1372, %rd1449, 2;
	add.s64 	%rd1373, %rd4, %rd1372;
	st.global.u32 	[%rd1373], %r2069;
	add.s32 	%r100, %r3, 9728;
	setp.lt.s32 	%p558, %r100, %r83;
	@%p558 bra 	$L__BB6_122;
	setp.ne.s16 	%p559, %rs1, 0;
	mov.b64 	%rd1450, 0;
	@%p559 bra 	$L__BB6_121;
	ld.global.u64 	%rd1450, [%rd5];
$L__BB6_121:
	sub.s32 	%r2070, %r100, %r83;
	cvt.s64.s32 	%rd1375, %r2070;
	add.s64 	%rd1452, %rd1450, %rd1375;
	bra.uni 	$L__BB6_125;
$L__BB6_122:
	setp.ne.s16 	%p560, %rs1, 0;
	mov.b64 	%rd1451, 0;
	@%p560 bra 	$L__BB6_124;
	ld.global.u64 	%rd1377, [%rd5];
	sub.s64 	%rd1451, %rd7, %rd1377;
$L__BB6_124:
	cvt.u64.u32 	%rd1378, %r100;
	add.s64 	%rd1379, %rd1451, %rd1378;
	not.b64 	%rd1380, %rd1379;
	add.s64 	%rd1452, %rd6, %rd1380;
$L__BB6_125:
	ld.shared.u32 	%r2071, [%r84+38912];
	shl.b64 	%rd1381, %rd1452, 2;
	add.s64 	%rd1382, %rd4, %rd1381;
	st.global.u32 	[%rd1382], %r2071;
	add.s32 	%r101, %r3, 10336;
	setp.lt.s32 	%p561, %r101, %r83;
	@%p561 bra 	$L__BB6_129;
	setp.ne.s16 	%p562, %rs1, 0;
	mov.b64 	%rd1453, 0;
	@%p562 bra 	$L__BB6_128;
	ld.global.u64 	%rd1453, [%rd5];
$L__BB6_128:
	sub.s32 	%r2072, %r101, %r83;
	cvt.s64.s32 	%rd1384, %r2072;
	add.s64 	%rd1455, %rd1453, %rd1384;
	bra.uni 	$L__BB6_132;
$L__BB6_129:
	setp.ne.s16 	%p563, %rs1, 0;
	mov.b64 	%rd1454, 0;
	@%p563 bra 	$L__BB6_131;
	ld.global.u64 	%rd1386, [%rd5];
	sub.s64 	%rd1454, %rd7, %rd1386;
$L__BB6_131:
	cvt.u64.u32 	%rd1387, %r101;
	add.s64 	%rd1388, %rd1454, %rd1387;
	not.b64 	%rd1389, %rd1388;
	add.s64 	%rd1455, %rd6, %rd1389;
$L__BB6_132:
	ld.shared.u32 	%r2073, [%r84+41344];
	shl.b64 	%rd1390, %rd1455, 2;
	add.s64 	%rd1391, %rd4, %rd1390;
	st.global.u32 	[%rd1391], %r2073;
	add.s32 	%r102, %r3, 10944;
	setp.lt.s32 	%p564, %r102, %r83;
	@%p564 bra 	$L__BB6_136;
	setp.ne.s16 	%p565, %rs1, 0;
	mov.b64 	%rd1456, 0;
	@%p565 bra 	$L__BB6_135;
	ld.global.u64 	%rd1456, [%rd5];
$L__BB6_135:
	sub.s32 	%r2074, %r102, %r83;
	cvt.s64.s32 	%rd1393, %r2074;
	add.s64 	%rd1458, %rd1456, %rd1393;
	bra.uni 	$L__BB6_139;
$L__BB6_136:
	setp.ne.s16 	%p566, %rs1, 0;
	mov.b64 	%rd1457, 0;
	@%p566 bra 	$L__BB6_138;
	ld.global.u64 	%rd1395, [%rd5];
	sub.s64 	%rd1457, %rd7, %rd1395;
$L__BB6_138:
	cvt.u64.u32 	%rd1396, %r102;
	add.s64 	%rd1397, %rd1457, %rd1396;
	not.b64 	%rd1398, %rd1397;
	add.s64 	%rd1458, %rd6, %rd1398;
$L__BB6_139:
	ld.shared.u32 	%r2075, [%r84+43776];
	shl.b64 	%rd1399, %rd1458, 2;
	add.s64 	%rd1400, %rd4, %rd1399;
	st.global.u32 	[%rd1400], %r2075;
	bra.uni 	$L__BB6_743;
$L__BB6_140:
	ld.param.u8 	%rs86, [%rd1];
	setp.eq.s16 	%p344, %rs86, 0;
	ld.param.u64 	%rd991, [%rd1+16];
	selp.b64 	%rd992, %rd991, 0, %p344;
	cvt.s64.s32 	%rd993, %r2;
	add.s64 	%rd994, %rd992, %rd993;
	mov.u32 	%r103, %tid.x;
	and.b32  	%r1395, %r103, 31;
	and.b32  	%r1396, %r103, 992;
	mul.lo.s32 	%r1397, %r1396, 19;
	or.b32  	%r1398, %r1397, %r1395;
	cvt.u64.u32 	%rd995, %r1398;
	add.s64 	%rd996, %rd994, %rd995;
	shl.b64 	%rd997, %rd996, 2;
	add.s64 	%rd998, %rd2, %rd997;
	ld.global.u32 	%r1399, [%rd998];
	ld.global.u32 	%r1400, [%rd998+128];
	ld.global.u32 	%r1401, [%rd998+256];
	ld.global.u32 	%r1402, [%rd998+384];
	ld.global.u32 	%r1403, [%rd998+512];
	ld.global.u32 	%r1404, [%rd998+640];
	ld.global.u32 	%r1405, [%rd998+768];
	ld.global.u32 	%r1406, [%rd998+896];
	ld.global.u32 	%r1407, [%rd998+1024];
	ld.global.u32 	%r1408, [%rd998+1152];
	ld.global.u32 	%r1409, [%rd998+1280];
	ld.global.u32 	%r1410, [%rd998+1408];
	ld.global.u32 	%r1411, [%rd998+1536];
	ld.global.u32 	%r1412, [%rd998+1664];
	ld.global.u32 	%r1413, [%rd998+1792];
	ld.global.u32 	%r1414, [%rd998+1920];
	ld.global.u32 	%r1415, [%rd998+2048];
	ld.global.u32 	%r1416, [%rd998+2176];
	ld.global.u32 	%r1417, [%rd998+2304];
	// begin inline asm
	mov.u32 %r1364, %laneid;
	// end inline asm
	shr.u32 	%r105, %r103, 5;
	mad.lo.s32 	%r1418, %r105, 608, %r1364;
	shl.b32 	%r1419, %r1418, 2;
	mov.u32 	%r1420, _ZZN3cub18CUB_300001_SM_10006detail6select23DeviceSelectSweepKernelINS2_10policy_hubIiNS0_8NullTypeElLb0ELNS0_10SelectImplE2EE10Policy1000EPiPS5_N6thrust24THRUST_300001_SM_1000_NS6detail15normal_iteratorINSC_10device_ptrIiEEEEPlNS0_13ScanTileStateIiLb1EEE7is_evenS5_iNS2_19streaming_context_tIlLb1EEELS6_2EEEvT0_T1_T2_T3_T4_T5_T6_T7_iT8_NS1_7vsmem_tEE19static_temp_storage;
	add.s32 	%r1421, %r1420, %r1419;
	st.shared.u32 	[%r1421], %r1399;
	st.shared.u32 	[%r1421+128], %r1400;
	st.shared.u32 	[%r1421+256], %r1401;
	st.shared.u32 	[%r1421+384], %r1402;
	st.shared.u32 	[%r1421+512], %r1403;
	st.shared.u32 	[%r1421+640], %r1404;
	st.shared.u32 	[%r1421+768], %r1405;
	st.shared.u32 	[%r1421+896], %r1406;
	st.shared.u32 	[%r1421+1024], %r1407;
	st.shared.u32 	[%r1421+1152], %r1408;
	st.shared.u32 	[%r1421+1280], %r1409;
	st.shared.u32 	[%r1421+1408], %r1410;
	st.shared.u32 	[%r1421+1536], %r1411;
	st.shared.u32 	[%r1421+1664], %r1412;
	st.shared.u32 	[%r1421+1792], %r1413;
	st.shared.u32 	[%r1421+1920], %r1414;
	st.shared.u32 	[%r1421+2048], %r1415;
	st.shared.u32 	[%r1421+2176], %r1416;
	st.shared.u32 	[%r1421+2304], %r1417;
	bar.warp.sync 	-1;
	mad.lo.s32 	%r1422, %r1364, 72, %r1421;
	ld.shared.u32 	%r106, [%r1422];
	ld.shared.u32 	%r107, [%r1422+4];
	ld.shared.u32 	%r108, [%r1422+8];
	ld.shared.u32 	%r109, [%r1422+12];
	ld.shared.u32 	%r110, [%r1422+16];
	ld.shared.u32 	%r111, [%r1422+20];
	ld.shared.u32 	%r112, [%r1422+24];
	ld.shared.u32 	%r113, [%r1422+28];
	ld.shared.u32 	%r114, [%r1422+32];
	ld.shared.u32 	%r115, [%r1422+36];
	ld.shared.u32 	%r116, [%r1422+40];
	ld.shared.u32 	%r117, [%r1422+44];
	ld.shared.u32 	%r118, [%r1422+48];
	ld.shared.u32 	%r119, [%r1422+52];
	ld.shared.u32 	%r120, [%r1422+56];
	ld.shared.u32 	%r121, [%r1422+60];
	ld.shared.u32 	%r122, [%r1422+64];
	ld.shared.u32 	%r123, [%r1422+68];
	ld.shared.u32 	%r124, [%r1422+72];
	and.b32  	%r125, %r106, 1;
	xor.b32  	%r126, %r125, 1;
	and.b32  	%r127, %r107, 1;
	xor.b32  	%r128, %r127, 1;
	and.b32  	%r129, %r108, 1;
	xor.b32  	%r130, %r129, 1;
	and.b32  	%r131, %r109, 1;
	xor.b32  	%r132, %r131, 1;
	and.b32  	%r133, %r110, 1;
	xor.b32  	%r134, %r133, 1;
	and.b32  	%r135, %r111, 1;
	xor.b32  	%r136, %r135, 1;
	and.b32  	%r137, %r112, 1;
	xor.b32  	%r138, %r137, 1;
	and.b32  	%r139, %r113, 1;
	xor.b32  	%r140, %r139, 1;
	and.b32  	%r141, %r114, 1;
	xor.b32  	%r142, %r141, 1;
	and.b32  	%r143, %r115, 1;
	xor.b32  	%r144, %r143, 1;
	and.b32  	%r145, %r116, 1;
	xor.b32  	%r146, %r145, 1;
	and.b32  	%r147, %r117, 1;
	xor.b32  	%r148, %r147, 1;
	and.b32  	%r149, %r118, 1;
	xor.b32  	%r150, %r149, 1;
	and.b32  	%r151, %r119, 1;
	xor.b32  	%r152, %r151, 1;
	and.b32  	%r153, %r120, 1;
	xor.b32  	%r154, %r153, 1;
	and.b32  	%r155, %r121, 1;
	xor.b32  	%r156, %r155, 1;
	and.b32  	%r157, %r122, 1;
	xor.b32  	%r158, %r157, 1;
	and.b32  	%r159, %r123, 1;
	xor.b32  	%r160, %r159, 1;
	and.b32  	%r161, %r124, 1;
	xor.b32  	%r1423, %r161, 1;
	bar.sync 	0;
	add.s32 	%r162, %r128, %r126;
	add.s32 	%r163, %r130, %r162;
	add.s32 	%r164, %r132, %r163;
	add.s32 	%r165, %r134, %r164;
	add.s32 	%r166, %r136, %r165;
	add.s32 	%r167, %r138, %r166;
	add.s32 	%r168, %r140, %r167;
	add.s32 	%r169, %r142, %r168;
	add.s32 	%r170, %r144, %r169;
	add.s32 	%r171, %r146, %r170;
	add.s32 	%r172, %r148, %r171;
	add.s32 	%r173, %r150, %r172;
	add.s32 	%r174, %r152, %r173;
	add.s32 	%r175, %r154, %r174;
	add.s32 	%r176, %r156, %r175;
	add.s32 	%r177, %r158, %r176;
	add.s32 	%r178, %r160, %r177;
	add.s32 	%r1369, %r1423, %r178;
	mov.b32 	%r1367, 1;
	mov.b32 	%r1392, 0;
	mov.b32 	%r1394, -1;
	// begin inline asm
	{  .reg .s32 r0;  .reg .pred p;  shfl.sync.up.b32 r0|p, %r1369, %r1367, %r1392, %r1394;  @p add.s32 r0, r0, %r1369;  mov.s32 %r1365, r0;}
	// end inline asm
	mov.b32 	%r1373, 2;
	// begin inline asm
	{  .reg .s32 r0;  .reg .pred p;  shfl.sync.up.b32 r0|p, %r1365, %r1373, %r1392, %r1394;  @p add.s32 r0, r0, %r1365;  mov.s32 %r1371, r0;}
	// end inline asm
	mov.b32 	%r1379, 4;
	// begin inline asm
	{  .reg .s32 r0;  .reg .pred p;  shfl.sync.up.b32 r0|p, %r1371, %r1379, %r1392, %r1394;  @p add.s32 r0, r0, %r1371;  mov.s32 %r1377, r0;}
	// end inline asm
	mov.b32 	%r1385, 8;
	// begin inline asm
	{  .reg .s32 r0;  .reg .pred p;  shfl.sync.up.b32 r0|p, %r1377, %r1385, %r1392, %r1394;  @p add.s32 r0, r0, %r1377;  mov.s32 %r1383, r0;}
	// end inline asm
	mov.b32 	%r1391, 16;
	// begin inline asm
	{  .reg .s32 r0;  .reg .pred p;  shfl.sync.up.b32 r0|p, %r1383, %r1391, %r1392, %r1394;  @p add.s32 r0, r0, %r1383;  mov.s32 %r1389, r0;}
	// end inline asm
	setp.ne.s32 	%p345, %r1364, 31;
	@%p345 bra 	$L__BB6_142;
	shl.b32 	%r1424, %r105, 2;
	mov.u32 	%r1425, _ZZN3cub18CUB_300001_SM_10006detail6select23DeviceSelectSweepKernelINS2_10policy_hubIiNS0_8NullTypeElLb0ELNS0_10SelectImplE2EE10Policy1000EPiPS5_N6thrust24THRUST_300001_SM_1000_NS6detail15normal_iteratorINSC_10device_ptrIiEEEEPlNS0_13ScanTileStateIiLb1EEE7is_evenS5_iNS2_19streaming_context_tIlLb1EEELS6_2EEEvT0_T1_T2_T3_T4_T5_T6_T7_iT8_NS1_7vsmem_tEE19static_temp_storage;
	add.s32 	%r1426, %r1425, %r1424;
	st.shared.u32 	[%r1426], %r1389;
$L__BB6_142:
	sub.s32 	%r1427, %r1389, %r1369;
	bar.sync 	0;
	ld.shared.v4.u32 	{%r1428, %r1429, %r1430, %r1431}, [_ZZN3cub18CUB_300001_SM_10006detail6select23DeviceSelectSweepKernelINS2_10policy_hubIiNS0_8NullTypeElLb0ELNS0_10SelectImplE2EE10Policy1000EPiPS5_N6thrust24THRUST_300001_SM_1000_NS6detail15normal_iteratorINSC_10device_ptrIiEEEEPlNS0_13ScanTileStateIiLb1EEE7is_evenS5_iNS2_19streaming_context_tIlLb1EEELS6_2EEEvT0_T1_T2_T3_T4_T5_T6_T7_iT8_NS1_7vsmem_tEE19static_temp_storage];
	add.s32 	%r1432, %r1429, %r1428;
	setp.eq.s32 	%p346, %r105, 2;
	selp.b32 	%r1433, %r1432, %r1428, %p346;
	add.s32 	%r1434, %r1432, %r1430;
	setp.eq.s32 	%p347, %r105, 3;
	selp.b32 	%r1435, %r1434, %r1433, %p347;
	add.s32 	%r1436, %r1434, %r1431;
	setp.eq.s32 	%p348, %r105, 4;
	selp.b32 	%r1437, %r1436, %r1435, %p348;
	ld.shared.v4.u32 	{%r1438, %r1439, %r1440, %r1441}, [_ZZN3cub18CUB_300001_SM_10006detail6select23DeviceSelectSweepKernelINS2_10policy_hubIiNS0_8NullTypeElLb0ELNS0_10SelectImplE2EE10Policy1000EPiPS5_N6thrust24THRUST_300001_SM_1000_NS6detail15normal_iteratorINSC_10device_ptrIiEEEEPlNS0_13ScanTileStateIiLb1EEE7is_evenS5_iNS2_19streaming_context_tIlLb1EEELS6_2EEEvT0_T1_T2_T3_T4_T5_T6_T7_iT8_NS1_7vsmem_tEE19static_temp_storage+16];
	add.s32 	%r1442, %r1436, %r1438;
	setp.eq.s32 	%p349, %r105, 5;
	selp.b32 	%r1443, %r1442, %r1437, %p349;
	add.s32 	%r1444, %r1442, %r1439;
	setp.eq.s32 	%p350, %r105, 6;
	selp.b32 	%r1445, %r1444, %r1443, %p350;
	add.s32 	%r1446, %r1444, %r1440;
	setp.eq.s32 	%p351, %r105, 7;
	selp.b32 	%r1447, %r1446, %r1445, %p351;
	add.s32 	%r1448, %r1446, %r1441;
	setp.eq.s32 	%p352, %r105, 8;
	selp.b32 	%r1449, %r1448, %r1447, %p352;
	ld.shared.v4.u32 	{%r1450, %r1451, %r1452, %r1453}, [_ZZN3cub18CUB_300001_SM_10006detail6select23DeviceSelectSweepKernelINS2_10policy_hubIiNS0_8NullTypeElLb0ELNS0_10SelectImplE2EE10Policy1000EPiPS5_N6thrust24THRUST_300001_SM_1000_NS6detail15normal_iteratorINSC_10device_ptrIiEEEEPlNS0_13ScanTileStateIiLb1EEE7is_evenS5_iNS2_19streaming_context_tIlLb1EEELS6_2EEEvT0_T1_T2_T3_T4_T5_T6_T7_iT8_NS1_7vsmem_tEE19static_temp_storage+32];
	add.s32 	%r1454, %r1448, %r1450;
	setp.eq.s32 	%p353, %r105, 9;
	selp.b32 	%r1455, %r1454, %r1449, %p353;
	add.s32 	%r1456, %r1454, %r1451;
	setp.eq.s32 	%p354, %r105, 10;
	selp.b32 	%r1457, %r1456, %r1455, %p354;
	add.s32 	%r1458, %r1456, %r1452;
	setp.eq.s32 	%p355, %r105, 11;
	selp.b32 	%r1459, %r1458, %r1457, %p355;
	add.s32 	%r1460, %r1458, %r1453;
	setp.eq.s32 	%p356, %r105, 12;
	selp.b32 	%r1461, %r1460, %r1459, %p356;
	ld.shared.v4.u32 	{%r1462, %r1463, %r1464, %r1465}, [_ZZN3cub18CUB_300001_SM_10006detail6select23DeviceSelectSweepKernelINS2_10policy_hubIiNS0_8NullTypeElLb0ELNS0_10SelectImplE2EE10Policy1000EPiPS5_N6thrust24THRUST_300001_SM_1000_NS6detail15normal_iteratorINSC_10device_ptrIiEEEEPlNS0_13ScanTileStateIiLb1EEE7is_evenS5_iNS2_19streaming_context_tIlLb1EEELS6_2EEEvT0_T1_T2_T3_T4_T5_T6_T7_iT8_NS1_7vsmem_tEE19static_temp_storage+48];
	add.s32 	%r1466, %r1460, %r1462;
	setp.eq.s32 	%p357, %r105, 13;
	selp.b32 	%r1467, %r1466, %r1461, %p357;
	add.s32 	%r1468, %r1466, %r1463;
	setp.eq.s32 	%p358, %r105, 14;
	selp.b32 	%r1469, %r1468, %r1467, %p358;
	add.s32 	%r1470, %r1468, %r1464;
	setp.eq.s32 	%p359, %r105, 15;
	selp.b32 	%r1471, %r1470, %r1469, %p359;
	add.s32 	%r1472, %r1470, %r1465;
	setp.eq.s32 	%p360, %r105, 16;
	selp.b32 	%r1473, %r1472, %r1471, %p360;
	.pragma "used_bytes_mask 4095";
	ld.shared.v4.u32 	{%r1474, %r1475, %r1476, %r1477}, [_ZZN3cub18CUB_300001_SM_10006detail6select23DeviceSelectSweepKernelINS2_10policy_hubIiNS0_8NullTypeElLb0ELNS0_10SelectImplE2EE10Policy1000EPiPS5_N6thrust24THRUST_300001_SM_1000_NS6detail15normal_iteratorINSC_10device_ptrIiEEEEPlNS0_13ScanTileStateIiLb1EEE7is_evenS5_iNS2_19streaming_context_tIlLb1EEELS6_2EEEvT0_T1_T2_T3_T4_T5_T6_T7_iT8_NS1_7vsmem_tEE19static_temp_storage+64];
	add.s32 	%r1478, %r1472, %r1474;
	setp.eq.s32 	%p361, %r105, 17;
	selp.b32 	%r1479, %r1478, %r1473, %p361;
	add.s32 	%r1480, %r1478, %r1475;
	setp.eq.s32 	%p362, %r105, 18;
	selp.b32 	%r1481, %r1480, %r1479, %p362;
	add.s32 	%r181, %r1480, %r1476;
	setp.gt.u32 	%p363, %r103, 31;
	setp.lt.u32 	%p364, %r103, 32;
	setp.eq.s32 	%p365, %r1364, 0;
	selp.b32 	%r1482, 0, %r1427, %p365;
	add.s32 	%r2089, %r1481, %r1482;
	selp.b32 	%r183, %r1427, %r2089, %p364;
	@%p363 bra 	$L__BB6_158;
	setp.ne.s32 	%p366, %r103, 0;
	mul.wide.s32 	%rd999, %r2076, 8;
	add.s64 	%rd141, %rd3, %rd999;
	@%p366 bra 	$L__BB6_145;
	st.shared.u32 	[_ZZN3cub18CUB_300001_SM_10006detail6select23DeviceSelectSweepKernelINS2_10policy_hubIiNS0_8NullTypeElLb0ELNS0_10SelectImplE2EE10Policy1000EPiPS5_N6thrust24THRUST_300001_SM_1000_NS6detail15normal_iteratorINSC_10device_ptrIiEEEEPlNS0_13ScanTileStateIiLb1EEE7is_evenS5_iNS2_19streaming_context_tIlLb1EEELS6_2EEEvT0_T1_T2_T3_T4_T5_T6_T7_iT8_NS1_7vsmem_tEE19static_temp_storage+140], %r181;
	add.s64 	%rd1000, %rd141, 256;
	mov.b32 	%r1483, 100;
	// begin inline asm
	st.relaxed.gpu.v2.u32 [%rd1000], {%r1483, %r181};
	// end inline asm
$L__BB6_145:
	not.b32 	%r1489, %r103;
	add.s32 	%r2084, %r2076, %r1489;
	mov.b32 	%r1485, 950;
	// begin inline asm
	nanosleep.u32 %r1485;
	// end inline asm
	mul.wide.s32 	%rd1002, %r2084, 8;
	add.s64 	%rd1003, %rd3, %rd1002;
	add.s64 	%rd1001, %rd1003, 256;
	// begin inline asm
	ld.relaxed.gpu.v2.u32 {%r2086, %r2078}, [%rd1001];
	// end inline asm
	mov.b32 	%r2079, 942;
$L__BB6_146:
	setp.eq.s32 	%p367, %r2086, 99;
	mov.b32 	%r1490, -1;
	vote.sync.any.pred 	%p368, %p367, %r1490;
	not.pred 	%p369, %p368;
	@%p369 bra 	$L__BB6_148;
	mul.lo.s32 	%r1779, %r2076, 16807;
	and.b32  	%r2076, %r1779, 2147483647;
	add.s32 	%r1780, %r2079, 1;
	rem.u32 	%r1776, %r2076, %r1780;
	// begin inline asm
	nanosleep.u32 %r1776;
	// end inline asm
	shr.u32 	%r2079, %r2079, 1;
	// begin inline asm
	ld.relaxed.gpu.v2.u32 {%r2086, %r2078}, [%rd1001];
	// end inline asm
	bra.uni 	$L__BB6_146;
$L__BB6_148:
	setp.eq.s32 	%p370, %r2086, 101;
	mov.b32 	%r1517, -1;
	vote.sync.ballot.b32 	%r1519, %p370, %r1517;
	// begin inline asm
	mov.u32 %r1492, %lanemask_ge;
	// end inline asm
	and.b32  	%r1520, %r1519, %r1492;
	or.b32  	%r1521, %r1520, -2147483648;
	add.s32 	%r1522, %r1521, -1;
	not.b32 	%r1523, %r1521;
	and.b32  	%r1524, %r1523, %r1522;
	popc.b32 	%r1496, %r1524;
	mov.b32 	%r1495, 1;
	// begin inline asm
	shfl.sync.down.b32 %r1493, %r2078, %r1495, %r1496, %r1517;
	// end inline asm
	setp.lt.s32 	%p372, %r1364, %r1496;
	selp.b32 	%r1525, %r1493, 0, %p372;
	add.s32 	%r1499, %r1525, %r2078;
	mov.b32 	%r1500, 2;
	// begin inline asm
	shfl.sync.down.b32 %r1498, %r1499, %r1500, %r1496, %r1517;
	// end inline asm
	add.s32 	%r198, %r1364, 2;
	setp.gt.s32 	%p373, %r198, %r1496;
	selp.b32 	%r1526, 0, %r1498, %p373;
	add.s32 	%r1504, %r1499, %r1526;
	mov.b32 	%r1505, 4;
	// begin inline asm
	shfl.sync.down.b32 %r1503, %r1504, %r1505, %r1496, %r1517;
	// end inline asm
	add.s32 	%r199, %r1364, 4;
	setp.gt.s32 	%p374, %r199, %r1496;
	selp.b32 	%r1527, 0, %r1503, %p374;
	add.s32 	%r1509, %r1504, %r1527;
	mov.b32 	%r1510, 8;
	// begin inline asm
	shfl.sync.down.b32 %r1508, %r1509, %r1510, %r1496, %r1517;
	// end inline asm
	add.s32 	%r200, %r1364, 8;
	setp.gt.s32 	%p375, %r200, %r1496;
	selp.b32 	%r1528, 0, %r1508, %p375;
	add.s32 	%r1514, %r1509, %r1528;
	mov.b32 	%r1515, 16;
	// begin inline asm
	shfl.sync.down.b32 %r1513, %r1514, %r1515, %r1496, %r1517;
	// end inline asm
	add.s32 	%r201, %r1364, 16;
	setp.gt.s32 	%p376, %r201, %r1496;
	selp.b32 	%r1529, 0, %r1513, %p376;
	add.s32 	%r2082, %r1514, %r1529;
	add.s64 	%rd143, %rd3, 256;
	mov.b32 	%r2080, 942;
$L__BB6_149:
	setp.ne.s32 	%p377, %r2086, 101;
	mov.b32 	%r1530, -1;
	vote.sync.all.pred 	%p378, %p377, %r1530;
	not.pred 	%p379, %p378;
	@%p379 bra 	$L__BB6_154;
	shr.u32 	%r2080, %r2080, 1;
	mul.wide.s32 	%rd1216, %r2084, 8;
	add.s64 	%rd1217, %rd143, %rd1216;
	add.s64 	%rd1215, %rd1217, -256;
	// begin inline asm
	ld.relaxed.gpu.v2.u32 {%r2086, %r2087}, [%rd1215];
	// end inline asm
	mov.u32 	%r2088, %r2080;
$L__BB6_151:
	setp.eq.s32 	%p459, %r2086, 99;
	mov.b32 	%r1732, -1;
	vote.sync.any.pred 	%p460, %p459, %r1732;
	not.pred 	%p461, %p460;
	@%p461 bra 	$L__BB6_153;
	mul.lo.s32 	%r1774, %r2076, 16807;
	and.b32  	%r2076, %r1774, 2147483647;
	add.s32 	%r1775, %r2088, 1;
	rem.u32 	%r1771, %r2076, %r1775;
	// begin inline asm
	nanosleep.u32 %r1771;
	// end inline asm
	shr.u32 	%r2088, %r2088, 1;
	// begin inline asm
	ld.relaxed.gpu.v2.u32 {%r2086, %r2087}, [%rd1215];
	// end inline asm
	bra.uni 	$L__BB6_151;
$L__BB6_153:
	setp.eq.s32 	%p462, %r2086, 101;
	mov.b32 	%r1758, -1;
	vote.sync.ballot.b32 	%r1759, %p462, %r1758;
	and.b32  	%r1760, %r1759, %r1492;
	or.b32  	%r1761, %r1760, -2147483648;
	add.s32 	%r1762, %r1761, -1;
	not.b32 	%r1763, %r1761;
	and.b32  	%r1764, %r1763, %r1762;
	popc.b32 	%r1737, %r1764;
	mov.b32 	%r1736, 1;
	// begin inline asm
	shfl.sync.down.b32 %r1734, %r2087, %r1736, %r1737, %r1758;
	// end inline asm
	setp.lt.s32 	%p464, %r1364, %r1737;
	selp.b32 	%r1765, %r1734, 0, %p464;
	add.s32 	%r1740, %r1765, %r2087;
	mov.b32 	%r1741, 2;
	// begin inline asm
	shfl.sync.down.b32 %r1739, %r1740, %r1741, %r1737, %r1758;
	// end inline asm
	setp.gt.s32 	%p465, %r198, %r1737;
	selp.b32 	%r1766, 0, %r1739, %p465;
	add.s32 	%r1745, %r1740, %r1766;
	mov.b32 	%r1746, 4;
	// begin inline asm
	shfl.sync.down.b32 %r1744, %r1745, %r1746, %r1737, %r1758;
	// end inline asm
	setp.gt.s32 	%p466, %r199, %r1737;
	selp.b32 	%r1767, 0, %r1744, %p466;
	add.s32 	%r1750, %r1745, %r1767;
	mov.b32 	%r1751, 8;
	// begin inline asm
	shfl.sync.down.b32 %r1749, %r1750, %r1751, %r1737, %r1758;
	// end inline asm
	setp.gt.s32 	%p467, %r200, %r1737;
	selp.b32 	%r1768, 0, %r1749, %p467;
	add.s32 	%r1755, %r1750, %r1768;
	mov.b32 	%r1756, 16;
	// begin inline asm
	shfl.sync.down.b32 %r1754, %r1755, %r1756, %r1737, %r1758;
	// end inline asm
	setp.gt.s32 	%p468, %r201, %r1737;
	selp.b32 	%r1769, 0, %r1754, %p468;
	add.s32 	%r1770, %r1769, %r2082;
	add.s32 	%r2082, %r1770, %r1755;
	add.s32 	%r2084, %r2084, -32;
	bra.uni 	$L__BB6_149;
$L__BB6_154:
	@%p366 bra 	$L__BB6_156;
	add.s32 	%r1533, %r2082, %r181;
	add.s64 	%rd1004, %rd141, 256;
	mov.b32 	%r1532, 101;
	// begin inline asm
	st.relaxed.gpu.v2.u32 [%rd1004], {%r1532, %r1533};
	// end inline asm
	st.shared.u32 	[_ZZN3cub18CUB_300001_SM_10006detail6select23DeviceSelectSweepKernelINS2_10policy_hubIiNS0_8NullTypeElLb0ELNS0_10SelectImplE2EE10Policy1000EPiPS5_N6thrust24THRUST_300001_SM_1000_NS6detail15normal_iteratorINSC_10device_ptrIiEEEEPlNS0_13ScanTileStateIiLb1EEE7is_evenS5_iNS2_19streaming_context_tIlLb1EEELS6_2EEEvT0_T1_T2_T3_T4_T5_T6_T7_iT8_NS1_7vsmem_tEE19static_temp_storage+132], %r2082;
	st.shared.u32 	[_ZZN3cub18CUB_300001_SM_10006detail6select23DeviceSelectSweepKernelINS2_10policy_hubIiNS0_8NullTypeElLb0ELNS0_10SelectImplE2EE10Policy1000EPiPS5_N6thrust24THRUST_300001_SM_1000_NS6detail15normal_iteratorINSC_10device_ptrIiEEEEPlNS0_13ScanTileStateIiLb1EEE7is_evenS5_iNS2_19streaming_context_tIlLb1EEELS6_2EEEvT0_T1_T2_T3_T4_T5_T6_T7_iT8_NS1_7vsmem_tEE19static_temp_storage+136], %r1533;
$L__BB6_156:
	setp.ne.s32 	%p381, %r1364, 0;
	mov.u32 	%r2089, %r183;
	@%p381 bra 	$L__BB6_158;
	st.shared.u32 	[_ZZN3cub18CUB_300001_SM_10006detail6select23DeviceSelectSweepKernelINS2_10policy_hubIiNS0_8NullTypeElLb0ELNS0_10SelectImplE2EE10Policy1000EPiPS5_N6thrust24THRUST_300001_SM_1000_NS6detail15normal_iteratorINSC_10device_ptrIiEEEEPlNS0_13ScanTileStateIiLb1EEE7is_evenS5_iNS2_19streaming_context_tIlLb1EEELS6_2EEEvT0_T1_T2_T3_T4_T5_T6_T7_iT8_NS1_7vsmem_tEE19static_temp_storage+96], %r2082;
	mov.u32 	%r2089, %r2082;
$L__BB6_158:
	bar.sync 	0;
	setp.eq.s32 	%p382, %r103, 0;
	@%p382 bra 	$L__BB6_160;
	ld.shared.u32 	%r1534, [_ZZN3cub18CUB_300001_SM_10006detail6select23DeviceSelectSweepKernelINS2_10policy_hubIiNS0_8NullTypeElLb0ELNS0_10SelectImplE2EE10Policy1000EPiPS5_N6thrust24THRUST_300001_SM_1000_NS6detail15normal_iteratorINSC_10device_ptrIiEEEEPlNS0_13ScanTileStateIiLb1EEE7is_evenS5_iNS2_19streaming_context_tIlLb1EEELS6_2EEEvT0_T1_T2_T3_T4_T5_T6_T7_iT8_NS1_7vsmem_tEE19static_temp_storage+96];
	add.s32 	%r2089, %r1534, %r2089;
$L__BB6_160:
	add.s32 	%r1535, %r126, %r2089;
	add.s32 	%r1536, %r162, %r2089;
	add.s32 	%r1537, %r163, %r2089;
	add.s32 	%r1538, %r164, %r2089;
	add.s32 	%r1539, %r165, %r2089;
	add.s32 	%r1540, %r166, %r2089;
	add.s32 	%r1541, %r167, %r2089;
	add.s32 	%r1542, %r168, %r2089;
	add.s32 	%r1543, %r169, %r2089;
	add.s32 	%r1544, %r170, %r2089;
	add.s32 	%r1545, %r171, %r2089;
	add.s32 	%r1546, %r172, %r2089;
	add.s32 	%r1547, %r173, %r2089;
	add.s32 	%r1548, %r174, %r2089;
	add.s32 	%r1549, %r175, %r2089;
	add.s32 	%r1550, %r176, %r2089;
	add.s32 	%r1551, %r177, %r2089;
	add.s32 	%r1552, %r178, %r2089;
	mov.u32 	%r1553, _ZZN3cub18CUB_300001_SM_10006detail6select23DeviceSelectSweepKernelINS2_10policy_hubIiNS0_8NullTypeElLb0ELNS0_10SelectImplE2EE10Policy1000EPiPS5_N6thrust24THRUST_300001_SM_1000_NS6detail15normal_iteratorINSC_10device_ptrIiEEEEPlNS0_13ScanTileStateIiLb1EEE7is_evenS5_iNS2_19streaming_context_tIlLb1EEELS6_2EEEvT0_T1_T2_T3_T4_T5_T6_T7_iT8_NS1_7vsmem_tEE19static_temp_storage;
	ld.shared.u32 	%r1554, [_ZZN3cub18CUB_300001_SM_10006detail6select23DeviceSelectSweepKernelINS2_10policy_hubIiNS0_8NullTypeElLb0ELNS0_10SelectImplE2EE10Policy1000EPiPS5_N6thrust24THRUST_300001_SM_1000_NS6detail15normal_iteratorINSC_10device_ptrIiEEEEPlNS0_13ScanTileStateIiLb1EEE7is_evenS5_iNS2_19streaming_context_tIlLb1EEELS6_2EEEvT0_T1_T2_T3_T4_T5_T6_T7_iT8_NS1_7vsmem_tEE19static_temp_storage+140];
	ld.shared.u32 	%r1555, [_ZZN3cub18CUB_300001_SM_10006detail6select23DeviceSelectSweepKernelINS2_10policy_hubIiNS0_8NullTypeElLb0ELNS0_10SelectImplE2EE10Policy1000EPiPS5_N6thrust24THRUST_300001_SM_1000_NS6detail15normal_iteratorINSC_10device_ptrIiEEEEPlNS0_13ScanTileStateIiLb1EEE7is_evenS5_iNS2_19streaming_context_tIlLb1EEELS6_2EEEvT0_T1_T2_T3_T4_T5_T6_T7_iT8_NS1_7vsmem_tEE19static_temp_storage+132];
	sub.s32 	%r1556, %r2, %r1555;
	bar.sync 	0;
	sub.s32 	%r226, 11552, %r1554;
	mul.lo.s32 	%r1557, %r103, 19;
	sub.s32 	%r1558, %r2089, %r1555;
	sub.s32 	%r1559, %r1557, %r1558;
	setp.eq.s32 	%p383, %r125, 0;
	add.s32 	%r1560, %r1558, %r226;
	selp.b32 	%r1561, %r1560, %r1559, %p383;
	shl.b32 	%r1562, %r1561, 2;
	add.s32 	%r1563, %r1553, %r1562;
	st.shared.u32 	[%r1563], %r106;
	sub.s32 	%r1564, %r1555, %r1535;
	add.s32 	%r1565, %r1557, %r1564;
	add.s32 	%r1566, %r1565, 1;
	setp.eq.s32 	%p384, %r127, 0;
	add.s32 	%r1567, %r1560, %r126;
	selp.b32 	%r1568, %r1567, %r1566, %p384;
	shl.b32 	%r1569, %r1568, 2;
	add.s32 	%r1570, %r1553, %r1569;
	st.shared.u32 	[%r1570], %r107;
	sub.s32 	%r1571, %r1555, %r1536;
	add.s32 	%r1572, %r1557, %r1571;
	add.s32 	%r1573, %r1572, 2;
	setp.eq.s32 	%p385, %r129, 0;
	add.s32 	%r1574, %r1567, %r128;
	selp.b32 	%r1575, %r1574, %r1573, %p385;
	shl.b32 	%r1576, %r1575, 2;
	add.s32 	%r1577, %r1553, %r1576;
	st.shared.u32 	[%r1577], %r108;
	sub.s32 	%r1578, %r1555, %r1537;
	add.s32 	%r1579, %r1557, %r1578;
	add.s32 	%r1580, %r1579, 3;
	setp.eq.s32 	%p386, %r131, 0;
	add.s32 	%r1581, %r1574, %r130;
	selp.b32 	%r1582, %r1581, %r1580, %p386;
	shl.b32 	%r1583, %r1582, 2;
	add.s32 	%r1584, %r1553, %r1583;
	st.shared.u32 	[%r1584], %r109;
	sub.s32 	%r1585, %r1555, %r1538;
	add.s32 	%r1586, %r1557, %r1585;
	add.s32 	%r1587, %r1586, 4;
	setp.eq.s32 	%p387, %r133, 0;
	add.s32 	%r1588, %r1581, %r132;
	selp.b32 	%r1589, %r1588, %r1587, %p387;
	shl.b32 	%r1590, %r1589, 2;
	add.s32 	%r1591, %r1553, %r1590;
	st.shared.u32 	[%r1591], %r110;
	sub.s32 	%r1592, %r1555, %r1539;
	add.s32 	%r1593, %r1557, %r1592;
	add.s32 	%r1594, %r1593, 5;
	setp.eq.s32 	%p388, %r135, 0;
	add.s32 	%r1595, %r1588, %r134;
	selp.b32 	%r1596, %r1595, %r1594, %p388;
	shl.b32 	%r1597, %r1596, 2;
	add.s32 	%r1598, %r1553, %r1597;
	st.shared.u32 	[%r1598], %r111;
	sub.s32 	%r1599, %r1555, %r1540;
	add.s32 	%r1600, %r1557, %r1599;
	add.s32 	%r1601, %r1600, 6;
	setp.eq.s32 	%p389, %r137, 0;
	add.s32 	%r1602, %r1595, %r136;
	selp.b32 	%r1603, %r1602, %r1601, %p389;
	shl.b32 	%r1604, %r1603, 2;
	add.s32 	%r1605, %r1553, %r1604;
	st.shared.u32 	[%r1605], %r112;
	sub.s32 	%r1606, %r1555, %r1541;
	add.s32 	%r1607, %r1557, %r1606;
	add.s32 	%r1608, %r1607, 7;
	setp.eq.s32 	%p390, %r139, 0;
	add.s32 	%r1609, %r1602, %r138;
	selp.b32 	%r1610, %r1609, %r1608, %p390;
	shl.b32 	%r1611, %r1610, 2;
	add.s32 	%r1612, %r1553, %r1611;
	st.shared.u32 	[%r1612], %r113;
	sub.s32 	%r1613, %r1555, %r1542;
	add.s32 	%r1614, %r1557, %r1613;
	add.s32 	%r1615, %r1614, 8;
	setp.eq.s32 	%p391, %r141, 0;
	add.s32 	%r1616, %r1609, %r140;
	selp.b32 	%r1617, %r1616, %r1615, %p391;
	shl.b32 	%r1618, %r1617, 2;
	add.s32 	%r1619, %r1553, %r1618;
	st.shared.u32 	[%r1619], %r114;
	sub.s32 	%r1620, %r1555, %r1543;
	add.s32 	%r1621, %r1557, %r1620;
	add.s32 	%r1622, %r1621, 9;
	setp.eq.s32 	%p392, %r143, 0;
	add.s32 	%r1623, %r1616, %r142;
	selp.b32 	%r1624, %r1623, %r1622, %p392;
	shl.b32 	%r1625, %r1624, 2;
	add.s32 	%r1626, %r1553, %r1625;
	st.shared.u32 	[%r1626], %r115;
	sub.s32 	%r1627, %r1555, %r1544;
	add.s32 	%r1628, %r1557, %r1627;
	add.s32 	%r1629, %r1628, 10;
	setp.eq.s32 	%p393, %r145, 0;
	add.s32 	%r1630, %r1623, %r144;
	selp.b32 	%r1631, %r1630, %r1629, %p393;
	shl.b32 	%r1632, %r1631, 2;
	add.s32 	%r1633, %r1553, %r1632;
	st.shared.u32 	[%r1633], %r116;
	sub.s32 	%r1634, %r1555, %r1545;
	add.s32 	%r1635, %r1557, %r1634;
	add.s32 	%r1636, %r1635, 11;
	setp.eq.s32 	%p394, %r147, 0;
	add.s32 	%r1637, %r1630, %r146;
	selp.b32 	%r1638, %r1637, %r1636, %p394;
	shl.b32 	%r1639, %r1638, 2;
	add.s32 	%r1640, %r1553, %r1639;
	st.shared.u32 	[%r1640], %r117;
	sub.s32 	%r1641, %r1555, %r1546;
	add.s32 	%r1642, %r1557, %r1641;
	add.s32 	%r1643, %r1642, 12;
	setp.eq.s32 	%p395, %r149, 0;
	add.s32 	%r1644, %r1637, %r148;
	selp.b32 	%r1645, %r1644, %r1643, %p395;
	shl.b32 	%r1646, %r1645, 2;
	add.s32 	%r1647, %r1553, %r1646;
	st.shared.u32 	[%r1647], %r118;
	sub.s32 	%r1648, %r1555, %r1547;
	add.s32 	%r1649, %r1557, %r1648;
	add.s32 	%r1650, %r1649, 13;
	setp.eq.s32 	%p396, %r151, 0;
	add.s32 	%r1651, %r1644, %r150;
	selp.b32 	%r1652, %r1651, %r1650, %p396;
	shl.b32 	%r1653, %r1652, 2;
	add.s32 	%r1654, %r1553, %r1653;
	st.shared.u32 	[%r1654], %r119;
	sub.s32 	%r1655, %r1555, %r1548;
	add.s32 	%r1656, %r1557, %r1655;
	add.s32 	%r1657, %r1656, 14;
	setp.eq.s32 	%p397, %r153, 0;
	add.s32 	%r1658, %r1651, %r152;
	selp.b32 	%r1659, %r1658, %r1657, %p397;
	shl.b32 	%r1660, %r1659, 2;
	add.s32 	%r1661, %r1553, %r1660;
	st.shared.u32 	[%r1661], %r120;
	sub.s32 	%r1662, %r1555, %r1549;
	add.s32 	%r1663, %r1557, %r1662;
	add.s32 	%r1664, %r1663, 15;
	setp.eq.s32 	%p398, %r155, 0;
	add.s32 	%r1665, %r1658, %r154;
	selp.b32 	%r1666, %r1665, %r1664, %p398;
	shl.b32 	%r1667, %r1666, 2;
	add.s32 	%r1668, %r1553, %r1667;
	st.shared.u32 	[%r1668], %r121;
	sub.s32 	%r1669, %r1555, %r1550;
	add.s32 	%r1670, %r1557, %r1669;
	add.s32 	%r1671, %r1670, 16;
	setp.eq.s32 	%p399, %r157, 0;
	add.s32 	%r1672, %r1665, %r156;
	selp.b32 	%r1673, %r1672, %r1671, %p399;
	shl.b32 	%r1674, %r1673, 2;
	add.s32 	%r1675, %r1553, %r1674;
	st.shared.u32 	[%r1675], %r122;
	sub.s32 	%r1676, %r1555, %r1551;
	add.s32 	%r1677, %r1557, %r1676;
	add.s32 	%r1678, %r1677, 17;
	setp.eq.s32 	%p400, %r159, 0;
	add.s32 	%r1679, %r1672, %r158;
	selp.b32 	%r1680, %r1679, %r1678, %p400;
	shl.b32 	%r1681, %r1680, 2;
	add.s32 	%r1682, %r1553, %r1681;
	st.shared.u32 	[%r1682], %r123;
	sub.s32 	%r1683, %r1555, %r1552;
	add.s32 	%r1684, %r1557, %r1683;
	add.s32 	%r1685, %r1684, 18;
	setp.eq.s32 	%p401, %r161, 0;
	add.s32 	%r1686, %r1679, %r160;
	selp.b32 	%r1687, %r1686, %r1685, %p401;
	shl.b32 	%r1688, %r1687, 2;
	add.s32 	%r1689, %r1553, %r1688;
	st.shared.u32 	[%r1689], %r124;
	bar.sync 	0;
	ld.param.u8 	%rs2, [%rd1];
	ld.param.u64 	%rd1005, [%rd1+24];
	cvta.to.global.u64 	%rd145, %rd1005;
	cvt.s64.s32 	%rd146, %r1555;
	ld.param.u64 	%rd147, [%rd1+8];
	ld.param.u64 	%rd148, [%rd1+16];
	cvt.s64.s32 	%rd149, %r1556;
	setp.ge.s32 	%p402, %r103, %r226;
	@%p402 bra 	$L__BB6_164;
	setp.ne.s16 	%p404, %rs2, 0;
	mov.b64 	%rd1459, 0;
	@%p404 bra 	$L__BB6_163;
	ld.global.u64 	%rd1010, [%rd145];
	sub.s64 	%rd1459, %rd148, %rd1010;
$L__BB6_163:
	cvt.u64.u32 	%rd1011, %r103;
	add.s64 	%rd1012, %rd1011, %rd149;
	add.s64 	%rd1013, %rd1012, %rd1459;
	not.b64 	%rd1014, %rd1013;
	add.s64 	%rd1461, %rd147, %rd1014;
	bra.uni 	$L__BB6_167;
$L__BB6_164:
	setp.ne.s16 	%p403, %rs2, 0;
	mov.b64 	%rd1460, 0;
	@%p403 bra 	$L__BB6_166;
	ld.global.u64 	%rd1460, [%rd145];
$L__BB6_166:
	sub.s32 	%r1690, %r103, %r226;
	cvt.s64.s32 	%rd1007, %r1690;
	add.s64 	%rd1008, %rd1007, %rd146;
	add.s64 	%rd1461, %rd1008, %rd1460;
$L__BB6_167:
	shl.b32 	%r1691, %r103, 2;
	add.s32 	%r227, %r1553, %r1691;
	ld.shared.u32 	%r1693, [%r227];
	shl.b64 	%rd1015, %rd1461, 2;
	add.s64 	%rd1016, %rd4, %rd1015;
	st.global.u32 	[%rd1016], %r1693;
	add.s32 	%r228, %r103, 608;
	setp.lt.s32 	%p405, %r228, %r226;
	@%p405 bra 	$L__BB6_171;
	setp.ne.s16 	%p406, %rs2, 0;
	mov.b64 	%rd1462, 0;
	@%p406 bra 	$L__BB6_170;
	ld.global.u64 	%rd1462, [%rd145];
$L__BB6_170:
	sub.s32 	%r1694, %r228, %r226;
	cvt.s64.s32 	%rd1018, %r1694;
	add.s64 	%rd1019, %rd1018, %rd146;
	add.s64 	%rd1464, %rd1019, %rd1462;
	bra.uni 	$L__BB6_174;
$L__BB6_171:
	setp.ne.s16 	%p407, %rs2, 0;
	mov.b64 	%rd1463, 0;
	@%p407 bra 	$L__BB6_173;
	ld.global.u64 	%rd1021, [%rd145];
	sub.s64 	%rd1463, %rd148, %rd1021;
$L__BB6_173:
	cvt.u64.u32 	%rd1022, %r228;
	add.s64 	%rd1023, %rd1022, %rd149;
	add.s64 	%rd1024, %rd1023, %rd1463;
	not.b64 	%rd1025, %rd1024;
	add.s64 	%rd1464, %rd147, %rd1025;
$L__BB6_174:
	ld.shared.u32 	%r1695, [%r227+2432];
	shl.b64 	%rd1026, %rd1464, 2;
	add.s64 	%rd1027, %rd4, %rd1026;
	st.global.u32 	[%rd1027], %r1695;
	add.s32 	%r229, %r103, 1216;
	setp.lt.s32 	%p408, %r229, %r226;
	@%p408 bra 	$L__BB6_178;
	setp.ne.s16 	%p409, %rs2, 0;
	mov.b64 	%rd1465, 0;
	@%p409 bra 	$L__BB6_177;
	ld.global.u64 	%rd1465, [%rd145];
$L__BB6_177:
	sub.s32 	%r1696, %r229, %r226;
	cvt.s64.s32 	%rd1029, %r1696;
	add.s64 	%rd1030, %rd1029, %rd146;
	add.s64 	%rd1467, %rd1030, %rd1465;
	bra.uni 	$L__BB6_181;
$L__BB6_178:
	setp.ne.s16 	%p410, %rs2, 0;
	mov.b64 	%rd1466, 0;
	@%p410 bra 	$L__BB6_180;
	ld.global.u64 	%rd1032, [%rd145];
	sub.s64 	%rd1466, %rd148, %rd1032;
$L__BB6_180:
	cvt.u64.u32 	%rd1033, %r229;
	add.s64 	%rd1034, %rd1033, %rd149;
	add.s64 	%rd1035, %rd1034, %rd1466;
	not.b64 	%rd1036, %rd1035;
	add.s64 	%rd1467, %rd147, %rd1036;
$L__BB6_181:
	ld.shared.u32 	%r1697, [%r227+4864];
	shl.b64 	%rd1037, %rd1467, 2;
	add.s64 	%rd1038, %rd4, %rd1037;
	st.global.u32 	[%rd1038], %r1697;
	add.s32 	%r230, %r103, 1824;
	setp.lt.s32 	%p411, %r230, %r226;
	@%p411 bra 	$L__BB6_185;
	setp.ne.s16 	%p412, %rs2, 0;
	mov.b64 	%rd1468, 0;
	@%p412 bra 	$L__BB6_184;
	ld.global.u64 	%rd1468, [%rd145];
$L__BB6_184:
	sub.s32 	%r1698, %r230, %r226;
	cvt.s64.s32 	%rd1040, %r1698;
	add.s64 	%rd1041, %rd1040, %rd146;
	add.s64 	%rd1470, %rd1041, %rd1468;
	bra.uni 	$L__BB6_188;
$L__BB6_185:
	setp.ne.s16 	%p413, %rs2, 0;
	mov.b64 	%rd1469, 0;
	@%p413 bra 	$L__BB6_187;
	ld.global.u64 	%rd1043, [%rd145];
	sub.s64 	%rd1469, %rd148, %rd1043;
$L__BB6_187:
	cvt.u64.u32 	%rd1044, %r230;
	add.s64 	%rd1045, %rd1044, %rd149;
	add.s64 	%rd1046, %rd1045, %rd1469;
	not.b64 	%rd1047, %rd1046;
	add.s64 	%rd1470, %rd147, %rd1047;
$L__BB6_188:
	ld.shared.u32 	%r1699, [%r227+7296];
	shl.b64 	%rd1048, %rd1470, 2;
	add.s64 	%rd1049, %rd4, %rd1048;
	st.global.u32 	[%rd1049], %r1699;
	add.s32 	%r231, %r103, 2432;
	setp.lt.s32 	%p414, %r231, %r226;
	@%p414 bra 	$L__BB6_192;
	setp.ne.s16 	%p415, %rs2, 0;
	mov.b64 	%rd1471, 0;
	@%p415 bra 	$L__BB6_191;
	ld.global.u64 	%rd1471, [%rd145];
$L__BB6_191:
	sub.s32 	%r1700, %r231, %r226;
	cvt.s64.s32 	%rd1051, %r1700;
	add.s64 	%rd1052, %rd1051, %rd146;
	add.s64 	%rd1473, %rd1052, %rd1471;
	bra.uni 	$L__BB6_195;
$L__BB6_192:
	setp.ne.s16 	%p416, %rs2, 0;
	mov.b64 	%rd1472, 0;
	@%p416 bra 	$L__BB6_194;
	ld.global.u64 	%rd1054, [%rd145];
	sub.s64 	%rd1472, %rd148, %rd1054;
$L__BB6_194:
	cvt.u64.u32 	%rd1055, %r231;
	add.s64 	%rd1056, %rd1055, %rd149;
	add.s64 	%rd1057, %rd1056, %rd1472;
	not.b64 	%rd1058, %rd1057;
	add.s64 	%rd1473, %rd147, %rd1058;
$L__BB6_195:
	ld.shared.u32 	%r1701, [%r227+9728];
	shl.b64 	%rd1059, %rd1473, 2;
	add.s64 	%rd1060, %rd4, %rd1059;
	st.global.u32 	[%rd1060], %r1701;
	add.s32 	%r232, %r103, 3040;
	setp.lt.s32 	%p417, %r232, %r226;
	@%p417 bra 	$L__BB6_199;
	setp.ne.s16 	%p418, %rs2, 0;
	mov.b64 	%rd1474, 0;
	@%p418 bra 	$L__BB6_198;
	ld.global.u64 	%rd1474, [%rd145];
$L__BB6_198:
	sub.s32 	%r1702, %r232, %r226;
	cvt.s64.s32 	%rd1062, %r1702;
	add.s64 	%rd1063, %rd1062, %rd146;
	add.s64 	%rd1476, %rd1063, %rd1474;
	bra.uni 	$L__BB6_202;
$L__BB6_199:
	setp.ne.s16 	%p419, %rs2, 0;
	mov.b64 	%rd1475, 0;
	@%p419 bra 	$L__BB6_201;
	ld.global.u64 	%rd1065, [%rd145];
	sub.s64 	%rd1475, %rd148, %rd1065;
$L__BB6_201:
	cvt.u64.u32 	%rd1066, %r232;
	add.s64 	%rd1067, %rd1066, %rd149;
	add.s64 	%rd1068, %rd1067, %rd1475;
	not.b64 	%rd1069, %rd1068;
	add.s64 	%rd1476, %rd147, %rd1069;
$L__BB6_202:
	ld.shared.u32 	%r1703, [%r227+12160];
	shl.b64 	%rd1070, %rd1476, 2;
	add.s64 	%rd1071, %rd4, %rd1070;
	st.global.u32 	[%rd1071], %r1703;
	add.s32 	%r233, %r103, 3648;
	setp.lt.s32 	%p420, %r233, %r226;
	@%p420 bra 	$L__BB6_206;
	setp.ne.s16 	%p421, %rs2, 0;
	mov.b64 	%rd1477, 0;
	@%p421 bra 	$L__BB6_205;
	ld.global.u64 	%rd1477, [%rd145];
$L__BB6_205:
	sub.s32 	%r1704, %r233, %r226;
	cvt.s64.s32 	%rd1073, %r1704;
	add.s64 	%rd1074, %rd1073, %rd146;
	add.s64 	%rd1479, %rd1074, %rd1477;
	bra.uni 	$L__BB6_209;
$L__BB6_206:
	setp.ne.s16 	%p422, %rs2, 0;
	mov.b64 	%rd1478, 0;
	@%p422 bra 	$L__BB6_208;
	ld.global.u64 	%rd1076, [%rd145];
	sub.s64 	%rd1478, %rd148, %rd1076;
$L__BB6_208:
	cvt.u64.u32 	%rd1077, %r233;
	add.s64 	%rd1078, %rd1077, %rd149;
	add.s64 	%rd1079, %rd1078, %rd1478;
	not.b64 	%rd1080, %rd1079;
	add.s64 	%rd1479, %rd147, %rd1080;
$L__BB6_209:
	ld.shared.u32 	%r1705, [%r227+14592];
	shl.b64 	%rd1081, %rd1479, 2;
	add.s64 	%rd1082, %rd4, %rd1081;
	st.global.u32 	[%rd1082], %r1705;
	add.s32 	%r234, %r103, 4256;
	setp.lt.s32 	%p423, %r234, %r226;
	@%p423 bra 	$L__BB6_213;
	setp.ne.s16 	%p424, %rs2, 0;
	mov.b64 	%rd1480, 0;
	@%p424 bra 	$L__BB6_212;
	ld.global.u64 	%rd1480, [%rd145];
$L__BB6_212:
	sub.s32 	%r1706, %r234, %r226;
	cvt.s64.s32 	%rd1084, %r1706;
	add.s64 	%rd1085, %rd1084, %rd146;
	add.s64 	%rd1482, %rd1085, %rd1480;
	bra.uni 	$L__BB6_216;
$L__BB6_213:
	setp.ne.s16 	%p425, %rs2, 0;
	mov.b64 	%rd1481, 0;
	@%p425 bra 	$L__BB6_215;
	ld.global.u64 	%rd1087, [%rd145];
	sub.s64 	%rd1481, %rd148, %rd1087;
$L__BB6_215:
	cvt.u64.u32 	%rd1088, %r234;
	add.s64 	%rd1089, %rd1088, %rd149;
	add.s64 	%rd1090, %rd1089, %rd1481;
	not.b64 	%rd1091, %rd1090;
	add.s64 	%rd1482, %rd147, %rd1091;
$L__BB6_216:
	ld.shared.u32 	%r1707, [%r227+17024];
	shl.b64 	%rd1092, %rd1482, 2;
	add.s64 	%rd1093, %rd4, %rd1092;
	st.global.u32 	[%rd1093], %r1707;
	add.s32 	%r235, %r103, 4864;
	setp.lt.s32 	%p426, %r235, %r226;
	@%p426 bra 	$L__BB6_220;
	setp.ne.s16 	%p427, %rs2, 0;
	mov.b64 	%rd1483, 0;
	@%p427 bra 	$L__BB6_219;
	ld.global.u64 	%rd1483, [%rd145];
$L__BB6_219:
	sub.s32 	%r1708, %r235, %r226;
	cvt.s64.s32 	%rd1095, %r1708;
	add.s64 	%rd1096, %rd1095, %rd146;
	add.s64 	%rd1485, %rd1096, %rd1483;
	bra.uni 	$L__BB6_223;
$L__BB6_220:
	setp.ne.s16 	%p428, %rs2, 0;
	mov.b64 	%rd1484, 0;
	@%p428 bra 	$L__BB6_222;
	ld.global.u64 	%rd1098, [%rd145];
	sub.s64 	%rd1484, %rd148, %rd1098;
$L__BB6_222:
	cvt.u64.u32 	%rd1099, %r235;
	add.s64 	%rd1100, %rd1099, %rd149;
	add.s64 	%rd1101, %rd1100, %rd1484;
	not.b64 	%rd1102, %rd1101;
	add.s64 	%rd1485, %rd147, %rd1102;
$L__BB6_223:
	ld.shared.u32 	%r1709, [%r227+19456];
	shl.b64 	%rd1103, %rd1485, 2;
	add.s64 	%rd1104, %rd4, %rd1103;
	st.global.u32 	[%rd1104], %r1709;
	add.s32 	%r236, %r103, 5472;
	setp.lt.s32 	%p429, %r236, %r226;
	@%p429 bra 	$L__BB6_227;
	setp.ne.s16 	%p430, %rs2, 0;
	mov.b64 	%rd1486, 0;
	@%p430 bra 	$L__BB6_226;
	ld.global.u64 	%rd1486, [%rd145];
$L__BB6_226:
	sub.s32 	%r1710, %r236, %r226;
	cvt.s64.s32 	%rd1106, %r1710;
	add.s64 	%rd1107, %rd1106, %rd146;
	add.s64 	%rd1488, %rd1107, %rd1486;
	bra.uni 	$L__BB6_230;
$L__BB6_227:
	setp.ne.s16 	%p431, %rs2, 0;
	mov.b64 	%rd1487, 0;
	@%p431 bra 	$L__BB6_229;
	ld.global.u64 	%rd1109, [%rd145];
	sub.s64 	%rd1487, %rd148, %rd1109;
$L__BB6_229:
	cvt.u64.u32 	%rd1110, %r236;
	add.s64 	%rd1111, %rd1110, %rd149;
	add.s64 	%rd1112, %rd1111, %rd1487;
	not.b64 	%rd1113, %rd1112;
	add.s64 	%rd1488, %rd147, %rd1113;
$L__BB6_230:
	ld.shared.u32 	%r1711, [%r227+21888];
	shl.b64 	%rd1114, %rd1488, 2;
	add.s64 	%rd1115, %rd4, %rd1114;
	st.global.u32 	[%rd1115], %r1711;
	add.s32 	%r237, %r103, 6080;
	setp.lt.s32 	%p432, %r237, %r226;
	@%p432 bra 	$L__BB6_234;
	setp.ne.s16 	%p433, %rs2, 0;
	mov.b64 	%rd1489, 0;
	@%p433 bra 	$L__BB6_233;
	ld.global.u64 	%rd1489, [%rd145];
$L__BB6_233:
	sub.s32 	%r1712, %r237, %r226;
	cvt.s64.s32 	%rd1117, %r1712;
	add.s64 	%rd1118, %rd1117, %rd146;
	add.s64 	%rd1491, %rd1118, %rd1489;
	bra.uni 	$L__BB6_237;
$L__BB6_234:
	setp.ne.s16 	%p434, %rs2, 0;
	mov.b64 	%rd1490, 0;
	@%p434 bra 	$L__BB6_236;
	ld.global.u64 	%rd1120, [%rd145];
	sub.s64 	%rd1490, %rd148, %rd1120;
$L__BB6_236:
	cvt.u64.u32 	%rd1121, %r237;
	add.s64 	%rd1122, %rd1121, %rd149;
	add.s64 	%rd1123, %rd1122, %rd1490;
	not.b64 	%rd1124, %rd1123;
	add.s64 	%rd1491, %rd147, %rd1124;
$L__BB6_237:
	ld.shared.u32 	%r1713, [%r227+24320];
	shl.b64 	%rd1125, %rd1491, 2;
	add.s64 	%rd1126, %rd4, %rd1125;
	st.global.u32 	[%rd1126], %r1713;
	add.s32 	%r238, %r103, 6688;
	setp.lt.s32 	%p435, %r238, %r226;
	@%p435 bra 	$L__BB6_241;
	setp.ne.s16 	%p436, %rs2, 0;
	mov.b64 	%rd1492, 0;
	@%p436 bra 	$L__BB6_240;
	ld.global.u64 	%rd1492, [%rd145];
$L__BB6_240:
	sub.s32 	%r1714, %r238, %r226;
	cvt.s64.s32 	%rd1128, %r1714;
	add.s64 	%rd1129, %rd1128, %rd146;
	add.s64 	%rd1494, %rd1129, %rd1492;
	bra.uni 	$L__BB6_244;
$L__BB6_241:
	setp.ne.s16 	%p437, %rs2, 0;
	mov.b64 	%rd1493, 0;
	@%p437 bra 	$L__BB6_243;
	ld.global.u64 	%rd1131, [%rd145];
	sub.s64 	%rd1493, %rd148, %rd1131;
$L__BB6_243:
	cvt.u64.u32 	%rd1132, %r238;
	add.s64 	%rd1133, %rd1132, %rd149;
	add.s64 	%rd1134, %rd1133, %rd1493;
	not.b64 	%rd1135, %rd1134;
	add.s64 	%rd1494, %rd147, %rd1135;
$L__BB6_244:
	ld.shared.u32 	%r1715, [%r227+26752];
	shl.b64 	%rd1136, %rd1494, 2;
	add.s64 	%rd1137, %rd4, %rd1136;
	st.global.u32 	[%rd1137], %r1715;
	add.s32 	%r239, %r103, 7296;
	setp.lt.s32 	%p438, %r239, %r226;
	@%p438 bra 	$L__BB6_248;
	setp.ne.s16 	%p439, %rs2, 0;
	mov.b64 	%rd1495, 0;
	@%p439 bra 	$L__BB6_247;
	ld.global.u64 	%rd1495, [%rd145];
$L__BB6_247:
	sub.s32 	%r1716, %r239, %r226;
	cvt.s64.s32 	%rd1139, %r1716;
	add.s64 	%rd1140, %rd1139, %rd146;
	add.s64 	%rd1497, %rd1140, %rd1495;
	bra.uni 	$L__BB6_251;
$L__BB6_248:
	setp.ne.s16 	%p440, %rs2, 0;
	mov.b64 	%rd1496, 0;
	@%p440 bra 	$L__BB6_250;
	ld.global.u64 	%rd1142, [%rd145];
	sub.s64 	%rd1496, %rd148, %rd1142;
$L__BB6_250:
	cvt.u64.u32 	%rd1143, %r239;
	add.s64 	%rd1144, %rd1143, %rd149;
	add.s64 	%rd1145, %rd1144, %rd1496;
	not.b64 	%rd1146, %rd1145;
	add.s64 	%rd1497, %rd147, %rd1146;
$L__BB6_251:
	ld.shared.u32 	%r1717, [%r227+29184];
	shl.b64 	%rd1147, %rd1497, 2;
	add.s64 	%rd1148, %rd4, %rd1147;
	st.global.u32 	[%rd1148], %r1717;
	add.s32 	%r240, %r103, 7904;
	setp.lt.s32 	%p441, %r240, %r226;
	@%p441 bra 	$L__BB6_255;
	setp.ne.s16 	%p442, %rs2, 0;
	mov.b64 	%rd1498, 0;
	@%p442 bra 	$L__BB6_254;
	ld.global.u64 	%rd1498, [%rd145];
$L__BB6_254:
	sub.s32 	%r1718, %r240, %r226;
	cvt.s64.s32 	%rd1150, %r1718;
	add.s64 	%rd1151, %rd1150, %rd146;
	add.s64 	%rd1500, %rd1151, %rd1498;
	bra.uni 	$L__BB6_258;
$L__BB6_255:
	setp.ne.s16 	%p443, %rs2, 0;
	mov.b64 	%rd1499, 0;
	@%p443 bra 	$L__BB6_257;
	ld.global.u64 	%rd1153, [%rd145];
	sub.s64 	%rd1499, %rd148, %rd1153;
$L__BB6_257:
	cvt.u64.u32 	%rd1154, %r240;
	add.s64 	%rd1155, %rd1154, %rd149;
	add.s64 	%rd1156, %rd1155, %rd1499;
	not.b64 	%rd1157, %rd1156;
	add.s64 	%rd1500, %rd147, %rd1157;
$L__BB6_258:
	ld.shared.u32 	%r1719, [%r227+31616];
	shl.b64 	%rd1158, %rd1500, 2;
	add.s64 	%rd1159, %rd4, %rd1158;
	st.global.u32 	[%rd1159], %r1719;
	add.s32 	%r241, %r103, 8512;
	setp.lt.s32 	%p444, %r241, %r226;
	@%p444 bra 	$L__BB6_262;
	setp.ne.s16 	%p445, %rs2, 0;
	mov.b64 	%rd1501, 0;
	@%p445 bra 	$L__BB6_261;
	ld.global.u64 	%rd1501, [%rd145];
$L__BB6_261:
	sub.s32 	%r1720, %r241, %r226;
	cvt.s64.s32 	%rd1161, %r1720;
	add.s64 	%rd1162, %rd1161, %rd146;
	add.s64 	%rd1503, %rd1162, %rd1501;
	bra.uni 	$L__BB6_265;
$L__BB6_262:
	setp.ne.s16 	%p446, %rs2, 0;
	mov.b64 	%rd1502, 0;
	@%p446 bra 	$L__BB6_264;
	ld.global.u64 	%rd1164, [%rd145];
	sub.s64 	%rd1502, %rd148, %rd1164;
$L__BB6_264:
	cvt.u64.u32 	%rd1165, %r241;
	add.s64 	%rd1166, %rd1165, %rd149;
	add.s64 	%rd1167, %rd1166, %rd1502;
	not.b64 	%rd1168, %rd1167;
	add.s64 	%rd1503, %rd147, %rd1168;
$L__BB6_265:
	ld.shared.u32 	%r1721, [%r227+34048];
	shl.b64 	%rd1169, %rd1503, 2;
	add.s64 	%rd1170, %rd4, %rd1169;
	st.global.u32 	[%rd1170], %r1721;
	add.s32 	%r242, %r103, 9120;
	setp.lt.s32 	%p447, %r242, %r226;
	@%p447 bra 	$L__BB6_269;
	setp.ne.s16 	%p448, %rs2, 0;
	mov.b64 	%rd1504, 0;
	@%p448 bra 	$L__BB6_268;
	ld.global.u64 	%rd1504, [%rd145];
$L__BB6_268:
	sub.s32 	%r1722, %r242, %r226;
	cvt.s64.s32 	%rd1172, %r1722;
	add.s64 	%rd1173, %rd1172, %rd146;
	add.s64 	%rd1506, %rd1173, %rd1504;
	bra.uni 	$L__BB6_272;
$L__BB6_269:
	setp.ne.s16 	%p449, %rs2, 0;
	mov.b64 	%rd1505, 0;
	@%p449 bra 	$L__BB6_271;
	ld.global.u64 	%rd1175, [%rd145];
	sub.s64 	%rd1505, %rd148, %rd1175;
$L__BB6_271:
	cvt.u64.u32 	%rd1176, %r242;
	add.s64 	%rd1177, %rd1176, %rd149;
	add.s64 	%rd1178, %rd1177, %rd1505;
	not.b64 	%rd1179, %rd1178;
	add.s64 	%rd1506, %rd147, %rd1179;
$L__BB6_272:
	ld.shared.u32 	%r1723, [%r227+36480];
	shl.b64 	%rd1180, %rd1506, 2;
	add.s64 	%rd1181, %rd4, %rd1180;
	st.global.u32 	[%rd1181], %r1723;
	add.s32 	%r243, %r103, 9728;
	setp.lt.s32 	%p450, %r243, %r226;
	@%p450 bra 	$L__BB6_276;
	setp.ne.s16 	%p451, %rs2, 0;
	mov.b64 	%rd1507, 0;
	@%p451 bra 	$L__BB6_275;
	ld.global.u64 	%rd1507, [%rd145];
$L__BB6_275:
	sub.s32 	%r1724, %r243, %r226;
	cvt.s64.s32 	%rd1183, %r1724;
	add.s64 	%rd1184, %rd1183, %rd146;
	add.s64 	%rd1509, %rd1184, %rd1507;
	bra.uni 	$L__BB6_279;
$L__BB6_276:
	setp.ne.s16 	%p452, %rs2, 0;
	mov.b64 	%rd1508, 0;
	@%p452 bra 	$L__BB6_278;
	ld.global.u64 	%rd1186, [%rd145];
	sub.s64 	%rd1508, %rd148, %rd1186;
$L__BB6_278:
	cvt.u64.u32 	%rd1187, %r243;
	add.s64 	%rd1188, %rd1187, %rd149;
	add.s64 	%rd1189, %rd1188, %rd1508;
	not.b64 	%rd1190, %rd1189;
	add.s64 	%rd1509, %rd147, %rd1190;
$L__BB6_279:
	ld.shared.u32 	%r1725, [%r227+38912];
	shl.b64 	%rd1191, %rd1509, 2;
	add.s64 	%rd1192, %rd4, %rd1191;
	st.global.u32 	[%rd1192], %r1725;
	add.s32 	%r244, %r103, 10336;
	setp.lt.s32 	%p453, %r244, %r226;
	@%p453 bra 	$L__BB6_283;
	setp.ne.s16 	%p454, %rs2, 0;
	mov.b64 	%rd1510, 0;
	@%p454 bra 	$L__BB6_282;
	ld.global.u64 	%rd1510, [%rd145];
$L__BB6_282:
	sub.s32 	%r1726, %r244, %r226;
	cvt.s64.s32 	%rd1194, %r1726;
	add.s64 	%rd1195, %rd1194, %rd146;
	add.s64 	%rd1512, %rd1195, %rd1510;
	bra.uni 	$L__BB6_286;
$L__BB6_283:
	setp.ne.s16 	%p455, %rs2, 0;
	mov.b64 	%rd1511, 0;
	@%p455 bra 	$L__BB6_285;
	ld.global.u64 	%rd1197, [%rd145];
	sub.s64 	%rd1511, %rd148, %rd1197;
$L__BB6_285:
	cvt.u64.u32 	%rd1198, %r244;
	add.s64 	%rd1199, %rd1198, %rd149;
	add.s64 	%rd1200, %rd1199, %rd1511;
	not.b64 	%rd1201, %rd1200;
	add.s64 	%rd1512, %rd147, %rd1201;
$L__BB6_286:
	ld.shared.u32 	%r1727, [%r227+41344];
	shl.b64 	%rd1202, %rd1512, 2;
	add.s64 	%rd1203, %rd4, %rd1202;
	st.global.u32 	[%rd1203], %r1727;
	add.s32 	%r245, %r103, 10944;
	setp.lt.s32 	%p456, %r245, %r226;
	@%p456 bra 	$L__BB6_290;
	setp.ne.s16 	%p457, %rs2, 0;
	mov.b64 	%rd1513, 0;
	@%p457 bra 	$L__BB6_289;
	ld.global.u64 	%rd1513, [%rd145];
$L__BB6_289:
	sub.s32 	%r1728, %r245, %r226;
	cvt.s64.s32 	%rd1205, %r1728;
	add.s64 	%rd1206, %rd1205, %rd146;
	add.s64 	%rd1515, %rd1206, %rd1513;
	bra.uni 	$L__BB6_293;
$L__BB6_290:
	setp.ne.s16 	%p458, %rs2, 0;
	mov.b64 	%rd1514, 0;
	@%p458 bra 	$L__BB6_292;
	ld.global.u64 	%rd1208, [%rd145];
	sub.s64 	%rd1514, %rd148, %rd1208;
$L__BB6_292:
	cvt.u64.u32 	%rd1209, %r245;
	add.s64 	%rd1210, %rd1209, %rd149;
	add.s64 	%rd1211, %rd1210, %rd1514;
	not.b64 	%rd1212, %rd1211;
	add.s64 	%rd1515, %rd147, %rd1212;
$L__BB6_293:
	ld.shared.u32 	%r1729, [%r227+43776];
	shl.b64 	%rd1213, %rd1515, 2;
	add.s64 	%rd1214, %rd4, %rd1213;
	st.global.u32 	[%rd1214], %r1729;
	bra.uni 	$L__BB6_743;
$L__BB6_294:
	sub.s32 	%r246, %r571, %r2;
	setp.ne.s32 	%p2, %r2076, 0;
	@%p2 bra 	$L__BB6_506;
	ld.param.u8 	%rs44, [%rd1];
	setp.eq.s16 	%p185, %rs44, 0;
	ld.param.u64 	%rd799, [%rd1+16];
	selp.b64 	%rd800, %rd799, 0, %p185;
	cvt.u64.u32 	%rd801, %r2;
	add.s64 	%rd802, %rd800, %rd801;
	mov.u32 	%r247, %tid.x;
	and.b32  	%r1033, %r247, 31;
	and.b32  	%r1034, %r247, 992;
	mul.lo.s32 	%r1035, %r1034, 19;
	or.b32  	%r248, %r1035, %r1033;
	setp.ge.s32 	%p186, %r248, %r246;
	cvt.u64.u32 	%rd803, %r248;
	add.s64 	%rd804, %rd802, %rd803;
	shl.b64 	%rd805, %rd804, 2;
	add.s64 	%rd283, %rd2, %rd805;
	@%p186 bra 	$L__BB6_297;
	ld.global.u32 	%r2091, [%rd283];
$L__BB6_297:
	add.s32 	%r1037, %r248, 32;
	setp.ge.s32 	%p187, %r1037, %r246;
	@%p187 bra 	$L__BB6_299;
	ld.global.u32 	%r2092, [%rd283+128];
$L__BB6_299:
	add.s32 	%r1039, %r248, 64;
	setp.ge.s32 	%p188, %r1039, %r246;
	@%p188 bra 	$L__BB6_301;
	ld.global.u32 	%r2093, [%rd283+256];
$L__BB6_301:
	add.s32 	%r1041, %r248, 96;
	setp.ge.s32 	%p189, %r1041, %r246;
	@%p189 bra 	$L__BB6_303;
	ld.global.u32 	%r2094, [%rd283+384];
$L__BB6_303:
	add.s32 	%r1043, %r248, 128;
	setp.ge.s32 	%p190, %r1043, %r246;
	@%p190 bra 	$L__BB6_305;
	ld.global.u32 	%r2095, [%rd283+512];
$L__BB6_305:
	add.s32 	%r1045, %r248, 160;
	setp.ge.s32 	%p191, %r1045, %r246;
	@%p191 bra 	$L__BB6_307;
	ld.global.u32 	%r2096, [%rd283+640];
$L__BB6_307:
	add.s32 	%r1047, %r248, 192;
	setp.ge.s32 	%p192, %r1047, %r246;
	@%p192 bra 	$L__BB6_309;
	ld.global.u32 	%r2097, [%rd283+768];
$L__BB6_309:
	add.s32 	%r1049, %r248, 224;
	setp.ge.s32 	%p193, %r1049, %r246;
	@%p193 bra 	$L__BB6_311;
	ld.global.u32 	%r2098, [%rd283+896];
$L__BB6_311:
	add.s32 	%r1051, %r248, 256;
	setp.ge.s32 	%p194, %r1051, %r246;
	@%p194 bra 	$L__BB6_313;
	ld.global.u32 	%r2099, [%rd283+1024];
$L__BB6_313:
	add.s32 	%r1053, %r248, 288;
	setp.ge.s32 	%p195, %r1053, %r246;
	@%p195 bra 	$L__BB6_315;
	ld.global.u32 	%r2100, [%rd283+1152];
$L__BB6_315:
	add.s32 	%r1055, %r248, 320;
	setp.ge.s32 	%p196, %r1055, %r246;
	@%p196 bra 	$L__BB6_317;
	ld.global.u32 	%r2101, [%rd283+1280];
$L__BB6_317:
	add.s32 	%r1057, %r248, 352;
	setp.ge.s32 	%p197, %r1057, %r246;
	@%p197 bra 	$L__BB6_319;
	ld.global.u32 	%r2102, [%rd283+1408];
$L__BB6_319:
	add.s32 	%r1059, %r248, 384;
	setp.ge.s32 	%p198, %r1059, %r246;
	@%p198 bra 	$L__BB6_321;
	ld.global.u32 	%r2103, [%rd283+1536];
$L__BB6_321:
	add.s32 	%r1061, %r248, 416;
	setp.ge.s32 	%p199, %r1061, %r246;
	@%p199 bra 	$L__BB6_323;
	ld.global.u32 	%r2104, [%rd283+1664];
$L__BB6_323:
	add.s32 	%r1063, %r248, 448;
	setp.ge.s32 	%p200, %r1063, %r246;
	@%p200 bra 	$L__BB6_325;
	ld.global.u32 	%r2105, [%rd283+1792];
$L__BB6_325:
	add.s32 	%r1065, %r248, 480;
	setp.ge.s32 	%p201, %r1065, %r246;
	@%p201 bra 	$L__BB6_327;
	ld.global.u32 	%r2106, [%rd283+1920];
$L__BB6_327:
	add.s32 	%r1067, %r248, 512;
	setp.ge.s32 	%p202, %r1067, %r246;
	@%p202 bra 	$L__BB6_329;
	ld.global.u32 	%r2107, [%rd283+2048];
$L__BB6_329:
	add.s32 	%r1069, %r248, 544;
	setp.ge.s32 	%p203, %r1069, %r246;
	@%p203 bra 	$L__BB6_331;
	ld.global.u32 	%r2108, [%rd283+2176];
$L__BB6_331:
	add.s32 	%r1071, %r248, 576;
	setp.ge.s32 	%p204, %r1071, %r246;
	@%p204 bra 	$L__BB6_333;
	ld.global.u32 	%r2109, [%rd283+2304];
$L__BB6_333:
	// begin inline asm
	mov.u32 %r1072, %laneid;
	// end inline asm
	shr.u32 	%r288, %r247, 5;
	mad.lo.s32 	%r1103, %r288, 608, %r1072;
	shl.b32 	%r1104, %r1103, 2;
	mov.u32 	%r1105, _ZZN3cub18CUB_300001_SM_10006detail6select23DeviceSelectSweepKernelINS2_10policy_hubIiNS0_8NullTypeElLb0ELNS0_10SelectImplE2EE10Policy1000EPiPS5_N6thrust24THRUST_300001_SM_1000_NS6detail15normal_iteratorINSC_10device_ptrIiEEEEPlNS0_13ScanTileStateIiLb1EEE7is_evenS5_iNS2_19streaming_context_tIlLb1EEELS6_2EEEvT0_T1_T2_T3_T4_T5_T6_T7_iT8_NS1_7vsmem_tEE19static_temp_storage;
	add.s32 	%r1106, %r1105, %r1104;
	st.shared.u32 	[%r1106], %r2091;
	st.shared.u32 	[%r1106+128], %r2092;
	st.shared.u32 	[%r1106+256], %r2093;
	st.shared.u32 	[%r1106+384], %r2094;
	st.shared.u32 	[%r1106+512], %r2095;
	st.shared.u32 	[%r1106+640], %r2096;
	st.shared.u32 	[%r1106+768], %r2097;
	st.shared.u32 	[%r1106+896], %r2098;
	st.shared.u32 	[%r1106+1024], %r2099;
	st.shared.u32 	[%r1106+1152], %r2100;
	st.shared.u32 	[%r1106+1280], %r2101;
	st.shared.u32 	[%r1106+1408], %r2102;
	st.shared.u32 	[%r1106+1536], %r2103;
	st.shared.u32 	[%r1106+1664], %r2104;
	st.shared.u32 	[%r1106+1792], %r2105;
	st.shared.u32 	[%r1106+1920], %r2106;
	st.shared.u32 	[%r1106+2048], %r2107;
	st.shared.u32 	[%r1106+2176], %r2108;
	st.shared.u32 	[%r1106+2304], %r2109;
	bar.warp.sync 	-1;
	mad.lo.s32 	%r1107, %r1072, 72, %r1106;
	ld.shared.u32 	%r289, [%r1107];
	not.b32 	%r1108, %r289;
	ld.shared.u32 	%r290, [%r1107+4];
	not.b32 	%r1109, %r290;
	ld.shared.u32 	%r291, [%r1107+8];
	not.b32 	%r1110, %r291;
	ld.shared.u32 	%r292, [%r1107+12];
	not.b32 	%r1111, %r292;
	ld.shared.u32 	%r293, [%r1107+16];
	not.b32 	%r1112, %r293;
	ld.shared.u32 	%r294, [%r1107+20];
	not.b32 	%r1113, %r294;
	ld.shared.u32 	%r295, [%r1107+24];
	not.b32 	%r1114, %r295;
	ld.shared.u32 	%r296, [%r1107+28];
	not.b32 	%r1115, %r296;
	ld.shared.u32 	%r297, [%r1107+32];
	not.b32 	%r1116, %r297;
	ld.shared.u32 	%r298, [%r1107+36];
	not.b32 	%r1117, %r298;
	ld.shared.u32 	%r299, [%r1107+40];
	not.b32 	%r1118, %r299;
	ld.shared.u32 	%r300, [%r1107+44];
	not.b32 	%r1119, %r300;
	ld.shared.u32 	%r301, [%r1107+48];
	not.b32 	%r1120, %r301;
	ld.shared.u32 	%r302, [%r1107+52];
	not.b32 	%r1121, %r302;
	ld.shared.u32 	%r303, [%r1107+56];
	not.b32 	%r1122, %r303;
	ld.shared.u32 	%r304, [%r1107+60];
	not.b32 	%r1123, %r304;
	ld.shared.u32 	%r305, [%r1107+64];
	not.b32 	%r1124, %r305;
	ld.shared.u32 	%r306, [%r1107+68];
	not.b32 	%r1125, %r306;
	ld.shared.u32 	%r307, [%r1107+72];
	not.b32 	%r1126, %r307;
	mul.lo.s32 	%r308, %r247, 19;
	setp.lt.s32 	%p205, %r308, %r246;
	and.b32  	%r1127, %r1108, 1;
	selp.b32 	%r309, %r1127, 1, %p205;
	add.s32 	%r310, %r308, 1;
	setp.lt.s32 	%p206, %r310, %r246;
	and.b32  	%r1128, %r1109, 1;
	selp.b32 	%r311, %r1128, 1, %p206;
	add.s32 	%r312, %r308, 2;
	setp.lt.s32 	%p207, %r312, %r246;
	and.b32  	%r1129, %r1110, 1;
	selp.b32 	%r313, %r1129, 1, %p207;
	add.s32 	%r314, %r308, 3;
	setp.lt.s32 	%p208, %r314, %r246;
	and.b32  	%r1130, %r1111, 1;
	selp.b32 	%r315, %r1130, 1, %p208;
	add.s32 	%r316, %r308, 4;
	setp.lt.s32 	%p209, %r316, %r246;
	and.b32  	%r1131, %r1112, 1;
	selp.b32 	%r317, %r1131, 1, %p209;
	add.s32 	%r318, %r308, 5;
	setp.lt.s32 	%p210, %r318, %r246;
	and.b32  	%r1132, %r1113, 1;
	selp.b32 	%r319, %r1132, 1, %p210;
	add.s32 	%r320, %r308, 6;
	setp.lt.s32 	%p211, %r320, %r246;
	and.b32  	%r1133, %r1114, 1;
	selp.b32 	%r321, %r1133, 1, %p211;
	add.s32 	%r322, %r308, 7;
	setp.lt.s32 	%p212, %r322, %r246;
	and.b32  	%r1134, %r1115, 1;
	selp.b32 	%r323, %r1134, 1, %p212;
	add.s32 	%r324, %r308, 8;
	setp.lt.s32 	%p213, %r324, %r246;
	and.b32  	%r1135, %r1116, 1;
	selp.b32 	%r325, %r1135, 1, %p213;
	add.s32 	%r326, %r308, 9;
	setp.lt.s32 	%p214, %r326, %r246;
	and.b32  	%r1136, %r1117, 1;
	selp.b32 	%r327, %r1136, 1, %p214;
	add.s32 	%r328, %r308, 10;
	setp.lt.s32 	%p215, %r328, %r246;
	and.b32  	%r1137, %r1118, 1;
	selp.b32 	%r329, %r1137, 1, %p215;
	add.s32 	%r330, %r308, 11;
	setp.lt.s32 	%p216, %r330, %r246;
	and.b32  	%r1138, %r1119, 1;
	selp.b32 	%r331, %r1138, 1, %p216;
	add.s32 	%r332, %r308, 12;
	setp.lt.s32 	%p217, %r332, %r246;
	and.b32  	%r1139, %r1120, 1;
	selp.b32 	%r333, %r1139, 1, %p217;
	add.s32 	%r334, %r308, 13;
	setp.lt.s32 	%p218, %r334, %r246;
	and.b32  	%r1140, %r1121, 1;
	selp.b32 	%r335, %r1140, 1, %p218;
	add.s32 	%r336, %r308, 14;
	setp.lt.s32 	%p219, %r336, %r246;
	and.b32  	%r1141, %r1122, 1;
	selp.b32 	%r337, %r1141, 1, %p219;
	add.s32 	%r338, %r308, 15;
	setp.lt.s32 	%p220, %r338, %r246;
	and.b32  	%r1142, %r1123, 1;
	selp.b32 	%r339, %r1142, 1, %p220;
	add.s32 	%r340, %r308, 16;
	setp.lt.s32 	%p221, %r340, %r246;
	and.b32  	%r1143, %r1124, 1;
	selp.b32 	%r341, %r1143, 1, %p221;
	add.s32 	%r342, %r308, 17;
	setp.lt.s32 	%p222, %r342, %r246;
	and.b32  	%r1144, %r1125, 1;
	selp.b32 	%r343, %r1144, 1, %p222;
	add.s32 	%r344, %r308, 18;
	setp.lt.s32 	%p223, %r344, %r246;
	and.b32  	%r1145, %r1126, 1;
	selp.b32 	%r345, %r1145, 1, %p223;
	bar.sync 	0;
	add.s32 	%r346, %r311, %r309;
	add.s32 	%r347, %r313, %r346;
	add.s32 	%r348, %r315, %r347;
	add.s32 	%r349, %r317, %r348;
	add.s32 	%r350, %r319, %r349;
	add.s32 	%r351, %r321, %r350;
	add.s32 	%r352, %r323, %r351;
	add.s32 	%r353, %r325, %r352;
	add.s32 	%r354, %r327, %r353;
	add.s32 	%r355, %r329, %r354;
	add.s32 	%r356, %r331, %r355;
	add.s32 	%r357, %r333, %r356;
	add.s32 	%r358, %r335, %r357;
	add.s32 	%r359, %r337, %r358;
	add.s32 	%r360, %r339, %r359;
	add.s32 	%r361, %r341, %r360;
	add.s32 	%r362, %r343, %r361;
	add.s32 	%r1077, %r345, %r362;
	mov.b32 	%r1075, 1;
	mov.b32 	%r1100, 0;
	mov.b32 	%r1102, -1;
	// begin inline asm
	{  .reg .s32 r0;  .reg .pred p;  shfl.sync.up.b32 r0|p, %r1077, %r1075, %r1100, %r1102;  @p add.s32 r0, r0, %r1077;  mov.s32 %r1073, r0;}
	// end inline asm
	mov.b32 	%r1081, 2;
	// begin inline asm
	{  .reg .s32 r0;  .reg .pred p;  shfl.sync.up.b32 r0|p, %r1073, %r1081, %r1100, %r1102;  @p add.s32 r0, r0, %r1073;  mov.s32 %r1079, r0;}
	// end inline asm
	mov.b32 	%r1087, 4;
	// begin inline asm
	{  .reg .s32 r0;  .reg .pred p;  shfl.sync.up.b32 r0|p, %r1079, %r1087, %r1100, %r1102;  @p add.s32 r0, r0, %r1079;  mov.s32 %r1085, r0;}
	// end inline asm
	mov.b32 	%r1093, 8;
	// begin inline asm
	{  .reg .s32 r0;  .reg .pred p;  shfl.sync.up.b32 r0|p, %r1085, %r1093, %r1100, %r1102;  @p add.s32 r0, r0, %r1085;  mov.s32 %r1091, r0;}
	// end inline asm
	mov.b32 	%r1099, 16;
	// begin inline asm
	{  .reg .s32 r0;  .reg .pred p;  shfl.sync.up.b32 r0|p, %r1091, %r1099, %r1100, %r1102;  @p add.s32 r0, r0, %r1091;  mov.s32 %r1097, r0;}
	// end inline asm
	setp.ne.s32 	%p224, %r1072, 31;
	@%p224 bra 	$L__BB6_335;
	shl.b32 	%r1146, %r288, 2;
	mov.u32 	%r1147, _ZZN3cub18CUB_300001_SM_10006detail6select23DeviceSelectSweepKernelINS2_10policy_hubIiNS0_8NullTypeElLb0ELNS0_10SelectImplE2EE10Policy1000EPiPS5_N6thrust24THRUST_300001_SM_1000_NS6detail15normal_iteratorINSC_10device_ptrIiEEEEPlNS0_13ScanTileStateIiLb1EEE7is_evenS5_iNS2_19streaming_context_tIlLb1EEELS6_2EEEvT0_T1_T2_T3_T4_T5_T6_T7_iT8_NS1_7vsmem_tEE19static_temp_storage;
	add.s32 	%r1148, %r1147, %r1146;
	st.shared.u32 	[%r1148], %r1097;
$L__BB6_335:
	bar.sync 	0;
	mov.u32 	%r1149, _ZZN3cub18CUB_300001_SM_10006detail6select23DeviceSelectSweepKernelINS2_10policy_hubIiNS0_8NullTypeElLb0ELNS0_10SelectImplE2EE10Policy1000EPiPS5_N6thrust24THRUST_300001_SM_1000_NS6detail15normal_iteratorINSC_10device_ptrIiEEEEPlNS0_13ScanTileStateIiLb1EEE7is_evenS5_iNS2_19streaming_context_tIlLb1EEELS6_2EEEvT0_T1_T2_T3_T4_T5_T6_T7_iT8_NS1_7vsmem_tEE19static_temp_storage;
	ld.shared.v4.u32 	{%r1150, %r1151, %r1152, %r1153}, [_ZZN3cub18CUB_300001_SM_10006detail6select23DeviceSelectSweepKernelINS2_10policy_hubIiNS0_8NullTypeElLb0ELNS0_10SelectImplE2EE10Policy1000EPiPS5_N6thrust24THRUST_300001_SM_1000_NS6detail15normal_iteratorINSC_10device_ptrIiEEEEPlNS0_13ScanTileStateIiLb1EEE7is_evenS5_iNS2_19streaming_context_tIlLb1EEELS6_2EEEvT0_T1_T2_T3_T4_T5_T6_T7_iT8_NS1_7vsmem_tEE19static_temp_storage];
	add.s32 	%r1154, %r1151, %r1150;
	setp.eq.s32 	%p225, %r288, 2;
	selp.b32 	%r1155, %r1154, %r1150, %p225;
	add.s32 	%r1156, %r1154, %r1152;
	setp.eq.s32 	%p226, %r288, 3;
	selp.b32 	%r1157, %r1156, %r1155, %p226;
	add.s32 	%r1158, %r1156, %r1153;
	setp.eq.s32 	%p227, %r288, 4;
	selp.b32 	%r1159, %r1158, %r1157, %p227;
	ld.shared.v4.u32 	{%r1160, %r1161, %r1162, %r1163}, [_ZZN3cub18CUB_300001_SM_10006detail6select23DeviceSelectSweepKernelINS2_10policy_hubIiNS0_8NullTypeElLb0ELNS0_10SelectImplE2EE10Policy1000EPiPS5_N6thrust24THRUST_300001_SM_1000_NS6detail15normal_iteratorINSC_10device_ptrIiEEEEPlNS0_13ScanTileStateIiLb1EEE7is_evenS5_iNS2_19streaming_context_tIlLb1EEELS6_2EEEvT0_T1_T2_T3_T4_T5_T6_T7_iT8_NS1_7vsmem_tEE19static_temp_storage+16];
	add.s32 	%r1164, %r1158, %r1160;
	setp.eq.s32 	%p228, %r288, 5;
	selp.b32 	%r1165, %r1164, %r1159, %p228;
	add.s32 	%r1166, %r1164, %r1161;
	setp.eq.s32 	%p229, %r288, 6;
	selp.b32 	%r1167, %r1166, %r1165, %p229;
	add.s32 	%r1168, %r1166, %r1162;
	setp.eq.s32 	%p230, %r288, 7;
	selp.b32 	%r1169, %r1168, %r1167, %p230;
	add.s32 	%r1170, %r1168, %r1163;
	setp.eq.s32 	%p231, %r288, 8;
	selp.b32 	%r1171, %r1170, %r1169, %p231;
	ld.shared.v4.u32 	{%r1172, %r1173, %r1174, %r1175}, [_ZZN3cub18CUB_300001_SM_10006detail6select23DeviceSelectSweepKernelINS2_10policy_hubIiNS0_8NullTypeElLb0ELNS0_10SelectImplE2EE10Policy1000EPiPS5_N6thrust24THRUST_300001_SM_1000_NS6detail15normal_iteratorINSC_10device_ptrIiEEEEPlNS0_13ScanTileStateIiLb1EEE7is_evenS5_iNS2_19streaming_context_tIlLb1EEELS6_2EEEvT0_T1_T2_T3_T4_T5_T6_T7_iT8_NS1_7vsmem_tEE19static_temp_storage+32];
	add.s32 	%r1176, %r1170, %r1172;
	setp.eq.s32 	%p232, %r288, 9;
	selp.b32 	%r1177, %r1176, %r1171, %p232;
	add.s32 	%r1178, %r1176, %r1173;
	setp.eq.s32 	%p233, %r288, 10;
	selp.b32 	%r1179, %r1178, %r1177, %p233;
	add.s32 	%r1180, %r1178, %r1174;
	setp.eq.s32 	%p234, %r288, 11;
	selp.b32 	%r1181, %r1180, %r1179, %p234;
	add.s32 	%r1182, %r1180, %r1175;
	setp.eq.s32 	%p235, %r288, 12;
	selp.b32 	%r1183, %r1182, %r1181, %p235;
	ld.shared.v4.u32 	{%r1184, %r1185, %r1186, %r1187}, [_ZZN3cub18CUB_300001_SM_10006detail6select23DeviceSelectSweepKernelINS2_10policy_hubIiNS0_8NullTypeElLb0ELNS0_10SelectImplE2EE10Policy1000EPiPS5_N6thrust24THRUST_300001_SM_1000_NS6detail15normal_iteratorINSC_10device_ptrIiEEEEPlNS0_13ScanTileStateIiLb1EEE7is_evenS5_iNS2_19streaming_context_tIlLb1EEELS6_2EEEvT0_T1_T2_T3_T4_T5_T6_T7_iT8_NS1_7vsmem_tEE19static_temp_storage+48];
	add.s32 	%r1188, %r1182, %r1184;
	setp.eq.s32 	%p236, %r288, 13;
	selp.b32 	%r1189, %r1188, %r1183, %p236;
	add.s32 	%r1190, %r1188, %r1185;
	setp.eq.s32 	%p237, %r288, 14;
	selp.b32 	%r1191, %r1190, %r1189, %p237;
	add.s32 	%r1192, %r1190, %r1186;
	setp.eq.s32 	%p238, %r288, 15;
	selp.b32 	%r1193, %r1192, %r1191, %p238;
	add.s32 	%r1194, %r1192, %r1187;
	setp.eq.s32 	%p239, %r288, 16;
	selp.b32 	%r1195, %r1194, %r1193, %p239;
	.pragma "used_bytes_mask 4095";
	ld.shared.v4.u32 	{%r1196, %r1197, %r1198, %r1199}, [_ZZN3cub18CUB_300001_SM_10006detail6select23DeviceSelectSweepKernelINS2_10policy_hubIiNS0_8NullTypeElLb0ELNS0_10SelectImplE2EE10Policy1000EPiPS5_N6thrust24THRUST_300001_SM_1000_NS6detail15normal_iteratorINSC_10device_ptrIiEEEEPlNS0_13ScanTileStateIiLb1EEE7is_evenS5_iNS2_19streaming_context_tIlLb1EEELS6_2EEEvT0_T1_T2_T3_T4_T5_T6_T7_iT8_NS1_7vsmem_tEE19static_temp_storage+64];
	add.s32 	%r1200, %r1194, %r1196;
	setp.eq.s32 	%p240, %r288, 17;
	selp.b32 	%r1201, %r1200, %r1195, %p240;
	add.s32 	%r1202, %r1200, %r1197;
	setp.eq.s32 	%p241, %r288, 18;
	selp.b32 	%r1203, %r1202, %r1201, %p241;
	setp.lt.u32 	%p242, %r247, 32;
	selp.b32 	%r1204, 0, %r1203, %p242;
	setp.eq.s32 	%p243, %r1072, 0;
	sub.s32 	%r1205, %r1097, %r1077;
	selp.b32 	%r1206, 0, %r1205, %p243;
	add.s32 	%r1207, %r1204, %r1206;
	add.s32 	%r1208, %r1207, %r309;
	add.s32 	%r1209, %r346, %r1207;
	add.s32 	%r1210, %r347, %r1207;
	add.s32 	%r1211, %r348, %r1207;
	add.s32 	%r1212, %r349, %r1207;
	add.s32 	%r1213, %r350, %r1207;
	add.s32 	%r1214, %r351, %r1207;
	add.s32 	%r1215, %r352, %r1207;
	add.s32 	%r1216, %r353, %r1207;
	add.s32 	%r1217, %r354, %r1207;
	add.s32 	%r1218, %r355, %r1207;
	add.s32 	%r1219, %r356, %r1207;
	add.s32 	%r1220, %r357, %r1207;
	add.s32 	%r1221, %r358, %r1207;
	add.s32 	%r1222, %r359, %r1207;
	add.s32 	%r1223, %r360, %r1207;
	add.s32 	%r1224, %r361, %r1207;
	add.s32 	%r1225, %r362, %r1207;
	add.s32 	%r1226, %r246, %r1198;
	add.s32 	%r1227, %r1226, %r1202;
	add.s32 	%r2144, %r1227, -11552;
	bar.sync 	0;
	sub.s32 	%r366, %r246, %r2144;
	sub.s32 	%r1228, %r308, %r1207;
	setp.eq.s32 	%p244, %r309, 0;
	add.s32 	%r1229, %r1207, %r366;
	selp.b32 	%r1230, %r1228, %r1229, %p244;
	shl.b32 	%r1231, %r1230, 2;
	add.s32 	%r1232, %r1149, %r1231;
	st.shared.u32 	[%r1232], %r289;
	sub.s32 	%r1233, %r310, %r1208;
	setp.eq.s32 	%p245, %r311, 0;
	add.s32 	%r1234, %r1229, %r309;
	selp.b32 	%r1235, %r1233, %r1234, %p245;
	shl.b32 	%r1236, %r1235, 2;
	add.s32 	%r1237, %r1149, %r1236;
	st.shared.u32 	[%r1237], %r290;
	sub.s32 	%r1238, %r312, %r1209;
	setp.eq.s32 	%p246, %r313, 0;
	add.s32 	%r1239, %r1234, %r311;
	selp.b32 	%r1240, %r1238, %r1239, %p246;
	shl.b32 	%r1241, %r1240, 2;
	add.s32 	%r1242, %r1149, %r1241;
	st.shared.u32 	[%r1242], %r291;
	sub.s32 	%r1243, %r314, %r1210;
	setp.eq.s32 	%p247, %r315, 0;
	add.s32 	%r1244, %r1239, %r313;
	selp.b32 	%r1245, %r1243, %r1244, %p247;
	shl.b32 	%r1246, %r1245, 2;
	add.s32 	%r1247, %r1149, %r1246;
	st.shared.u32 	[%r1247], %r292;
	sub.s32 	%r1248, %r316, %r1211;
	setp.eq.s32 	%p248, %r317, 0;
	add.s32 	%r1249, %r1244, %r315;
	selp.b32 	%r1250, %r1248, %r1249, %p248;
	shl.b32 	%r1251, %r1250, 2;
	add.s32 	%r1252, %r1149, %r1251;
	st.shared.u32 	[%r1252], %r293;
	sub.s32 	%r1253, %r318, %r1212;
	setp.eq.s32 	%p249, %r319, 0;
	add.s32 	%r1254, %r1249, %r317;
	selp.b32 	%r1255, %r1253, %r1254, %p249;
	shl.b32 	%r1256, %r1255, 2;
	add.s32 	%r1257, %r1149, %r1256;
	st.shared.u32 	[%r1257], %r294;
	sub.s32 	%r1258, %r320, %r1213;
	setp.eq.s32 	%p250, %r321, 0;
	add.s32 	%r1259, %r1254, %r319;
	selp.b32 	%r1260, %r1258, %r1259, %p250;
	shl.b32 	%r1261, %r1260, 2;
	add.s32 	%r1262, %r1149, %r1261;
	st.shared.u32 	[%r1262], %r295;
	sub.s32 	%r1263, %r322, %r1214;
	setp.eq.s32 	%p251, %r323, 0;
	add.s32 	%r1264, %r1259, %r321;
	selp.b32 	%r1265, %r1263, %r1264, %p251;
	shl.b32 	%r1266, %r1265, 2;
	add.s32 	%r1267, %r1149, %r1266;
	st.shared.u32 	[%r1267], %r296;
	sub.s32 	%r1268, %r324, %r1215;
	setp.eq.s32 	%p252, %r325, 0;
	add.s32 	%r1269, %r1264, %r323;
	selp.b32 	%r1270, %r1268, %r1269, %p252;
	shl.b32 	%r1271, %r1270, 2;
	add.s32 	%r1272, %r1149, %r1271;
	st.shared.u32 	[%r1272], %r297;
	sub.s32 	%r1273, %r326, %r1216;
	setp.eq.s32 	%p253, %r327, 0;
	add.s32 	%r1274, %r1269, %r325;
	selp.b32 	%r1275, %r1273, %r1274, %p253;
	shl.b32 	%r1276, %r1275, 2;
	add.s32 	%r1277, %r1149, %r1276;
	st.shared.u32 	[%r1277], %r298;
	sub.s32 	%r1278, %r328, %r1217;
	setp.eq.s32 	%p254, %r329, 0;
	add.s32 	%r1279, %r1274, %r327;
	selp.b32 	%r1280, %r1278, %r1279, %p254;
	shl.b32 	%r1281, %r1280, 2;
	add.s32 	%r1282, %r1149, %r1281;
	st.shared.u32 	[%r1282], %r299;
	sub.s32 	%r1283, %r330, %r1218;
	setp.eq.s32 	%p255, %r331, 0;
	add.s32 	%r1284, %r1279, %r329;
	selp.b32 	%r1285, %r1283, %r1284, %p255;
	shl.b32 	%r1286, %r1285, 2;
	add.s32 	%r1287, %r1149, %r1286;
	st.shared.u32 	[%r1287], %r300;
	sub.s32 	%r1288, %r332, %r1219;
	setp.eq.s32 	%p256, %r333, 0;
	add.s32 	%r1289, %r1284, %r331;
	selp.b32 	%r1290, %r1288, %r1289, %p256;
	shl.b32 	%r1291, %r1290, 2;
	add.s32 	%r1292, %r1149, %r1291;
	st.shared.u32 	[%r1292], %r301;
	sub.s32 	%r1293, %r334, %r1220;
	setp.eq.s32 	%p257, %r335, 0;
	add.s32 	%r1294, %r1289, %r333;
	selp.b32 	%r1295, %r1293, %r1294, %p257;
	shl.b32 	%r1296, %r1295, 2;
	add.s32 	%r1297, %r1149, %r1296;
	st.shared.u32 	[%r1297], %r302;
	sub.s32 	%r1298, %r336, %r1221;
	setp.eq.s32 	%p258, %r337, 0;
	add.s32 	%r1299, %r1294, %r335;
	selp.b32 	%r1300, %r1298, %r1299, %p258;
	shl.b32 	%r1301, %r1300, 2;
	add.s32 	%r1302, %r1149, %r1301;
	st.shared.u32 	[%r1302], %r303;
	sub.s32 	%r1303, %r338, %r1222;
	setp.eq.s32 	%p259, %r339, 0;
	add.s32 	%r1304, %r1299, %r337;
	selp.b32 	%r1305, %r1303, %r1304, %p259;
	shl.b32 	%r1306, %r1305, 2;
	add.s32 	%r1307, %r1149, %r1306;
	st.shared.u32 	[%r1307], %r304;
	sub.s32 	%r1308, %r340, %r1223;
	setp.eq.s32 	%p260, %r341, 0;
	add.s32 	%r1309, %r1304, %r339;
	selp.b32 	%r1310, %r1308, %r1309, %p260;
	shl.b32 	%r1311, %r1310, 2;
	add.s32 	%r1312, %r1149, %r1311;
	st.shared.u32 	[%r1312], %r305;
	sub.s32 	%r1313, %r342, %r1224;
	setp.eq.s32 	%p261, %r343, 0;
	add.s32 	%r1314, %r1309, %r341;
	selp.b32 	%r1315, %r1313, %r1314, %p261;
	shl.b32 	%r1316, %r1315, 2;
	add.s32 	%r1317, %r1149, %r1316;
	st.shared.u32 	[%r1317], %r306;
	sub.s32 	%r1318, %r344, %r1225;
	setp.eq.s32 	%p262, %r345, 0;
	add.s32 	%r1319, %r1314, %r343;
	selp.b32 	%r1320, %r1318, %r1319, %p262;
	shl.b32 	%r1321, %r1320, 2;
	add.s32 	%r1322, %r1149, %r1321;
	st.shared.u32 	[%r1322], %r307;
	bar.sync 	0;
	ld.param.u8 	%rs3, [%rd1];
	ld.param.u64 	%rd806, [%rd1+24];
	cvta.to.global.u64 	%rd284, %rd806;
	ld.param.u64 	%rd285, [%rd1+8];
	ld.param.u64 	%rd286, [%rd1+16];
	setp.ge.s32 	%p263, %r247, %r366;
	@%p263 bra 	$L__BB6_339;
	setp.ne.s16 	%p265, %rs3, 0;
	mov.b64 	%rd1516, 0;
	@%p265 bra 	$L__BB6_338;
	ld.global.u64 	%rd810, [%rd284];
	sub.s64 	%rd1516, %rd286, %rd810;
$L__BB6_338:
	cvt.u64.u32 	%rd811, %r247;
	add.s64 	%rd812, %rd1516, %rd811;
	not.b64 	%rd813, %rd812;
	add.s64 	%rd1518, %rd285, %rd813;
	bra.uni 	$L__BB6_342;
$L__BB6_339:
	setp.ne.s16 	%p264, %rs3, 0;
	mov.b64 	%rd1517, 0;
	@%p264 bra 	$L__BB6_341;
	ld.global.u64 	%rd1517, [%rd284];
$L__BB6_341:
	sub.s32 	%r1323, %r247, %r366;
	cvt.s64.s32 	%rd808, %r1323;
	add.s64 	%rd1518, %rd1517, %rd808;
$L__BB6_342:
	setp.ge.s32 	%p266, %r247, %r246;
	shl.b32 	%r1324, %r247, 2;
	add.s32 	%r367, %r1149, %r1324;
	@%p266 bra 	$L__BB6_344;
	ld.shared.u32 	%r1326, [%r367];
	shl.b64 	%rd814, %rd1518, 2;
	add.s64 	%rd815, %rd4, %rd814;
	st.global.u32 	[%rd815], %r1326;
$L__BB6_344:
	add.s32 	%r368, %r247, 608;
	setp.lt.s32 	%p267, %r368, %r366;
	@%p267 bra 	$L__BB6_348;
	setp.ne.s16 	%p268, %rs3, 0;
	mov.b64 	%rd1519, 0;
	@%p268 bra 	$L__BB6_347;
	ld.global.u64 	%rd1519, [%rd284];
$L__BB6_347:
	sub.s32 	%r1327, %r368, %r366;
	cvt.s64.s32 	%rd817, %r1327;
	add.s64 	%rd1521, %rd1519, %rd817;
	bra.uni 	$L__BB6_351;
$L__BB6_348:
	setp.ne.s16 	%p269, %rs3, 0;
	mov.b64 	%rd1520, 0;
	@%p269 bra 	$L__BB6_350;
	ld.global.u64 	%rd819, [%rd284];
	sub.s64 	%rd1520, %rd286, %rd819;
$L__BB6_350:
	cvt.u64.u32 	%rd820, %r368;
	add.s64 	%rd821, %rd1520, %rd820;
	not.b64 	%rd822, %rd821;
	add.s64 	%rd1521, %rd285, %rd822;
$L__BB6_351:
	setp.ge.s32 	%p270, %r368, %r246;
	@%p270 bra 	$L__BB6_353;
	ld.shared.u32 	%r1328, [%r367+2432];
	shl.b64 	%rd823, %rd1521, 2;
	add.s64 	%rd824, %rd4, %rd823;
	st.global.u32 	[%rd824], %r1328;
$L__BB6_353:
	add.s32 	%r369, %r247, 1216;
	setp.lt.s32 	%p271, %r369, %r366;
	@%p271 bra 	$L__BB6_357;
	setp.ne.s16 	%p272, %rs3, 0;
	mov.b64 	%rd1522, 0;
	@%p272 bra 	$L__BB6_356;
	ld.global.u64 	%rd1522, [%rd284];
$L__BB6_356:
	sub.s32 	%r1329, %r369, %r366;
	cvt.s64.s32 	%rd826, %r1329;
	add.s64 	%rd1524, %rd1522, %rd826;
	bra.uni 	$L__BB6_360;
$L__BB6_357:
	setp.ne.s16 	%p273, %rs3, 0;
	mov.b64 	%rd1523, 0;
	@%p273 bra 	$L__BB6_359;
	ld.global.u64 	%rd828, [%rd284];
	sub.s64 	%rd1523, %rd286, %rd828;
$L__BB6_359:
	cvt.u64.u32 	%rd829, %r369;
	add.s64 	%rd830, %rd1523, %rd829;
	not.b64 	%rd831, %rd830;
	add.s64 	%rd1524, %rd285, %rd831;
$L__BB6_360:
	setp.ge.s32 	%p274, %r369, %r246;
	@%p274 bra 	$L__BB6_362;
	ld.shared.u32 	%r1330, [%r367+4864];
	shl.b64 	%rd832, %rd1524, 2;
	add.s64 	%rd833, %rd4, %rd832;
	st.global.u32 	[%rd833], %r1330;
$L__BB6_362:
	add.s32 	%r370, %r247, 1824;
	setp.lt.s32 	%p275, %r370, %r366;
	@%p275 bra 	$L__BB6_366;
	setp.ne.s16 	%p276, %rs3, 0;
	mov.b64 	%rd1525, 0;
	@%p276 bra 	$L__BB6_365;
	ld.global.u64 	%rd1525, [%rd284];
$L__BB6_365:
	sub.s32 	%r1331, %r370, %r366;
	cvt.s64.s32 	%rd835, %r1331;
	add.s64 	%rd1527, %rd1525, %rd835;
	bra.uni 	$L__BB6_369;
$L__BB6_366:
	setp.ne.s16 	%p277, %rs3, 0;
	mov.b64 	%rd1526, 0;
	@%p277 bra 	$L__BB6_368;
	ld.global.u64 	%rd837, [%rd284];
	sub.s64 	%rd1526, %rd286, %rd837;
$L__BB6_368:
	cvt.u64.u32 	%rd838, %r370;
	add.s64 	%rd839, %rd1526, %rd838;
	not.b64 	%rd840, %rd839;
	add.s64 	%rd1527, %rd285, %rd840;
$L__BB6_369:
	setp.ge.s32 	%p278, %r370, %r246;
	@%p278 bra 	$L__BB6_371;
	ld.shared.u32 	%r1332, [%r367+7296];
	shl.b64 	%rd841, %rd1527, 2;
	add.s64 	%rd842, %rd4, %rd841;
	st.global.u32 	[%rd842], %r1332;
$L__BB6_371:
	add.s32 	%r371, %r247, 2432;
	setp.lt.s32 	%p279, %r371, %r366;
	@%p279 bra 	$L__BB6_375;
	setp.ne.s16 	%p280, %rs3, 0;
	mov.b64 	%rd1528, 0;
	@%p280 bra 	$L__BB6_374;
	ld.global.u64 	%rd1528, [%rd284];
$L__BB6_374:
	sub.s32 	%r1333, %r371, %r366;
	cvt.s64.s32 	%rd844, %r1333;
	add.s64 	%rd1530, %rd1528, %rd844;
	bra.uni 	$L__BB6_378;
$L__BB6_375:
	setp.ne.s16 	%p281, %rs3, 0;
	mov.b64 	%rd1529, 0;
	@%p281 bra 	$L__BB6_377;
	ld.global.u64 	%rd846, [%rd284];
	sub.s64 	%rd1529, %rd286, %rd846;
$L__BB6_377:
	cvt.u64.u32 	%rd847, %r371;
	add.s64 	%rd848, %rd1529, %rd847;
	not.b64 	%rd849, %rd848;
	add.s64 	%rd1530, %rd285, %rd849;
$L__BB6_378:
	setp.ge.s32 	%p282, %r371, %r246;
	@%p282 bra 	$L__BB6_380;
	ld.shared.u32 	%r1334, [%r367+9728];
	shl.b64 	%rd850, %rd1530, 2;
	add.s64 	%rd851, %rd4, %rd850;
	st.global.u32 	[%rd851], %r1334;
$L__BB6_380:
	add.s32 	%r372, %r247, 3040;
	setp.lt.s32 	%p283, %r372, %r366;
	@%p283 bra 	$L__BB6_384;
	setp.ne.s16 	%p284, %rs3, 0;
	mov.b64 	%rd1531, 0;
	@%p284 bra 	$L__BB6_383;
	ld.global.u64 	%rd1531, [%rd284];
$L__BB6_383:
	sub.s32 	%r1335, %r372, %r366;
	cvt.s64.s32 	%rd853, %r1335;
	add.s64 	%rd1533, %rd1531, %rd853;
	bra.uni 	$L__BB6_387;
$L__BB6_384:
	setp.ne.s16 	%p285, %rs3, 0;
	mov.b64 	%rd1532, 0;
	@%p285 bra 	$L__BB6_386;
	ld.global.u64 	%rd855, [%rd284];
	sub.s64 	%rd1532, %rd286, %rd855;
$L__BB6_386:
	cvt.u64.u32 	%rd856, %r372;
	add.s64 	%rd857, %rd1532, %rd856;
	not.b64 	%rd858, %rd857;
	add.s64 	%rd1533, %rd285, %rd858;
$L__BB6_387:
	setp.ge.s32 	%p286, %r372, %r246;
	@%p286 bra 	$L__BB6_389;
	ld.shared.u32 	%r1336, [%r367+12160];
	shl.b64 	%rd859, %rd1533, 2;
	add.s64 	%rd860, %rd4, %rd859;
	st.global.u32 	[%rd860], %r1336;
$L__BB6_389:
	add.s32 	%r373, %r247, 3648;
	setp.lt.s32 	%p287, %r373, %r366;
	@%p287 bra 	$L__BB6_393;
	setp.ne.s16 	%p288, %rs3, 0;
	mov.b64 	%rd1534, 0;
	@%p288 bra 	$L__BB6_392;
	ld.global.u64 	%rd1534, [%rd284];
$L__BB6_392:
	sub.s32 	%r1337, %r373, %r366;
	cvt.s64.s32 	%rd862, %r1337;
	add.s64 	%rd1536, %rd1534, %rd862;
	bra.uni 	$L__BB6_396;
$L__BB6_393:
	setp.ne.s16 	%p289, %rs3, 0;
	mov.b64 	%rd1535, 0;
	@%p289 bra 	$L__BB6_395;
	ld.global.u64 	%rd864, [%rd284];
	sub.s64 	%rd1535, %rd286, %rd864;
$L__BB6_395:
	cvt.u64.u32 	%rd865, %r373;
	add.s64 	%rd866, %rd1535, %rd865;
	not.b64 	%rd867, %rd866;
	add.s64 	%rd1536, %rd285, %rd867;
$L__BB6_396:
	setp.ge.s32 	%p290, %r373, %r246;
	@%p290 bra 	$L__BB6_398;
	ld.shared.u32 	%r1338, [%r367+14592];
	shl.b64 	%rd868, %rd1536, 2;
	add.s64 	%rd869, %rd4, %rd868;
	st.global.u32 	[%rd869], %r1338;
$L__BB6_398:
	add.s32 	%r374, %r247, 4256;
	setp.lt.s32 	%p291, %r374, %r366;
	@%p291 bra 	$L__BB6_402;
	setp.ne.s16 	%p292, %rs3, 0;
	mov.b64 	%rd1537, 0;
	@%p292 bra 	$L__BB6_401;
	ld.global.u64 	%rd1537, [%rd284];
$L__BB6_401:
	sub.s32 	%r1339, %r374, %r366;
	cvt.s64.s32 	%rd871, %r1339;
	add.s64 	%rd1539, %rd1537, %rd871;
	bra.uni 	$L__BB6_405;
$L__BB6_402:
	setp.ne.s16 	%p293, %rs3, 0;
	mov.b64 	%rd1538, 0;
	@%p293 bra 	$L__BB6_404;
	ld.global.u64 	%rd873, [%rd284];
	sub.s64 	%rd1538, %rd286, %rd873;
$L__BB6_404:
	cvt.u64.u32 	%rd874, %r374;
	add.s64 	%rd875, %rd1538, %rd874;
	not.b64 	%rd876, %rd875;
	add.s64 	%rd1539, %rd285, %rd876;
$L__BB6_405:
	setp.ge.s32 	%p294, %r374, %r246;
	@%p294 bra 	$L__BB6_407;
	ld.shared.u32 	%r1340, [%r367+17024];
	shl.b64 	%rd877, %rd1539, 2;
	add.s64 	%rd878, %rd4, %rd877;
	st.global.u32 	[%rd878], %r1340;
$L__BB6_407:
	add.s32 	%r375, %r247, 4864;
	setp.lt.s32 	%p295, %r375, %r366;
	@%p295 bra 	$L__BB6_411;
	setp.ne.s16 	%p296, %rs3, 0;
	mov.b64 	%rd1540, 0;
	@%p296 bra 	$L__BB6_410;
	ld.global.u64 	%rd1540, [%rd284];
$L__BB6_410:
	sub.s32 	%r1341, %r375, %r366;
	cvt.s64.s32 	%rd880, %r1341;
	add.s64 	%rd1542, %rd1540, %rd880;
	bra.uni 	$L__BB6_414;
$L__BB6_411:
	setp.ne.s16 	%p297, %rs3, 0;
	mov.b64 	%rd1541, 0;
	@%p297 bra 	$L__BB6_413;
	ld.global.u64 	%rd882, [%rd284];
	sub.s64 	%rd1541, %rd286, %rd882;
$L__BB6_413:
	cvt.u64.u32 	%rd883, %r375;
	add.s64 	%rd884, %rd1541, %rd883;
	not.b64 	%rd885, %rd884;
	add.s64 	%rd1542, %rd285, %rd885;
$L__BB6_414:
	setp.ge.s32 	%p298, %r375, %r246;
	@%p298 bra 	$L__BB6_416;
	ld.shared.u32 	%r1342, [%r367+19456];
	shl.b64 	%rd886, %rd1542, 2;
	add.s64 	%rd887, %rd4, %rd886;
	st.global.u32 	[%rd887], %r1342;
$L__BB6_416:
	add.s32 	%r376, %r247, 5472;
	setp.lt.s32 	%p299, %r376, %r366;
	@%p299 bra 	$L__BB6_420;
	setp.ne.s16 	%p300, %rs3, 0;
	mov.b64 	%rd1543, 0;
	@%p300 bra 	$L__BB6_419;
	ld.global.u64 	%rd1543, [%rd284];
$L__BB6_419:
	sub.s32 	%r1343, %r376, %r366;
	cvt.s64.s32 	%rd889, %r1343;
	add.s64 	%rd1545, %rd1543, %rd889;
	bra.uni 	$L__BB6_423;
$L__BB6_420:
	setp.ne.s16 	%p301, %rs3, 0;
	mov.b64 	%rd1544, 0;
	@%p301 bra 	$L__BB6_422;
	ld.global.u64 	%rd891, [%rd284];
	sub.s64 	%rd1544, %rd286, %rd891;
$L__BB6_422:
	cvt.u64.u32 	%rd892, %r376;
	add.s64 	%rd893, %rd1544, %rd892;
	not.b64 	%rd894, %rd893;
	add.s64 	%rd1545, %rd285, %rd894;
$L__BB6_423:
	setp.ge.s32 	%p302, %r376, %r246;
	@%p302 bra 	$L__BB6_425;
	ld.shared.u32 	%r1344, [%r367+21888];
	shl.b64 	%rd895, %rd1545, 2;
	add.s64 	%rd896, %rd4, %rd895;
	st.global.u32 	[%rd896], %r1344;
$L__BB6_425:
	add.s32 	%r377, %r247, 6080;
	setp.lt.s32 	%p303, %r377, %r366;
	@%p303 bra 	$L__BB6_429;
	setp.ne.s16 	%p304, %rs3, 0;
	mov.b64 	%rd1546, 0;
	@%p304 bra 	$L__BB6_428;
	ld.global.u64 	%rd1546, [%rd284];
$L__BB6_428:
	sub.s32 	%r1345, %r377, %r366;
	cvt.s64.s32 	%rd898, %r1345;
	add.s64 	%rd1548, %rd1546, %rd898;
	bra.uni 	$L__BB6_432;
$L__BB6_429:
	setp.ne.s16 	%p305, %rs3, 0;
	mov.b64 	%rd1547, 0;
	@%p305 bra 	$L__BB6_431;
	ld.global.u64 	%rd900, [%rd284];
	sub.s64 	%rd1547, %rd286, %rd900;
$L__BB6_431:
	cvt.u64.u32 	%rd901, %r377;
	add.s64 	%rd902, %rd1547, %rd901;
	not.b64 	%rd903, %rd902;
	add.s64 	%rd1548, %rd285, %rd903;
$L__BB6_432:
	setp.ge.s32 	%p306, %r377, %r246;
	@%p306 bra 	$L__BB6_434;
	ld.shared.u32 	%r1346, [%r367+24320];
	shl.b64 	%rd904, %rd1548, 2;
	add.s64 	%rd905, %rd4, %rd904;
	st.global.u32 	[%rd905], %r1346;
$L__BB6_434:
	add.s32 	%r378, %r247, 6688;
	setp.lt.s32 	%p307, %r378, %r366;
	@%p307 bra 	$L__BB6_438;
	setp.ne.s16 	%p308, %rs3, 0;
	mov.b64 	%rd1549, 0;
	@%p308 bra 	$L__BB6_437;
	ld.global.u64 	%rd1549, [%rd284];
$L__BB6_437:
	sub.s32 	%r1347, %r378, %r366;
	cvt.s64.s32 	%rd907, %r1347;
	add.s64 	%rd1551, %rd1549, %rd907;
	bra.uni 	$L__BB6_441;
$L__BB6_438:
	setp.ne.s16 	%p309, %rs3, 0;
	mov.b64 	%rd1550, 0;
	@%p309 bra 	$L__BB6_440;
	ld.global.u64 	%rd909, [%rd284];
	sub.s64 	%rd1550, %rd286, %rd909;
$L__BB6_440:
	cvt.u64.u32 	%rd910, %r378;
	add.s64 	%rd911, %rd1550, %rd910;
	not.b64 	%rd912, %rd911;
	add.s64 	%rd1551, %rd285, %rd912;
$L__BB6_441:
	setp.ge.s32 	%p310, %r378, %r246;
	@%p310 bra 	$L__BB6_443;
	ld.shared.u32 	%r1348, [%r367+26752];
	shl.b64 	%rd913, %rd1551, 2;
	add.s64 	%rd914, %rd4, %rd913;
	st.global.u32 	[%rd914], %r1348;
$L__BB6_443:
	add.s32 	%r379, %r247, 7296;
	setp.lt.s32 	%p311, %r379, %r366;
	@%p311 bra 	$L__BB6_447;
	setp.ne.s16 	%p312, %rs3, 0;
	mov.b64 	%rd1552, 0;
	@%p312 bra 	$L__BB6_446;
	ld.global.u64 	%rd1552, [%rd284];
$L__BB6_446:
	sub.s32 	%r1349, %r379, %r366;
	cvt.s64.s32 	%rd916, %r1349;
	add.s64 	%rd1554, %rd1552, %rd916;
	bra.uni 	$L__BB6_450;
$L__BB6_447:
	setp.ne.s16 	%p313, %rs3, 0;
	mov.b64 	%rd1553, 0;
	@%p313 bra 	$L__BB6_449;
	ld.global.u64 	%rd918, [%rd284];
	sub.s64 	%rd1553, %rd286, %rd918;
$L__BB6_449:
	cvt.u64.u32 	%rd919, %r379;
	add.s64 	%rd920, %rd1553, %rd919;
	not.b64 	%rd921, %rd920;
	add.s64 	%rd1554, %rd285, %rd921;
$L__BB6_450:
	setp.ge.s32 	%p314, %r379, %r246;
	@%p314 bra 	$L__BB6_452;
	ld.shared.u32 	%r1350, [%r367+29184];
	shl.b64 	%rd922, %rd1554, 2;
	add.s64 	%rd923, %rd4, %rd922;
	st.global.u32 	[%rd923], %r1350;
$L__BB6_452:
	add.s32 	%r380, %r247, 7904;
	setp.lt.s32 	%p315, %r380, %r366;
	@%p315 bra 	$L__BB6_456;
	setp.ne.s16 	%p316, %rs3, 0;
	mov.b64 	%rd1555, 0;
	@%p316 bra 	$L__BB6_455;
	ld.global.u64 	%rd1555, [%rd284];
$L__BB6_455:
	sub.s32 	%r1351, %r380, %r366;
	cvt.s64.s32 	%rd925, %r1351;
	add.s64 	%rd1557, %rd1555, %rd925;
	bra.uni 	$L__BB6_459;
$L__BB6_456:
	setp.ne.s16 	%p317, %rs3, 0;
	mov.b64 	%rd1556, 0;
	@%p317 bra 	$L__BB6_458;
	ld.global.u64 	%rd927, [%rd284];
	sub.s64 	%rd1556, %rd286, %rd927;
$L__BB6_458:
	cvt.u64.u32 	%rd928, %r380;
	add.s64 	%rd929, %rd1556, %rd928;
	not.b64 	%rd930, %rd929;
	add.s64 	%rd1557, %rd285, %rd930;
$L__BB6_459:
	setp.ge.s32 	%p318, %r380, %r246;
	@%p318 bra 	$L__BB6_461;
	ld.shared.u32 	%r1352, [%r367+31616];
	shl.b64 	%rd931, %rd1557, 2;
	add.s64 	%rd932, %rd4, %rd931;
	st.global.u32 	[%rd932], %r1352;
$L__BB6_461:
	add.s32 	%r381, %r247, 8512;
	setp.lt.s32 	%p319, %r381, %r366;
	@%p319 bra 	$L__BB6_465;
	setp.ne.s16 	%p320, %rs3, 0;
	mov.b64 	%rd1558, 0;
	@%p320 bra 	$L__BB6_464;
	ld.global.u64 	%rd1558, [%rd284];
$L__BB6_464:
	sub.s32 	%r1353, %r381, %r366;
	cvt.s64.s32 	%rd934, %r1353;
	add.s64 	%rd1560, %rd1558, %rd934;
	bra.uni 	$L__BB6_468;
$L__BB6_465:
	setp.ne.s16 	%p321, %rs3, 0;
	mov.b64 	%rd1559, 0;
	@%p321 bra 	$L__BB6_467;
	ld.global.u64 	%rd936, [%rd284];
	sub.s64 	%rd1559, %rd286, %rd936;
$L__BB6_467:
	cvt.u64.u32 	%rd937, %r381;
	add.s64 	%rd938, %rd1559, %rd937;
	not.b64 	%rd939, %rd938;
	add.s64 	%rd1560, %rd285, %rd939;
$L__BB6_468:
	setp.ge.s32 	%p322, %r381, %r246;
	@%p322 bra 	$L__BB6_470;
	ld.shared.u32 	%r1354, [%r367+34048];
	shl.b64 	%rd940, %rd1560, 2;
	add.s64 	%rd941, %rd4, %rd940;
	st.global.u32 	[%rd941], %r1354;
$L__BB6_470:
	add.s32 	%r382, %r247, 9120;
	setp.lt.s32 	%p323, %r382, %r366;
	@%p323 bra 	$L__BB6_474;
	setp.ne.s16 	%p324, %rs3, 0;
	mov.b64 	%rd1561, 0;
	@%p324 bra 	$L__BB6_473;
	ld.global.u64 	%rd1561, [%rd284];
$L__BB6_473:
	sub.s32 	%r1355, %r382, %r366;
	cvt.s64.s32 	%rd943, %r1355;
	add.s64 	%rd1563, %rd1561, %rd943;
	bra.uni 	$L__BB6_477;
$L__BB6_474:
	setp.ne.s16 	%p325, %rs3, 0;
	mov.b64 	%rd1562, 0;
	@%p325 bra 	$L__BB6_476;
	ld.global.u64 	%rd945, [%rd284];
	sub.s64 	%rd1562, %rd286, %rd945;
$L__BB6_476:
	cvt.u64.u32 	%rd946, %r382;
	add.s64 	%rd947, %rd1562, %rd946;
	not.b64 	%rd948, %rd947;
	add.s64 	%rd1563, %rd285, %rd948;
$L__BB6_477:
	setp.ge.s32 	%p326, %r382, %r246;
	@%p326 bra 	$L__BB6_479;
	ld.shared.u32 	%r1356, [%r367+36480];
	shl.b64 	%rd949, %rd1563, 2;
	add.s64 	%rd950, %rd4, %rd949;
	st.global.u32 	[%rd950], %r1356;
$L__BB6_479:
	add.s32 	%r383, %r247, 9728;
	setp.lt.s32 	%p327, %r383, %r366;
	@%p327 bra 	$L__BB6_483;
	setp.ne.s16 	%p328, %rs3, 0;
	mov.b64 	%rd1564, 0;
	@%p328 bra 	$L__BB6_482;
	ld.global.u64 	%rd1564, [%rd284];
$L__BB6_482:
	sub.s32 	%r1357, %r383, %r366;
	cvt.s64.s32 	%rd952, %r1357;
	add.s64 	%rd1566, %rd1564, %rd952;
	bra.uni 	$L__BB6_486;
$L__BB6_483:
	setp.ne.s16 	%p329, %rs3, 0;
	mov.b64 	%rd1565, 0;
	@%p329 bra 	$L__BB6_485;
	ld.global.u64 	%rd954, [%rd284];
	sub.s64 	%rd1565, %rd286, %rd954;
$L__BB6_485:
	cvt.u64.u32 	%rd955, %r383;
	add.s64 	%rd956, %rd1565, %rd955;
	not.b64 	%rd957, %rd956;
	add.s64 	%rd1566, %rd285, %rd957;
$L__BB6_486:
	setp.ge.s32 	%p330, %r383, %r246;
	@%p330 bra 	$L__BB6_488;
	ld.shared.u32 	%r1358, [%r367+38912];
	shl.b64 	%rd958, %rd1566, 2;
	add.s64 	%rd959, %rd4, %rd958;
	st.global.u32 	[%rd959], %r1358;
$L__BB6_488:
	add.s32 	%r384, %r247, 10336;
	setp.lt.s32 	%p331, %r384, %r366;
	@%p331 bra 	$L__BB6_492;
	setp.ne.s16 	%p332, %rs3, 0;
	mov.b64 	%rd1567, 0;
	@%p332 bra 	$L__BB6_491;
	ld.global.u64 	%rd1567, [%rd284];
$L__BB6_491:
	sub.s32 	%r1359, %r384, %r366;
	cvt.s64.s32 	%rd961, %r1359;
	add.s64 	%rd1569, %rd1567, %rd961;
	bra.uni 	$L__BB6_495;
$L__BB6_492:
	setp.ne.s16 	%p333, %rs3, 0;
	mov.b64 	%rd1568, 0;
	@%p333 bra 	$L__BB6_494;
	ld.global.u64 	%rd963, [%rd284];
	sub.s64 	%rd1568, %rd286, %rd963;
$L__BB6_494:
	cvt.u64.u32 	%rd964, %r384;
	add.s64 	%rd965, %rd1568, %rd964;
	not.b64 	%rd966, %rd965;
	add.s64 	%rd1569, %rd285, %rd966;
$L__BB6_495:
	setp.ge.s32 	%p334, %r384, %r246;
	@%p334 bra 	$L__BB6_497;
	ld.shared.u32 	%r1360, [%r367+41344];
	shl.b64 	%rd967, %rd1569, 2;
	add.s64 	%rd968, %rd4, %rd967;
	st.global.u32 	[%rd968], %r1360;
$L__BB6_497:
	add.s32 	%r385, %r247, 10944;
	setp.lt.s32 	%p335, %r385, %r366;
	@%p335 bra 	$L__BB6_501;
	setp.ne.s16 	%p336, %rs3, 0;
	mov.b64 	%rd1570, 0;
	@%p336 bra 	$L__BB6_500;
	ld.global.u64 	%rd1570, [%rd284];
$L__BB6_500:
	sub.s32 	%r1361, %r385, %r366;
	cvt.s64.s32 	%rd970, %r1361;
	add.s64 	%rd1572, %rd1570, %rd970;
	bra.uni 	$L__BB6_504;
$L__BB6_501:
	setp.ne.s16 	%p337, %rs3, 0;
	mov.b64 	%rd1571, 0;
	@%p337 bra 	$L__BB6_503;
	ld.global.u64 	%rd972, [%rd284];
	sub.s64 	%rd1571, %rd286, %rd972;
$L__BB6_503:
	cvt.u64.u32 	%rd973, %r385;
	add.s64 	%rd974, %rd1571, %rd973;
	not.b64 	%rd975, %rd974;
	add.s64 	%rd1572, %rd285, %rd975;
$L__BB6_504:
	setp.ge.s32 	%p338, %r385, %r246;
	@%p338 bra 	$L__BB6_735;
	ld.shared.u32 	%r1362, [%r367+43776];
	shl.b64 	%rd976, %rd1572, 2;
	add.s64 	%rd977, %rd4, %rd976;
	st.global.u32 	[%rd977], %r1362;
	bra.uni 	$L__BB6_735;
$L__BB6_506:
	ld.param.u8 	%rs5, [%rd1];
	setp.eq.s16 	%p3, %rs5, 0;
	ld.param.u64 	%rd571, [%rd1+16];
	selp.b64 	%rd572, %rd571, 0, %p3;
	cvt.s64.s32 	%rd573, %r2;
	add.s64 	%rd574, %rd572, %rd573;
	mov.u32 	%r386, %tid.x;
	and.b32  	%r578, %r386, 31;
	and.b32  	%r579, %r386, 992;
	mul.lo.s32 	%r580, %r579, 19;
	or.b32  	%r387, %r580, %r578;
	setp.ge.s32 	%p4, %r387, %r246;
	cvt.u64.u32 	%rd575, %r387;
	add.s64 	%rd576, %rd574, %rd575;
	shl.b64 	%rd577, %rd576, 2;
	add.s64 	%rd420, %rd2, %rd577;
	@%p4 bra 	$L__BB6_508;
	ld.global.u32 	%r2110, [%rd420];
$L__BB6_508:
	add.s32 	%r582, %r387, 32;
	setp.ge.s32 	%p5, %r582, %r246;
	@%p5 bra 	$L__BB6_510;
	ld.global.u32 	%r2111, [%rd420+128];
$L__BB6_510:
	add.s32 	%r584, %r387, 64;
	setp.ge.s32 	%p6, %r584, %r246;
	@%p6 bra 	$L__BB6_512;
	ld.global.u32 	%r2112, [%rd420+256];
$L__BB6_512:
	add.s32 	%r586, %r387, 96;
	setp.ge.s32 	%p7, %r586, %r246;
	@%p7 bra 	$L__BB6_514;
	ld.global.u32 	%r2113, [%rd420+384];
$L__BB6_514:
	add.s32 	%r588, %r387, 128;
	setp.ge.s32 	%p8, %r588, %r246;
	@%p8 bra 	$L__BB6_516;
	ld.global.u32 	%r2114, [%rd420+512];
$L__BB6_516:
	add.s32 	%r590, %r387, 160;
	setp.ge.s32 	%p9, %r590, %r246;
	@%p9 bra 	$L__BB6_518;
	ld.global.u32 	%r2115, [%rd420+640];
$L__BB6_518:
	add.s32 	%r592, %r387, 192;
	setp.ge.s32 	%p10, %r592, %r246;
	@%p10 bra 	$L__BB6_520;
	ld.global.u32 	%r2116, [%rd420+768];
$L__BB6_520:
	add.s32 	%r594, %r387, 224;
	setp.ge.s32 	%p11, %r594, %r246;
	@%p11 bra 	$L__BB6_522;
	ld.global.u32 	%r2117, [%rd420+896];
$L__BB6_522:
	add.s32 	%r596, %r387, 256;
	setp.ge.s32 	%p12, %r596, %r246;
	@%p12 bra 	$L__BB6_524;
	ld.global.u32 	%r2118, [%rd420+1024];
$L__BB6_524:
	add.s32 	%r598, %r387, 288;
	setp.ge.s32 	%p13, %r598, %r246;
	@%p13 bra 	$L__BB6_526;
	ld.global.u32 	%r2119, [%rd420+1152];
$L__BB6_526:
	add.s32 	%r600, %r387, 320;
	setp.ge.s32 	%p14, %r600, %r246;
	@%p14 bra 	$L__BB6_528;
	ld.global.u32 	%r2120, [%rd420+1280];
$L__BB6_528:
	add.s32 	%r602, %r387, 352;
	setp.ge.s32 	%p15, %r602, %r246;
	@%p15 bra 	$L__BB6_530;
	ld.global.u32 	%r2121, [%rd420+1408];
$L__BB6_530:
	add.s32 	%r604, %r387, 384;
	setp.ge.s32 	%p16, %r604, %r246;
	@%p16 bra 	$L__BB6_532;
	ld.global.u32 	%r2122, [%rd420+1536];
$L__BB6_532:
	add.s32 	%r606, %r387, 416;
	setp.ge.s32 	%p17, %r606, %r246;
	@%p17 bra 	$L__BB6_534;
	ld.global.u32 	%r2123, [%rd420+1664];
$L__BB6_534:
	add.s32 	%r608, %r387, 448;
	setp.ge.s32 	%p18, %r608, %r246;
	@%p18 bra 	$L__BB6_536;
	ld.global.u32 	%r2124, [%rd420+1792];
$L__BB6_536:
	add.s32 	%r610, %r387, 480;
	setp.ge.s32 	%p19, %r610, %r246;
	@%p19 bra 	$L__BB6_538;
	ld.global.u32 	%r2125, [%rd420+1920];
$L__BB6_538:
	add.s32 	%r612, %r387, 512;
	setp.ge.s32 	%p20, %r612, %r246;
	@%p20 bra 	$L__BB6_540;
	ld.global.u32 	%r2126, [%rd420+2048];
$L__BB6_540:
	add.s32 	%r614, %r387, 544;
	setp.ge.s32 	%p21, %r614, %r246;
	@%p21 bra 	$L__BB6_542;
	ld.global.u32 	%r2127, [%rd420+2176];
$L__BB6_542:
	add.s32 	%r616, %r387, 576;
	setp.ge.s32 	%p22, %r616, %r246;
	@%p22 bra 	$L__BB6_544;
	ld.global.u32 	%r2128, [%rd420+2304];
$L__BB6_544:
	// begin inline asm
	mov.u32 %r617, %laneid;
	// end inline asm
	shr.u32 	%r427, %r386, 5;
	mad.lo.s32 	%r648, %r427, 608, %r617;
	shl.b32 	%r649, %r648, 2;
	mov.u32 	%r650, _ZZN3cub18CUB_300001_SM_10006detail6select23DeviceSelectSweepKernelINS2_10policy_hubIiNS0_8NullTypeElLb0ELNS0_10SelectImplE2EE10Policy1000EPiPS5_N6thrust24THRUST_300001_SM_1000_NS6detail15normal_iteratorINSC_10device_ptrIiEEEEPlNS0_13ScanTileStateIiLb1EEE7is_evenS5_iNS2_19streaming_context_tIlLb1EEELS6_2EEEvT0_T1_T2_T3_T4_T5_T6_T7_iT8_NS1_7vsmem_tEE19static_temp_storage;
	add.s32 	%r651, %r650, %r649;
	st.shared.u32 	[%r651], %r2110;
	st.shared.u32 	[%r651+128], %r2111;
	st.shared.u32 	[%r651+256], %r2112;
	st.shared.u32 	[%r651+384], %r2113;
	st.shared.u32 	[%r651+512], %r2114;
	st.shared.u32 	[%r651+640], %r2115;
	st.shared.u32 	[%r651+768], %r2116;
	st.shared.u32 	[%r651+896], %r2117;
	st.shared.u32 	[%r651+1024], %r2118;
	st.shared.u32 	[%r651+1152], %r2119;
	st.shared.u32 	[%r651+1280], %r2120;
	st.shared.u32 	[%r651+1408], %r2121;
	st.shared.u32 	[%r651+1536], %r2122;
	st.shared.u32 	[%r651+1664], %r2123;
	st.shared.u32 	[%r651+1792], %r2124;
	st.shared.u32 	[%r651+1920], %r2125;
	st.shared.u32 	[%r651+2048], %r2126;
	st.shared.u32 	[%r651+2176], %r2127;
	st.shared.u32 	[%r651+2304], %r2128;
	bar.warp.sync 	-1;
	mad.lo.s32 	%r652, %r617, 72, %r651;
	ld.shared.u32 	%r428, [%r652];
	not.b32 	%r653, %r428;
	ld.shared.u32 	%r429, [%r652+4];
	not.b32 	%r654, %r429;
	ld.shared.u32 	%r430, [%r652+8];
	not.b32 	%r655, %r430;
	ld.shared.u32 	%r431, [%r652+12];
	not.b32 	%r656, %r431;
	ld.shared.u32 	%r432, [%r652+16];
	not.b32 	%r657, %r432;
	ld.shared.u32 	%r433, [%r652+20];
	not.b32 	%r658, %r433;
	ld.shared.u32 	%r434, [%r652+24];
	not.b32 	%r659, %r434;
	ld.shared.u32 	%r435, [%r652+28];
	not.b32 	%r660, %r435;
	ld.shared.u32 	%r436, [%r652+32];
	not.b32 	%r661, %r436;
	ld.shared.u32 	%r437, [%r652+36];
	not.b32 	%r662, %r437;
	ld.shared.u32 	%r438, [%r652+40];
	not.b32 	%r663, %r438;
	ld.shared.u32 	%r439, [%r652+44];
	not.b32 	%r664, %r439;
	ld.shared.u32 	%r440, [%r652+48];
	not.b32 	%r665, %r440;
	ld.shared.u32 	%r441, [%r652+52];
	not.b32 	%r666, %r441;
	ld.shared.u32 	%r442, [%r652+56];
	not.b32 	%r667, %r442;
	ld.shared.u32 	%r443, [%r652+60];
	not.b32 	%r668, %r443;
	ld.shared.u32 	%r444, [%r652+64];
	not.b32 	%r669, %r444;
	ld.shared.u32 	%r445, [%r652+68];
	not.b32 	%r670, %r445;
	ld.shared.u32 	%r446, [%r652+72];
	not.b32 	%r671, %r446;
	mul.lo.s32 	%r447, %r386, 19;
	setp.lt.s32 	%p23, %r447, %r246;
	and.b32  	%r672, %r653, 1;
	selp.b32 	%r448, %r672, 1, %p23;
	add.s32 	%r449, %r447, 1;
	setp.lt.s32 	%p24, %r449, %r246;
	and.b32  	%r673, %r654, 1;
	selp.b32 	%r450, %r673, 1, %p24;
	add.s32 	%r451, %r447, 2;
	setp.lt.s32 	%p25, %r451, %r246;
	and.b32  	%r674, %r655, 1;
	selp.b32 	%r452, %r674, 1, %p25;
	add.s32 	%r453, %r447, 3;
	setp.lt.s32 	%p26, %r453, %r246;
	and.b32  	%r675, %r656, 1;
	selp.b32 	%r454, %r675, 1, %p26;
	add.s32 	%r455, %r447, 4;
	setp.lt.s32 	%p27, %r455, %r246;
	and.b32  	%r676, %r657, 1;
	selp.b32 	%r456, %r676, 1, %p27;
	add.s32 	%r457, %r447, 5;
	setp.lt.s32 	%p28, %r457, %r246;
	and.b32  	%r677, %r658, 1;
	selp.b32 	%r458, %r677, 1, %p28;
	add.s32 	%r459, %r447, 6;
	setp.lt.s32 	%p29, %r459, %r246;
	and.b32  	%r678, %r659, 1;
	selp.b32 	%r460, %r678, 1, %p29;
	add.s32 	%r461, %r447, 7;
	setp.lt.s32 	%p30, %r461, %r246;
	and.b32  	%r679, %r660, 1;
	selp.b32 	%r462, %r679, 1, %p30;
	add.s32 	%r463, %r447, 8;
	setp.lt.s32 	%p31, %r463, %r246;
	and.b32  	%r680, %r661, 1;
	selp.b32 	%r464, %r680, 1, %p31;
	add.s32 	%r465, %r447, 9;
	setp.lt.s32 	%p32, %r465, %r246;
	and.b32  	%r681, %r662, 1;
	selp.b32 	%r466, %r681, 1, %p32;
	add.s32 	%r467, %r447, 10;
	setp.lt.s32 	%p33, %r467, %r246;
	and.b32  	%r682, %r663, 1;
	selp.b32 	%r468, %r682, 1, %p33;
	add.s32 	%r469, %r447, 11;
	setp.lt.s32 	%p34, %r469, %r246;
	and.b32  	%r683, %r664, 1;
	selp.b32 	%r470, %r683, 1, %p34;
	add.s32 	%r471, %r447, 12;
	setp.lt.s32 	%p35, %r471, %r246;
	and.b32  	%r684, %r665, 1;
	selp.b32 	%r472, %r684, 1, %p35;
	add.s32 	%r473, %r447, 13;
	setp.lt.s32 	%p36, %r473, %r246;
	and.b32  	%r685, %r666, 1;
	selp.b32 	%r474, %r685, 1, %p36;
	add.s32 	%r475, %r447, 14;
	setp.lt.s32 	%p37, %r475, %r246;
	and.b32  	%r686, %r667, 1;
	selp.b32 	%r476, %r686, 1, %p37;
	add.s32 	%r477, %r447, 15;
	setp.lt.s32 	%p38, %r477, %r246;
	and.b32  	%r687, %r668, 1;
	selp.b32 	%r478, %r687, 1, %p38;
	add.s32 	%r479, %r447, 16;
	setp.lt.s32 	%p39, %r479, %r246;
	and.b32  	%r688, %r669, 1;
	selp.b32 	%r480, %r688, 1, %p39;
	add.s32 	%r481, %r447, 17;
	setp.lt.s32 	%p40, %r481, %r246;
	and.b32  	%r689, %r670, 1;
	selp.b32 	%r482, %r689, 1, %p40;
	add.s32 	%r483, %r447, 18;
	setp.lt.s32 	%p41, %r483, %r246;
	and.b32  	%r690, %r671, 1;
	selp.b32 	%r484, %r690, 1, %p41;
	bar.sync 	0;
	add.s32 	%r485, %r450, %r448;
	add.s32 	%r486, %r452, %r485;
	add.s32 	%r487, %r454, %r486;
	add.s32 	%r488, %r456, %r487;
	add.s32 	%r489, %r458, %r488;
	add.s32 	%r490, %r460, %r489;
	add.s32 	%r491, %r462, %r490;
	add.s32 	%r492, %r464, %r491;
	add.s32 	%r493, %r466, %r492;
	add.s32 	%r494, %r468, %r493;
	add.s32 	%r495, %r470, %r494;
	add.s32 	%r496, %r472, %r495;
	add.s32 	%r497, %r474, %r496;
	add.s32 	%r498, %r476, %r497;
	add.s32 	%r499, %r478, %r498;
	add.s32 	%r500, %r480, %r499;
	add.s32 	%r501, %r482, %r500;
	add.s32 	%r622, %r484, %r501;
	mov.b32 	%r620, 1;
	mov.b32 	%r645, 0;
	mov.b32 	%r647, -1;
	// begin inline asm
	{  .reg .s32 r0;  .reg .pred p;  shfl.sync.up.b32 r0|p, %r622, %r620, %r645, %r647;  @p add.s32 r0, r0, %r622;  mov.s32 %r618, r0;}
	// end inline asm
	mov.b32 	%r626, 2;
	// begin inline asm
	{  .reg .s32 r0;  .reg .pred p;  shfl.sync.up.b32 r0|p, %r618, %r626, %r645, %r647;  @p add.s32 r0, r0, %r618;  mov.s32 %r624, r0;}
	// end inline asm
	mov.b32 	%r632, 4;
	// begin inline asm
	{  .reg .s32 r0;  .reg .pred p;  shfl.sync.up.b32 r0|p, %r624, %r632, %r645, %r647;  @p add.s32 r0, r0, %r624;  mov.s32 %r630, r0;}
	// end inline asm
	mov.b32 	%r638, 8;
	// begin inline asm
	{  .reg .s32 r0;  .reg .pred p;  shfl.sync.up.b32 r0|p, %r630, %r638, %r645, %r647;  @p add.s32 r0, r0, %r630;  mov.s32 %r636, r0;}
	// end inline asm
	mov.b32 	%r644, 16;
	// begin inline asm
	{  .reg .s32 r0;  .reg .pred p;  shfl.sync.up.b32 r0|p, %r636, %r644, %r645, %r647;  @p add.s32 r0, r0, %r636;  mov.s32 %r642, r0;}
	// end inline asm
	setp.ne.s32 	%p42, %r617, 31;
	@%p42 bra 	$L__BB6_546;
	shl.b32 	%r691, %r427, 2;
	mov.u32 	%r692, _ZZN3cub18CUB_300001_SM_10006detail6select23DeviceSelectSweepKernelINS2_10policy_hubIiNS0_8NullTypeElLb0ELNS0_10SelectImplE2EE10Policy1000EPiPS5_N6thrust24THRUST_300001_SM_1000_NS6detail15normal_iteratorINSC_10device_ptrIiEEEEPlNS0_13ScanTileStateIiLb1EEE7is_evenS5_iNS2_19streaming_context_tIlLb1EEELS6_2EEEvT0_T1_T2_T3_T4_T5_T6_T7_iT8_NS1_7vsmem_tEE19static_temp_storage;
	add.s32 	%r693, %r692, %r691;
	st.shared.u32 	[%r693], %r642;
$L__BB6_546:
	sub.s32 	%r694, %r642, %r622;
	bar.sync 	0;
	ld.shared.v4.u32 	{%r695, %r696, %r697, %r698}, [_ZZN3cub18CUB_300001_SM_10006detail6select23DeviceSelectSweepKernelINS2_10policy_hubIiNS0_8NullTypeElLb0ELNS0_10SelectImplE2EE10Policy1000EPiPS5_N6thrust24THRUST_300001_SM_1000_NS6detail15normal_iteratorINSC_10device_ptrIiEEEEPlNS0_13ScanTileStateIiLb1EEE7is_evenS5_iNS2_19streaming_context_tIlLb1EEELS6_2EEEvT0_T1_T2_T3_T4_T5_T6_T7_iT8_NS1_7vsmem_tEE19static_temp_storage];
	add.s32 	%r699, %r696, %r695;
	setp.eq.s32 	%p43, %r427, 2;
	selp.b32 	%r700, %r699, %r695, %p43;
	add.s32 	%r701, %r699, %r697;
	setp.eq.s32 	%p44, %r427, 3;
	selp.b32 	%r702, %r701, %r700, %p44;
	add.s32 	%r703, %r701, %r698;
	setp.eq.s32 	%p45, %r427, 4;
	selp.b32 	%r704, %r703, %r702, %p45;
	ld.shared.v4.u32 	{%r705, %r706, %r707, %r708}, [_ZZN3cub18CUB_300001_SM_10006detail6select23DeviceSelectSweepKernelINS2_10policy_hubIiNS0_8NullTypeElLb0ELNS0_10SelectImplE2EE10Policy1000EPiPS5_N6thrust24THRUST_300001_SM_1000_NS6detail15normal_iteratorINSC_10device_ptrIiEEEEPlNS0_13ScanTileStateIiLb1EEE7is_evenS5_iNS2_19streaming_context_tIlLb1EEELS6_2EEEvT0_T1_T2_T3_T4_T5_T6_T7_iT8_NS1_7vsmem_tEE19static_temp_storage+16];
	add.s32 	%r709, %r703, %r705;
	setp.eq.s32 	%p46, %r427, 5;
	selp.b32 	%r710, %r709, %r704, %p46;
	add.s32 	%r711, %r709, %r706;
	setp.eq.s32 	%p47, %r427, 6;
	selp.b32 	%r712, %r711, %r710, %p47;
	add.s32 	%r713, %r711, %r707;
	setp.eq.s32 	%p48, %r427, 7;
	selp.b32 	%r714, %r713, %r712, %p48;
	add.s32 	%r715, %r713, %r708;
	setp.eq.s32 	%p49, %r427, 8;
	selp.b32 	%r716, %r715, %r714, %p49;
	ld.shared.v4.u32 	{%r717, %r718, %r719, %r720}, [_ZZN3cub18CUB_300001_SM_10006detail6select23DeviceSelectSweepKernelINS2_10policy_hubIiNS0_8NullTypeElLb0ELNS0_10SelectImplE2EE10Policy1000EPiPS5_N6thrust24THRUST_300001_SM_1000_NS6detail15normal_iteratorINSC_10device_ptrIiEEEEPlNS0_13ScanTileStateIiLb1EEE7is_evenS5_iNS2_19streaming_context_tIlLb1EEELS6_2EEEvT0_T1_T2_T3_T4_T5_T6_T7_iT8_NS1_7vsmem_tEE19static_temp_storage+32];
	add.s32 	%r721, %r715, %r717;
	setp.eq.s32 	%p50, %r427, 9;
	selp.b32 	%r722, %r721, %r716, %p50;
	add.s32 	%r723, %r721, %r718;
	setp.eq.s32 	%p51, %r427, 10;
	selp.b32 	%r724, %r723, %r722, %p51;
	add.s32 	%r725, %r723, %r719;
	setp.eq.s32 	%p52, %r427, 11;
	selp.b32 	%r726, %r725, %r724, %p52;
	add.s32 	%r727, %r725, %r720;
	setp.eq.s32 	%p53, %r427, 12;
	selp.b32 	%r728, %r727, %r726, %p53;
	ld.shared.v4.u32 	{%r729, %r730, %r731, %r732}, [_ZZN3cub18CUB_300001_SM_10006detail6select23DeviceSelectSweepKernelINS2_10policy_hubIiNS0_8NullTypeElLb0ELNS0_10SelectImplE2EE10Policy1000EPiPS5_N6thrust24THRUST_300001_SM_1000_NS6detail15normal_iteratorINSC_10device_ptrIiEEEEPlNS0_13ScanTileStateIiLb1EEE7is_evenS5_iNS2_19streaming_context_tIlLb1EEELS6_2EEEvT0_T1_T2_T3_T4_T5_T6_T7_iT8_NS1_7vsmem_tEE19static_temp_storage+48];
	add.s32 	%r733, %r727, %r729;
	setp.eq.s32 	%p54, %r427, 13;
	selp.b32 	%r734, %r733, %r728, %p54;
	add.s32 	%r735, %r733, %r730;
	setp.eq.s32 	%p55, %r427, 14;
	selp.b32 	%r736, %r735, %r734, %p55;
	add.s32 	%r737, %r735, %r731;
	setp.eq.s32 	%p56, %r427, 15;
	selp.b32 	%r738, %r737, %r736, %p56;
	add.s32 	%r739, %r737, %r732;
	setp.eq.s32 	%p57, %r427, 16;
	selp.b32 	%r740, %r739, %r738, %p57;
	.pragma "used_bytes_mask 4095";
	ld.shared.v4.u32 	{%r741, %r742, %r743, %r744}, [_ZZN3cub18CUB_300001_SM_10006detail6select23DeviceSelectSweepKernelINS2_10policy_hubIiNS0_8NullTypeElLb0ELNS0_10SelectImplE2EE10Policy1000EPiPS5_N6thrust24THRUST_300001_SM_1000_NS6detail15normal_iteratorINSC_10device_ptrIiEEEEPlNS0_13ScanTileStateIiLb1EEE7is_evenS5_iNS2_19streaming_context_tIlLb1EEELS6_2EEEvT0_T1_T2_T3_T4_T5_T6_T7_iT8_NS1_7vsmem_tEE19static_temp_storage+64];
	add.s32 	%r745, %r739, %r741;
	setp.eq.s32 	%p58, %r427, 17;
	selp.b32 	%r746, %r745, %r740, %p58;
	add.s32 	%r747, %r745, %r742;
	setp.eq.s32 	%p59, %r427, 18;
	selp.b32 	%r748, %r747, %r746, %p59;
	add.s32 	%r504, %r747, %r743;
	setp.gt.u32 	%p60, %r386, 31;
	setp.lt.u32 	%p61, %r386, 32;
	setp.eq.s32 	%p62, %r617, 0;
	selp.b32 	%r749, 0, %r694, %p62;
	add.s32 	%r2142, %r748, %r749;
	selp.b32 	%r506, %r694, %r2142, %p61;
	@%p60 bra 	$L__BB6_562;
	setp.ne.s32 	%p63, %r386, 0;
	mul.wide.s32 	%rd578, %r2076, 8;
	add.s64 	%rd421, %rd3, %rd578;
	@%p63 bra 	$L__BB6_549;
	st.shared.u32 	[_ZZN3cub18CUB_300001_SM_10006detail6select23DeviceSelectSweepKernelINS2_10policy_hubIiNS0_8NullTypeElLb0ELNS0_10SelectImplE2EE10Policy1000EPiPS5_N6thrust24THRUST_300001_SM_1000_NS6detail15normal_iteratorINSC_10device_ptrIiEEEEPlNS0_13ScanTileStateIiLb1EEE7is_evenS5_iNS2_19streaming_context_tIlLb1EEELS6_2EEEvT0_T1_T2_T3_T4_T5_T6_T7_iT8_NS1_7vsmem_tEE19static_temp_storage+140], %r504;
	add.s64 	%rd579, %rd421, 256;
	mov.b32 	%r750, 100;
	// begin inline asm
	st.relaxed.gpu.v2.u32 [%rd579], {%r750, %r504};
	// end inline asm
$L__BB6_549:
	not.b32 	%r756, %r386;
	add.s32 	%r2137, %r2076, %r756;
	mov.b32 	%r752, 950;
	// begin inline asm
	nanosleep.u32 %r752;
	// end inline asm
	mul.wide.s32 	%rd581, %r2137, 8;
	add.s64 	%rd582, %rd3, %rd581;
	add.s64 	%rd580, %rd582, 256;
	// begin inline asm
	ld.relaxed.gpu.v2.u32 {%r2139, %r2131}, [%rd580];
	// end inline asm
	mov.b32 	%r2132, 942;
$L__BB6_550:
	setp.eq.s32 	%p64, %r2139, 99;
	mov.b32 	%r757, -1;
	vote.sync.any.pred 	%p65, %p64, %r757;
	not.pred 	%p66, %p65;
	@%p66 bra 	$L__BB6_552;
	mul.lo.s32 	%r1030, %r2076, 16807;
	and.b32  	%r2076, %r1030, 2147483647;
	add.s32 	%r1031, %r2132, 1;
	rem.u32 	%r1027, %r2076, %r1031;
	// begin inline asm
	nanosleep.u32 %r1027;
	// end inline asm
	shr.u32 	%r2132, %r2132, 1;
	// begin inline asm
	ld.relaxed.gpu.v2.u32 {%r2139, %r2131}, [%rd580];
	// end inline asm
	bra.uni 	$L__BB6_550;
$L__BB6_552:
	setp.eq.s32 	%p67, %r2139, 101;
	mov.b32 	%r784, -1;
	vote.sync.ballot.b32 	%r786, %p67, %r784;
	// begin inline asm
	mov.u32 %r759, %lanemask_ge;
	// end inline asm
	and.b32  	%r787, %r786, %r759;
	or.b32  	%r788, %r787, -2147483648;
	add.s32 	%r789, %r788, -1;
	not.b32 	%r790, %r788;
	and.b32  	%r791, %r790, %r789;
	popc.b32 	%r763, %r791;
	mov.b32 	%r762, 1;
	// begin inline asm
	shfl.sync.down.b32 %r760, %r2131, %r762, %r763, %r784;
	// end inline asm
	setp.lt.s32 	%p69, %r617, %r763;
	selp.b32 	%r792, %r760, 0, %p69;
	add.s32 	%r766, %r792, %r2131;
	mov.b32 	%r767, 2;
	// begin inline asm
	shfl.sync.down.b32 %r765, %r766, %r767, %r763, %r784;
	// end inline asm
	add.s32 	%r521, %r617, 2;
	setp.gt.s32 	%p70, %r521, %r763;
	selp.b32 	%r793, 0, %r765, %p70;
	add.s32 	%r771, %r766, %r793;
	mov.b32 	%r772, 4;
	// begin inline asm
	shfl.sync.down.b32 %r770, %r771, %r772, %r763, %r784;
	// end inline asm
	add.s32 	%r522, %r617, 4;
	setp.gt.s32 	%p71, %r522, %r763;
	selp.b32 	%r794, 0, %r770, %p71;
	add.s32 	%r776, %r771, %r794;
	mov.b32 	%r777, 8;
	// begin inline asm
	shfl.sync.down.b32 %r775, %r776, %r777, %r763, %r784;
	// end inline asm
	add.s32 	%r523, %r617, 8;
	setp.gt.s32 	%p72, %r523, %r763;
	selp.b32 	%r795, 0, %r775, %p72;
	add.s32 	%r781, %r776, %r795;
	mov.b32 	%r782, 16;
	// begin inline asm
	shfl.sync.down.b32 %r780, %r781, %r782, %r763, %r784;
	// end inline asm
	add.s32 	%r524, %r617, 16;
	setp.gt.s32 	%p73, %r524, %r763;
	selp.b32 	%r796, 0, %r780, %p73;
	add.s32 	%r2135, %r781, %r796;
	add.s64 	%rd423, %rd3, 256;
	mov.b32 	%r2133, 942;
$L__BB6_553:
	setp.ne.s32 	%p74, %r2139, 101;
	mov.b32 	%r797, -1;
	vote.sync.all.pred 	%p75, %p74, %r797;
	not.pred 	%p76, %p75;
	@%p76 bra 	$L__BB6_558;
	shr.u32 	%r2133, %r2133, 1;
	mul.wide.s32 	%rd795, %r2137, 8;
	add.s64 	%rd796, %rd423, %rd795;
	add.s64 	%rd794, %rd796, -256;
	// begin inline asm
	ld.relaxed.gpu.v2.u32 {%r2139, %r2140}, [%rd794];
	// end inline asm
	mov.u32 	%r2141, %r2133;
$L__BB6_555:
	setp.eq.s32 	%p175, %r2139, 99;
	mov.b32 	%r983, -1;
	vote.sync.any.pred 	%p176, %p175, %r983;
	not.pred 	%p177, %p176;
	@%p177 bra 	$L__BB6_557;
	mul.lo.s32 	%r1025, %r2076, 16807;
	and.b32  	%r2076, %r1025, 2147483647;
	add.s32 	%r1026, %r2141, 1;
	rem.u32 	%r1022, %r2076, %r1026;
	// begin inline asm
	nanosleep.u32 %r1022;
	// end inline asm
	shr.u32 	%r2141, %r2141, 1;
	// begin inline asm
	ld.relaxed.gpu.v2.u32 {%r2139, %r2140}, [%rd794];
	// end inline asm
	bra.uni 	$L__BB6_555;
$L__BB6_557:
	setp.eq.s32 	%p178, %r2139, 101;
	mov.b32 	%r1009, -1;
	vote.sync.ballot.b32 	%r1010, %p178, %r1009;
	and.b32  	%r1011, %r1010, %r759;
	or.b32  	%r1012, %r1011, -2147483648;
	add.s32 	%r1013, %r1012, -1;
	not.b32 	%r1014, %r1012;
	and.b32  	%r1015, %r1014, %r1013;
	popc.b32 	%r988, %r1015;
	mov.b32 	%r987, 1;
	// begin inline asm
	shfl.sync.down.b32 %r985, %r2140, %r987, %r988, %r1009;
	// end inline asm
	setp.lt.s32 	%p180, %r617, %r988;
	selp.b32 	%r1016, %r985, 0, %p180;
	add.s32 	%r991, %r1016, %r2140;
	mov.b32 	%r992, 2;
	// begin inline asm
	shfl.sync.down.b32 %r990, %r991, %r992, %r988, %r1009;
	// end inline asm
	setp.gt.s32 	%p181, %r521, %r988;
	selp.b32 	%r1017, 0, %r990, %p181;
	add.s32 	%r996, %r991, %r1017;
	mov.b32 	%r997, 4;
	// begin inline asm
	shfl.sync.down.b32 %r995, %r996, %r997, %r988, %r1009;
	// end inline asm
	setp.gt.s32 	%p182, %r522, %r988;
	selp.b32 	%r1018, 0, %r995, %p182;
	add.s32 	%r1001, %r996, %r1018;
	mov.b32 	%r1002, 8;
	// begin inline asm
	shfl.sync.down.b32 %r1000, %r1001, %r1002, %r988, %r1009;
	// end inline asm
	setp.gt.s32 	%p183, %r523, %r988;
	selp.b32 	%r1019, 0, %r1000, %p183;
	add.s32 	%r1006, %r1001, %r1019;
	mov.b32 	%r1007, 16;
	// begin inline asm
	shfl.sync.down.b32 %r1005, %r1006, %r1007, %r988, %r1009;
	// end inline asm
	setp.gt.s32 	%p184, %r524, %r988;
	selp.b32 	%r1020, 0, %r1005, %p184;
	add.s32 	%r1021, %r1020, %r2135;
	add.s32 	%r2135, %r1021, %r1006;
	add.s32 	%r2137, %r2137, -32;
	bra.uni 	$L__BB6_553;
$L__BB6_558:
	@%p63 bra 	$L__BB6_560;
	add.s32 	%r800, %r2135, %r504;
	add.s64 	%rd583, %rd421, 256;
	mov.b32 	%r799, 101;
	// begin inline asm
	st.relaxed.gpu.v2.u32 [%rd583], {%r799, %r800};
	// end inline asm
	st.shared.u32 	[_ZZN3cub18CUB_300001_SM_10006detail6select23DeviceSelectSweepKernelINS2_10policy_hubIiNS0_8NullTypeElLb0ELNS0_10SelectImplE2EE10Policy1000EPiPS5_N6thrust24THRUST_300001_SM_1000_NS6detail15normal_iteratorINSC_10device_ptrIiEEEEPlNS0_13ScanTileStateIiLb1EEE7is_evenS5_iNS2_19streaming_context_tIlLb1EEELS6_2EEEvT0_T1_T2_T3_T4_T5_T6_T7_iT8_NS1_7vsmem_tEE19static_temp_storage+132], %r2135;
	st.shared.u32 	[_ZZN3cub18CUB_300001_SM_10006detail6select23DeviceSelectSweepKernelINS2_10policy_hubIiNS0_8NullTypeElLb0ELNS0_10SelectImplE2EE10Policy1000EPiPS5_N6thrust24THRUST_300001_SM_1000_NS6detail15normal_iteratorINSC_10device_ptrIiEEEEPlNS0_13ScanTileStateIiLb1EEE7is_evenS5_iNS2_19streaming_context_tIlLb1EEELS6_2EEEvT0_T1_T2_T3_T4_T5_T6_T7_iT8_NS1_7vsmem_tEE19static_temp_storage+136], %r800;
$L__BB6_560:
	setp.ne.s32 	%p78, %r617, 0;
	mov.u32 	%r2142, %r506;
	@%p78 bra 	$L__BB6_562;
	st.shared.u32 	[_ZZN3cub18CUB_300001_SM_10006detail6select23DeviceSelectSweepKernelINS2_10policy_hubIiNS0_8NullTypeElLb0ELNS0_10SelectImplE2EE10Policy1000EPiPS5_N6thrust24THRUST_300001_SM_1000_NS6detail15normal_iteratorINSC_10device_ptrIiEEEEPlNS0_13ScanTileStateIiLb1EEE7is_evenS5_iNS2_19streaming_context_tIlLb1EEELS6_2EEEvT0_T1_T2_T3_T4_T5_T6_T7_iT8_NS1_7vsmem_tEE19static_temp_storage+96], %r2135;
	mov.u32 	%r2142, %r2135;
$L__BB6_562:
	bar.sync 	0;
	setp.eq.s32 	%p79, %r386, 0;
	@%p79 bra 	$L__BB6_564;
	ld.shared.u32 	%r801, [_ZZN3cub18CUB_300001_SM_10006detail6select23DeviceSelectSweepKernelINS2_10policy_hubIiNS0_8NullTypeElLb0ELNS0_10SelectImplE2EE10Policy1000EPiPS5_N6thrust24THRUST_300001_SM_1000_NS6detail15normal_iteratorINSC_10device_ptrIiEEEEPlNS0_13ScanTileStateIiLb1EEE7is_evenS5_iNS2_19streaming_context_tIlLb1EEELS6_2EEEvT0_T1_T2_T3_T4_T5_T6_T7_iT8_NS1_7vsmem_tEE19static_temp_storage+96];
	add.s32 	%r2142, %r801, %r2142;
$L__BB6_564:
	add.s32 	%r802, %r448, %r2142;
	add.s32 	%r803, %r485, %r2142;
	add.s32 	%r804, %r486, %r2142;
	add.s32 	%r805, %r487, %r2142;
	add.s32 	%r806, %r488, %r2142;
	add.s32 	%r807, %r489, %r2142;
	add.s32 	%r808, %r490, %r2142;
	add.s32 	%r809, %r491, %r2142;
	add.s32 	%r810, %r492, %r2142;
	add.s32 	%r811, %r493, %r2142;
	add.s32 	%r812, %r494, %r2142;
	add.s32 	%r813, %r495, %r2142;
	add.s32 	%r814, %r496, %r2142;
	add.s32 	%r815, %r497, %r2142;
	add.s32 	%r816, %r498, %r2142;
	add.s32 	%r817, %r499, %r2142;
	add.s32 	%r818, %r500, %r2142;
	add.s32 	%r819, %r501, %r2142;
	mov.u32 	%r820, _ZZN3cub18CUB_300001_SM_10006detail6select23DeviceSelectSweepKernelINS2_10policy_hubIiNS0_8NullTypeElLb0ELNS0_10SelectImplE2EE10Policy1000EPiPS5_N6thrust24THRUST_300001_SM_1000_NS6detail15normal_iteratorINSC_10device_ptrIiEEEEPlNS0_13ScanTileStateIiLb1EEE7is_evenS5_iNS2_19streaming_context_tIlLb1EEELS6_2EEEvT0_T1_T2_T3_T4_T5_T6_T7_iT8_NS1_7vsmem_tEE19static_temp_storage;
	ld.shared.v2.u32 	{%r821, %r822}, [_ZZN3cub18CUB_300001_SM_10006detail6select23DeviceSelectSweepKernelINS2_10policy_hubIiNS0_8NullTypeElLb0ELNS0_10SelectImplE2EE10Policy1000EPiPS5_N6thrust24THRUST_300001_SM_1000_NS6detail15normal_iteratorINSC_10device_ptrIiEEEEPlNS0_13ScanTileStateIiLb1EEE7is_evenS5_iNS2_19streaming_context_tIlLb1EEELS6_2EEEvT0_T1_T2_T3_T4_T5_T6_T7_iT8_NS1_7vsmem_tEE19static_temp_storage+136];
	ld.shared.u32 	%r823, [_ZZN3cub18CUB_300001_SM_10006detail6select23DeviceSelectSweepKernelINS2_10policy_hubIiNS0_8NullTypeElLb0ELNS0_10SelectImplE2EE10Policy1000EPiPS5_N6thrust24THRUST_300001_SM_1000_NS6detail15normal_iteratorINSC_10device_ptrIiEEEEPlNS0_13ScanTileStateIiLb1EEE7is_evenS5_iNS2_19streaming_context_tIlLb1EEELS6_2EEEvT0_T1_T2_T3_T4_T5_T6_T7_iT8_NS1_7vsmem_tEE19static_temp_storage+132];
	sub.s32 	%r824, %r2, %r823;
	sub.s32 	%r825, 11552, %r246;
	sub.s32 	%r2144, %r821, %r825;
	sub.s32 	%r826, %r825, %r822;
	bar.sync 	0;
	add.s32 	%r550, %r826, %r246;
	sub.s32 	%r827, %r2142, %r823;
	sub.s32 	%r828, %r447, %r827;
	setp.eq.s32 	%p80, %r448, 0;
	add.s32 	%r829, %r827, %r550;
	selp.b32 	%r830, %r828, %r829, %p80;
	shl.b32 	%r831, %r830, 2;
	add.s32 	%r832, %r820, %r831;
	st.shared.u32 	[%r832], %r428;
	sub.s32 	%r833, %r823, %r802;
	add.s32 	%r834, %r833, %r449;
	setp.eq.s32 	%p81, %r450, 0;
	add.s32 	%r835, %r829, %r448;
	selp.b32 	%r836, %r834, %r835, %p81;
	shl.b32 	%r837, %r836, 2;
	add.s32 	%r838, %r820, %r837;
	st.shared.u32 	[%r838], %r429;
	sub.s32 	%r839, %r823, %r803;
	add.s32 	%r840, %r839, %r451;
	setp.eq.s32 	%p82, %r452, 0;
	add.s32 	%r841, %r835, %r450;
	selp.b32 	%r842, %r840, %r841, %p82;
	shl.b32 	%r843, %r842, 2;
	add.s32 	%r844, %r820, %r843;
	st.shared.u32 	[%r844], %r430;
	sub.s32 	%r845, %r823, %r804;
	add.s32 	%r846, %r845, %r453;
	setp.eq.s32 	%p83, %r454, 0;
	add.s32 	%r847, %r841, %r452;
	selp.b32 	%r848, %r846, %r847, %p83;
	shl.b32 	%r849, %r848, 2;
	add.s32 	%r850, %r820, %r849;
	st.shared.u32 	[%r850], %r431;
	sub.s32 	%r851, %r823, %r805;
	add.s32 	%r852, %r851, %r455;
	setp.eq.s32 	%p84, %r456, 0;
	add.s32 	%r853, %r847, %r454;
	selp.b32 	%r854, %r852, %r853, %p84;
	shl.b32 	%r855, %r854, 2;
	add.s32 	%r856, %r820, %r855;
	st.shared.u32 	[%r856], %r432;
	sub.s32 	%r857, %r823, %r806;
	add.s32 	%r858, %r857, %r457;
	setp.eq.s32 	%p85, %r458, 0;
	add.s32 	%r859, %r853, %r456;
	selp.b32 	%r860, %r858, %r859, %p85;
	shl.b32 	%r861, %r860, 2;
	add.s32 	%r862, %r820, %r861;
	st.shared.u32 	[%r862], %r433;
	sub.s32 	%r863, %r823, %r807;
	add.s32 	%r864, %r863, %r459;
	setp.eq.s32 	%p86, %r460, 0;
	add.s32 	%r865, %r859, %r458;
	selp.b32 	%r866, %r864, %r865, %p86;
	shl.b32 	%r867, %r866, 2;
	add.s32 	%r868, %r820, %r867;
	st.shared.u32 	[%r868], %r434;
	sub.s32 	%r869, %r823, %r808;
	add.s32 	%r870, %r869, %r461;
	setp.eq.s32 	%p87, %r462, 0;
	add.s32 	%r871, %r865, %r460;
	selp.b32 	%r872, %r870, %r871, %p87;
	shl.b32 	%r873, %r872, 2;
	add.s32 	%r874, %r820, %r873;
	st.shared.u32 	[%r874], %r435;
	sub.s32 	%r875, %r823, %r809;
	add.s32 	%r876, %r875, %r463;
	setp.eq.s32 	%p88, %r464, 0;
	add.s32 	%r877, %r871, %r462;
	selp.b32 	%r878, %r876, %r877, %p88;
	shl.b32 	%r879, %r878, 2;
	add.s32 	%r880, %r820, %r879;
	st.shared.u32 	[%r880], %r436;
	sub.s32 	%r881, %r823, %r810;
	add.s32 	%r882, %r881, %r465;
	setp.eq.s32 	%p89, %r466, 0;
	add.s32 	%r883, %r877, %r464;
	selp.b32 	%r884, %r882, %r883, %p89;
	shl.b32 	%r885, %r884, 2;
	add.s32 	%r886, %r820, %r885;
	st.shared.u32 	[%r886], %r437;
	sub.s32 	%r887, %r823, %r811;
	add.s32 	%r888, %r887, %r467;
	setp.eq.s32 	%p90, %r468, 0;
	add.s32 	%r889, %r883, %r466;
	selp.b32 	%r890, %r888, %r889, %p90;
	shl.b32 	%r891, %r890, 2;
	add.s32 	%r892, %r820, %r891;
	st.shared.u32 	[%r892], %r438;
	sub.s32 	%r893, %r823, %r812;
	add.s32 	%r894, %r893, %r469;
	setp.eq.s32 	%p91, %r470, 0;
	add.s32 	%r895, %r889, %r468;
	selp.b32 	%r896, %r894, %r895, %p91;
	shl.b32 	%r897, %r896, 2;
	add.s32 	%r898, %r820, %r897;
	st.shared.u32 	[%r898], %r439;
	sub.s32 	%r899, %r823, %r813;
	add.s32 	%r900, %r899, %r471;
	setp.eq.s32 	%p92, %r472, 0;
	add.s32 	%r901, %r895, %r470;
	selp.b32 	%r902, %r900, %r901, %p92;
	shl.b32 	%r903, %r902, 2;
	add.s32 	%r904, %r820, %r903;
	st.shared.u32 	[%r904], %r440;
	sub.s32 	%r905, %r823, %r814;
	add.s32 	%r906, %r905, %r473;
	setp.eq.s32 	%p93, %r474, 0;
	add.s32 	%r907, %r901, %r472;
	selp.b32 	%r908, %r906, %r907, %p93;
	shl.b32 	%r909, %r908, 2;
	add.s32 	%r910, %r820, %r909;
	st.shared.u32 	[%r910], %r441;
	sub.s32 	%r911, %r823, %r815;
	add.s32 	%r912, %r911, %r475;
	setp.eq.s32 	%p94, %r476, 0;
	add.s32 	%r913, %r907, %r474;
	selp.b32 	%r914, %r912, %r913, %p94;
	shl.b32 	%r915, %r914, 2;
	add.s32 	%r916, %r820, %r915;
	st.shared.u32 	[%r916], %r442;
	sub.s32 	%r917, %r823, %r816;
	add.s32 	%r918, %r917, %r477;
	setp.eq.s32 	%p95, %r478, 0;
	add.s32 	%r919, %r913, %r476;
	selp.b32 	%r920, %r918, %r919, %p95;
	shl.b32 	%r921, %r920, 2;
	add.s32 	%r922, %r820, %r921;
	st.shared.u32 	[%r922], %r443;
	sub.s32 	%r923, %r823, %r817;
	add.s32 	%r924, %r923, %r479;
	setp.eq.s32 	%p96, %r480, 0;
	add.s32 	%r925, %r919, %r478;
	selp.b32 	%r926, %r924, %r925, %p96;
	shl.b32 	%r927, %r926, 2;
	add.s32 	%r928, %r820, %r927;
	st.shared.u32 	[%r928], %r444;
	sub.s32 	%r929, %r823, %r818;
	add.s32 	%r930, %r929, %r481;
	setp.eq.s32 	%p97, %r482, 0;
	add.s32 	%r931, %r925, %r480;
	selp.b32 	%r932, %r930, %r931, %p97;
	shl.b32 	%r933, %r932, 2;
	add.s32 	%r934, %r820, %r933;
	st.shared.u32 	[%r934], %r445;
	sub.s32 	%r935, %r823, %r819;
	add.s32 	%r936, %r935, %r483;
	setp.eq.s32 	%p98, %r484, 0;
	add.s32 	%r937, %r931, %r482;
	selp.b32 	%r938, %r936, %r937, %p98;
	shl.b32 	%r939, %r938, 2;
	add.s32 	%r940, %r820, %r939;
	st.shared.u32 	[%r940], %r446;
	bar.sync 	0;
	ld.param.u8 	%rs4, [%rd1];
	ld.param.u64 	%rd584, [%rd1+24];
	cvta.to.global.u64 	%rd425, %rd584;
	cvt.s64.s32 	%rd426, %r823;
	ld.param.u64 	%rd427, [%rd1+8];
	ld.param.u64 	%rd428, [%rd1+16];
	cvt.s64.s32 	%rd429, %r824;
	setp.ge.s32 	%p99, %r386, %r550;
	@%p99 bra 	$L__BB6_568;
	setp.ne.s16 	%p101, %rs4, 0;
	mov.b64 	%rd1573, 0;
	@%p101 bra 	$L__BB6_567;
	ld.global.u64 	%rd589, [%rd425];
	sub.s64 	%rd1573, %rd428, %rd589;
$L__BB6_567:
	cvt.u64.u32 	%rd590, %r386;
	add.s64 	%rd591, %rd590, %rd429;
	add.s64 	%rd592, %rd591, %rd1573;
	not.b64 	%rd593, %rd592;
	add.s64 	%rd1575, %rd427, %rd593;
	bra.uni 	$L__BB6_571;
$L__BB6_568:
	setp.ne.s16 	%p100, %rs4, 0;
	mov.b64 	%rd1574, 0;
	@%p100 bra 	$L__BB6_570;
	ld.global.u64 	%rd1574, [%rd425];
$L__BB6_570:
	sub.s32 	%r941, %r386, %r550;
	cvt.s64.s32 	%rd586, %r941;
	add.s64 	%rd587, %rd586, %rd426;
	add.s64 	%rd1575, %rd587, %rd1574;
$L__BB6_571:
	setp.ge.s32 	%p102, %r386, %r246;
	shl.b32 	%r942, %r386, 2;
	add.s32 	%r551, %r820, %r942;
	@%p102 bra 	$L__BB6_573;
	ld.shared.u32 	%r944, [%r551];
	shl.b64 	%rd594, %rd1575, 2;
	add.s64 	%rd595, %rd4, %rd594;
	st.global.u32 	[%rd595], %r944;
$L__BB6_573:
	add.s32 	%r552, %r386, 608;
	setp.lt.s32 	%p103, %r552, %r550;
	@%p103 bra 	$L__BB6_577;
	setp.ne.s16 	%p104, %rs4, 0;
	mov.b64 	%rd1576, 0;
	@%p104 bra 	$L__BB6_576;
	ld.global.u64 	%rd1576, [%rd425];
$L__BB6_576:
	sub.s32 	%r945, %r552, %r550;
	cvt.s64.s32 	%rd597, %r945;
	add.s64 	%rd598, %rd597, %rd426;
	add.s64 	%rd1578, %rd598, %rd1576;
	bra.uni 	$L__BB6_580;
$L__BB6_577:
	setp.ne.s16 	%p105, %rs4, 0;
	mov.b64 	%rd1577, 0;
	@%p105 bra 	$L__BB6_579;
	ld.global.u64 	%rd600, [%rd425];
	sub.s64 	%rd1577, %rd428, %rd600;
$L__BB6_579:
	cvt.u64.u32 	%rd601, %r552;
	add.s64 	%rd602, %rd601, %rd429;
	add.s64 	%rd603, %rd602, %rd1577;
	not.b64 	%rd604, %rd603;
	add.s64 	%rd1578, %rd427, %rd604;
$L__BB6_580:
	setp.ge.s32 	%p106, %r552, %r246;
	@%p106 bra 	$L__BB6_582;
	ld.shared.u32 	%r946, [%r551+2432];
	shl.b64 	%rd605, %rd1578, 2;
	add.s64 	%rd606, %rd4, %rd605;
	st.global.u32 	[%rd606], %r946;
$L__BB6_582:
	add.s32 	%r553, %r386, 1216;
	setp.lt.s32 	%p107, %r553, %r550;
	@%p107 bra 	$L__BB6_586;
	setp.ne.s16 	%p108, %rs4, 0;
	mov.b64 	%rd1579, 0;
	@%p108 bra 	$L__BB6_585;
	ld.global.u64 	%rd1579, [%rd425];
$L__BB6_585:
	sub.s32 	%r947, %r553, %r550;
	cvt.s64.s32 	%rd608, %r947;
	add.s64 	%rd609, %rd608, %rd426;
	add.s64 	%rd1581, %rd609, %rd1579;
	bra.uni 	$L__BB6_589;
$L__BB6_586:
	setp.ne.s16 	%p109, %rs4, 0;
	mov.b64 	%rd1580, 0;
	@%p109 bra 	$L__BB6_588;
	ld.global.u64 	%rd611, [%rd425];
	sub.s64 	%rd1580, %rd428, %rd611;
$L__BB6_588:
	cvt.u64.u32 	%rd612, %r553;
	add.s64 	%rd613, %rd612, %rd429;
	add.s64 	%rd614, %rd613, %rd1580;
	not.b64 	%rd615, %rd614;
	add.s64 	%rd1581, %rd427, %rd615;
$L__BB6_589:
	setp.ge.s32 	%p110, %r553, %r246;
	@%p110 bra 	$L__BB6_591;
	ld.shared.u32 	%r948, [%r551+4864];
	shl.b64 	%rd616, %rd1581, 2;
	add.s64 	%rd617, %rd4, %rd616;
	st.global.u32 	[%rd617], %r948;
$L__BB6_591:
	add.s32 	%r554, %r386, 1824;
	setp.lt.s32 	%p111, %r554, %r550;
	@%p111 bra 	$L__BB6_595;
	setp.ne.s16 	%p112, %rs4, 0;
	mov.b64 	%rd1582, 0;
	@%p112 bra 	$L__BB6_594;
	ld.global.u64 	%rd1582, [%rd425];
$L__BB6_594:
	sub.s32 	%r949, %r554, %r550;
	cvt.s64.s32 	%rd619, %r949;
	add.s64 	%rd620, %rd619, %rd426;
	add.s64 	%rd1584, %rd620, %rd1582;
	bra.uni 	$L__BB6_598;
$L__BB6_595:
	setp.ne.s16 	%p113, %rs4, 0;
	mov.b64 	%rd1583, 0;
	@%p113 bra 	$L__BB6_597;
	ld.global.u64 	%rd622, [%rd425];
	sub.s64 	%rd1583, %rd428, %rd622;
$L__BB6_597:
	cvt.u64.u32 	%rd623, %r554;
	add.s64 	%rd624, %rd623, %rd429;
	add.s64 	%rd625, %rd624, %rd1583;
	not.b64 	%rd626, %rd625;
	add.s64 	%rd1584, %rd427, %rd626;
$L__BB6_598:
	setp.ge.s32 	%p114, %r554, %r246;
	@%p114 bra 	$L__BB6_600;
	ld.shared.u32 	%r950, [%r551+7296];
	shl.b64 	%rd627, %rd1584, 2;
	add.s64 	%rd628, %rd4, %rd627;
	st.global.u32 	[%rd628], %r950;
$L__BB6_600:
	add.s32 	%r555, %r386, 2432;
	setp.lt.s32 	%p115, %r555, %r550;
	@%p115 bra 	$L__BB6_604;
	setp.ne.s16 	%p116, %rs4, 0;
	mov.b64 	%rd1585, 0;
	@%p116 bra 	$L__BB6_603;
	ld.global.u64 	%rd1585, [%rd425];
$L__BB6_603:
	sub.s32 	%r951, %r555, %r550;
	cvt.s64.s32 	%rd630, %r951;
	add.s64 	%rd631, %rd630, %rd426;
	add.s64 	%rd1587, %rd631, %rd1585;
	bra.uni 	$L__BB6_607;
$L__BB6_604:
	setp.ne.s16 	%p117, %rs4, 0;
	mov.b64 	%rd1586, 0;
	@%p117 bra 	$L__BB6_606;
	ld.global.u64 	%rd633, [%rd425];
	sub.s64 	%rd1586, %rd428, %rd633;
$L__BB6_606:
	cvt.u64.u32 	%rd634, %r555;
	add.s64 	%rd635, %rd634, %rd429;
	add.s64 	%rd636, %rd635, %rd1586;
	not.b64 	%rd637, %rd636;
	add.s64 	%rd1587, %rd427, %rd637;
$L__BB6_607:
	setp.ge.s32 	%p118, %r555, %r246;
	@%p118 bra 	$L__BB6_609;
	ld.shared.u32 	%r952, [%r551+9728];
	shl.b64 	%rd638, %rd1587, 2;
	add.s64 	%rd639, %rd4, %rd638;
	st.global.u32 	[%rd639], %r952;
$L__BB6_609:
	add.s32 	%r556, %r386, 3040;
	setp.lt.s32 	%p119, %r556, %r550;
	@%p119 bra 	$L__BB6_613;
	setp.ne.s16 	%p120, %rs4, 0;
	mov.b64 	%rd1588, 0;
	@%p120 bra 	$L__BB6_612;
	ld.global.u64 	%rd1588, [%rd425];
$L__BB6_612:
	sub.s32 	%r953, %r556, %r550;
	cvt.s64.s32 	%rd641, %r953;
	add.s64 	%rd642, %rd641, %rd426;
	add.s64 	%rd1590, %rd642, %rd1588;
	bra.uni 	$L__BB6_616;
$L__BB6_613:
	setp.ne.s16 	%p121, %rs4, 0;
	mov.b64 	%rd1589, 0;
	@%p121 bra 	$L__BB6_615;
	ld.global.u64 	%rd644, [%rd425];
	sub.s64 	%rd1589, %rd428, %rd644;
$L__BB6_615:
	cvt.u64.u32 	%rd645, %r556;
	add.s64 	%rd646, %rd645, %rd429;
	add.s64 	%rd647, %rd646, %rd1589;
	not.b64 	%rd648, %rd647;
	add.s64 	%rd1590, %rd427, %rd648;
$L__BB6_616:
	setp.ge.s32 	%p122, %r556, %r246;
	@%p122 bra 	$L__BB6_618;
	ld.shared.u32 	%r954, [%r551+12160];
	shl.b64 	%rd649, %rd1590, 2;
	add.s64 	%rd650, %rd4, %rd649;
	st.global.u32 	[%rd650], %r954;
$L__BB6_618:
	add.s32 	%r557, %r386, 3648;
	setp.lt.s32 	%p123, %r557, %r550;
	@%p123 bra 	$L__BB6_622;
	setp.ne.s16 	%p124, %rs4, 0;
	mov.b64 	%rd1591, 0;
	@%p124 bra 	$L__BB6_621;
	ld.global.u64 	%rd1591, [%rd425];
$L__BB6_621:
	sub.s32 	%r955, %r557, %r550;
	cvt.s64.s32 	%rd652, %r955;
	add.s64 	%rd653, %rd652, %rd426;
	add.s64 	%rd1593, %rd653, %rd1591;
	bra.uni 	$L__BB6_625;
$L__BB6_622:
	setp.ne.s16 	%p125, %rs4, 0;
	mov.b64 	%rd1592, 0;
	@%p125 bra 	$L__BB6_624;
	ld.global.u64 	%rd655, [%rd425];
	sub.s64 	%rd1592, %rd428, %rd655;
$L__BB6_624:
	cvt.u64.u32 	%rd656, %r557;
	add.s64 	%rd657, %rd656, %rd429;
	add.s64 	%rd658, %rd657, %rd1592;
	not.b64 	%rd659, %rd658;
	add.s64 	%rd1593, %rd427, %rd659;
$L__BB6_625:
	setp.ge.s32 	%p126, %r557, %r246;
	@%p126 bra 	$L__BB6_627;
	ld.shared.u32 	%r956, [%r551+14592];
	shl.b64 	%rd660, %rd1593, 2;
	add.s64 	%rd661, %rd4, %rd660;
	st.global.u32 	[%rd661], %r956;
$L__BB6_627:
	add.s32 	%r558, %r386, 4256;
	setp.lt.s32 	%p127, %r558, %r550;
	@%p127 bra 	$L__BB6_631;
	setp.ne.s16 	%p128, %rs4, 0;
	mov.b64 	%rd1594, 0;
	@%p128 bra 	$L__BB6_630;
	ld.global.u64 	%rd1594, [%rd425];
$L__BB6_630:
	sub.s32 	%r957, %r558, %r550;
	cvt.s64.s32 	%rd663, %r957;
	add.s64 	%rd664, %rd663, %rd426;
	add.s64 	%rd1596, %rd664, %rd1594;
	bra.uni 	$L__BB6_634;
$L__BB6_631:
	setp.ne.s16 	%p129, %rs4, 0;
	mov.b64 	%rd1595, 0;
	@%p129 bra 	$L__BB6_633;
	ld.global.u64 	%rd666, [%rd425];
	sub.s64 	%rd1595, %rd428, %rd666;
$L__BB6_633:
	cvt.u64.u32 	%rd667, %r558;
	add.s64 	%rd668, %rd667, %rd429;
	add.s64 	%rd669, %rd668, %rd1595;
	not.b64 	%rd670, %rd669;
	add.s64 	%rd1596, %rd427, %rd670;
$L__BB6_634:
	setp.ge.s32 	%p130, %r558, %r246;
	@%p130 bra 	$L__BB6_636;
	ld.shared.u32 	%r958, [%r551+17024];
	shl.b64 	%rd671, %rd1596, 2;
	add.s64 	%rd672, %rd4, %rd671;
	st.global.u32 	[%rd672], %r958;
$L__BB6_636:
	add.s32 	%r559, %r386, 4864;
	setp.lt.s32 	%p131, %r559, %r550;
	@%p131 bra 	$L__BB6_640;
	setp.ne.s16 	%p132, %rs4, 0;
	mov.b64 	%rd1597, 0;
	@%p132 bra 	$L__BB6_639;
	ld.global.u64 	%rd1597, [%rd425];
$L__BB6_639:
	sub.s32 	%r959, %r559, %r550;
	cvt.s64.s32 	%rd674, %r959;
	add.s64 	%rd675, %rd674, %rd426;
	add.s64 	%rd1599, %rd675, %rd1597;
	bra.uni 	$L__BB6_643;
$L__BB6_640:
	setp.ne.s16 	%p133, %rs4, 0;
	mov.b64 	%rd1598, 0;
	@%p133 bra 	$L__BB6_642;
	ld.global.u64 	%rd677, [%rd425];
	sub.s64 	%rd1598, %rd428, %rd677;
$L__BB6_642:
	cvt.u64.u32 	%rd678, %r559;
	add.s64 	%rd679, %rd678, %rd429;
	add.s64 	%rd680, %rd679, %rd1598;
	not.b64 	%rd681, %rd680;
	add.s64 	%rd1599, %rd427, %rd681;
$L__BB6_643:
	setp.ge.s32 	%p134, %r559, %r246;
	@%p134 bra 	$L__BB6_645;
	ld.shared.u32 	%r960, [%r551+19456];
	shl.b64 	%rd682, %rd1599, 2;
	add.s64 	%rd683, %rd4, %rd682;
	st.global.u32 	[%rd683], %r960;
$L__BB6_645:
	add.s32 	%r560, %r386, 5472;
	setp.lt.s32 	%p135, %r560, %r550;
	@%p135 bra 	$L__BB6_649;
	setp.ne.s16 	%p136, %rs4, 0;
	mov.b64 	%rd1600, 0;
	@%p136 bra 	$L__BB6_648;
	ld.global.u64 	%rd1600, [%rd425];
$L__BB6_648:
	sub.s32 	%r961, %r560, %r550;
	cvt.s64.s32 	%rd685, %r961;
	add.s64 	%rd686, %rd685, %rd426;
	add.s64 	%rd1602, %rd686, %rd1600;
	bra.uni 	$L__BB6_652;
$L__BB6_649:
	setp.ne.s16 	%p137, %rs4, 0;
	mov.b64 	%rd1601, 0;
	@%p137 bra 	$L__BB6_651;
	ld.global.u64 	%rd688, [%rd425];
	sub.s64 	%rd1601, %rd428, %rd688;
$L__BB6_651:
	cvt.u64.u32 	%rd689, %r560;
	add.s64 	%rd690, %rd689, %rd429;
	add.s64 	%rd691, %rd690, %rd1601;
	not.b64 	%rd692, %rd691;
	add.s64 	%rd1602, %rd427, %rd692;
$L__BB6_652:
	setp.ge.s32 	%p138, %r560, %r246;
	@%p138 bra 	$L__BB6_654;
	ld.shared.u32 	%r962, [%r551+21888];
	shl.b64 	%rd693, %rd1602, 2;
	add.s64 	%rd694, %rd4, %rd693;
	st.global.u32 	[%rd694], %r962;
$L__BB6_654:
	add.s32 	%r561, %r386, 6080;
	setp.lt.s32 	%p139, %r561, %r550;
	@%p139 bra 	$L__BB6_658;
	setp.ne.s16 	%p140, %rs4, 0;
	mov.b64 	%rd1603, 0;
	@%p140 bra 	$L__BB6_657;
	ld.global.u64 	%rd1603, [%rd425];
$L__BB6_657:
	sub.s32 	%r963, %r561, %r550;
	cvt.s64.s32 	%rd696, %r963;
	add.s64 	%rd697, %rd696, %rd426;
	add.s64 	%rd1605, %rd697, %rd1603;
	bra.uni 	$L__BB6_661;
$L__BB6_658:
	setp.ne.s16 	%p141, %rs4, 0;
	mov.b64 	%rd1604, 0;
	@%p141 bra 	$L__BB6_660;
	ld.global.u64 	%rd699, [%rd425];
	sub.s64 	%rd1604, %rd428, %rd699;
$L__BB6_660:
	cvt.u64.u32 	%rd700, %r561;
	add.s64 	%rd701, %rd700, %rd429;
	add.s64 	%rd702, %rd701, %rd1604;
	not.b64 	%rd703, %rd702;
	add.s64 	%rd1605, %rd427, %rd703;
$L__BB6_661:
	setp.ge.s32 	%p142, %r561, %r246;
	@%p142 bra 	$L__BB6_663;
	ld.shared.u32 	%r964, [%r551+24320];
	shl.b64 	%rd704, %rd1605, 2;
	add.s64 	%rd705, %rd4, %rd704;
	st.global.u32 	[%rd705], %r964;
$L__BB6_663:
	add.s32 	%r562, %r386, 6688;
	setp.lt.s32 	%p143, %r562, %r550;
	@%p143 bra 	$L__BB6_667;
	setp.ne.s16 	%p144, %rs4, 0;
	mov.b64 	%rd1606, 0;
	@%p144 bra 	$L__BB6_666;
	ld.global.u64 	%rd1606, [%rd425];
$L__BB6_666:
	sub.s32 	%r965, %r562, %r550;
	cvt.s64.s32 	%rd707, %r965;
	add.s64 	%rd708, %rd707, %rd426;
	add.s64 	%rd1608, %rd708, %rd1606;
	bra.uni 	$L__BB6_670;
$L__BB6_667:
	setp.ne.s16 	%p145, %rs4, 0;
	mov.b64 	%rd1607, 0;
	@%p145 bra 	$L__BB6_669;
	ld.global.u64 	%rd710, [%rd425];
	sub.s64 	%rd1607, %rd428, %rd710;
$L__BB6_669:
	cvt.u64.u32 	%rd711, %r562;
	add.s64 	%rd712, %rd711, %rd429;
	add.s64 	%rd713, %rd712, %rd1607;
	not.b64 	%rd714, %rd713;
	add.s64 	%rd1608, %rd427, %rd714;
$L__BB6_670:
	setp.ge.s32 	%p146, %r562, %r246;
	@%p146 bra 	$L__BB6_672;
	ld.shared.u32 	%r966, [%r551+26752];
	shl.b64 	%rd715, %rd1608, 2;
	add.s64 	%rd716, %rd4, %rd715;
	st.global.u32 	[%rd716], %r966;
$L__BB6_672:
	add.s32 	%r563, %r386, 7296;
	setp.lt.s32 	%p147, %r563, %r550;
	@%p147 bra 	$L__BB6_676;
	setp.ne.s16 	%p148, %rs4, 0;
	mov.b64 	%rd1609, 0;
	@%p148 bra 	$L__BB6_675;
	ld.global.u64 	%rd1609, [%rd425];
$L__BB6_675:
	sub.s32 	%r967, %r563, %r550;
	cvt.s64.s32 	%rd718, %r967;
	add.s64 	%rd719, %rd718, %rd426;
	add.s64 	%rd1611, %rd719, %rd1609;
	bra.uni 	$L__BB6_679;
$L__BB6_676:
	setp.ne.s16 	%p149, %rs4, 0;
	mov.b64 	%rd1610, 0;
	@%p149 bra 	$L__BB6_678;
	ld.global.u64 	%rd721, [%rd425];
	sub.s64 	%rd1610, %rd428, %rd721;
$L__BB6_678:
	cvt.u64.u32 	%rd722, %r563;
	add.s64 	%rd723, %rd722, %rd429;
	add.s64 	%rd724, %rd723, %rd1610;
	not.b64 	%rd725, %rd724;
	add.s64 	%rd1611, %rd427, %rd725;
$L__BB6_679:
	setp.ge.s32 	%p150, %r563, %r246;
	@%p150 bra 	$L__BB6_681;
	ld.shared.u32 	%r968, [%r551+29184];
	shl.b64 	%rd726, %rd1611, 2;
	add.s64 	%rd727, %rd4, %rd726;
	st.global.u32 	[%rd727], %r968;
$L__BB6_681:
	add.s32 	%r564, %r386, 7904;
	setp.lt.s32 	%p151, %r564, %r550;
	@%p151 bra 	$L__BB6_685;
	setp.ne.s16 	%p152, %rs4, 0;
	mov.b64 	%rd1612, 0;
	@%p152 bra 	$L__BB6_684;
	ld.global.u64 	%rd1612, [%rd425];
$L__BB6_684:
	sub.s32 	%r969, %r564, %r550;
	cvt.s64.s32 	%rd729, %r969;
	add.s64 	%rd730, %rd729, %rd426;
	add.s64 	%rd1614, %rd730, %rd1612;
	bra.uni 	$L__BB6_688;
$L__BB6_685:
	setp.ne.s16 	%p153, %rs4, 0;
	mov.b64 	%rd1613, 0;
	@%p153 bra 	$L__BB6_687;
	ld.global.u64 	%rd732, [%rd425];
	sub.s64 	%rd1613, %rd428, %rd732;
$L__BB6_687:
	cvt.u64.u32 	%rd733, %r564;
	add.s64 	%rd734, %rd733, %rd429;
	add.s64 	%rd735, %rd734, %rd1613;
	not.b64 	%rd736, %rd735;
	add.s64 	%rd1614, %rd427, %rd736;
$L__BB6_688:
	setp.ge.s32 	%p154, %r564, %r246;
	@%p154 bra 	$L__BB6_690;
	ld.shared.u32 	%r970, [%r551+31616];
	shl.b64 	%rd737, %rd1614, 2;
	add.s64 	%rd738, %rd4, %rd737;
	st.global.u32 	[%rd738], %r970;
$L__BB6_690:
	add.s32 	%r565, %r386, 8512;
	setp.lt.s32 	%p155, %r565, %r550;
	@%p155 bra 	$L__BB6_694;
	setp.ne.s16 	%p156, %rs4, 0;
	mov.b64 	%rd1615, 0;
	@%p156 bra 	$L__BB6_693;
	ld.global.u64 	%rd1615, [%rd425];
$L__BB6_693:
	sub.s32 	%r971, %r565, %r550;
	cvt.s64.s32 	%rd740, %r971;
	add.s64 	%rd741, %rd740, %rd426;
	add.s64 	%rd1617, %rd741, %rd1615;
	bra.uni 	$L__BB6_697;
$L__BB6_694:
	setp.ne.s16 	%p157, %rs4, 0;
	mov.b64 	%rd1616, 0;
	@%p157 bra 	$L__BB6_696;
	ld.global.u64 	%rd743, [%rd425];
	sub.s64 	%rd1616, %rd428, %rd743;
$L__BB6_696:
	cvt.u64.u32 	%rd744, %r565;
	add.s64 	%rd745, %rd744, %rd429;
	add.s64 	%rd746, %rd745, %rd1616;
	not.b64 	%rd747, %rd746;
	add.s64 	%rd1617, %rd427, %rd747;
$L__BB6_697:
	setp.ge.s32 	%p158, %r565, %r246;
	@%p158 bra 	$L__BB6_699;
	ld.shared.u32 	%r972, [%r551+34048];
	shl.b64 	%rd748, %rd1617, 2;
	add.s64 	%rd749, %rd4, %rd748;
	st.global.u32 	[%rd749], %r972;
$L__BB6_699:
	add.s32 	%r566, %r386, 9120;
	setp.lt.s32 	%p159, %r566, %r550;
	@%p159 bra 	$L__BB6_703;
	setp.ne.s16 	%p160, %rs4, 0;
	mov.b64 	%rd1618, 0;
	@%p160 bra 	$L__BB6_702;
	ld.global.u64 	%rd1618, [%rd425];
$L__BB6_702:
	sub.s32 	%r973, %r566, %r550;
	cvt.s64.s32 	%rd751, %r973;
	add.s64 	%rd752, %rd751, %rd426;
	add.s64 	%rd1620, %rd752, %rd1618;
	bra.uni 	$L__BB6_706;
$L__BB6_703:
	setp.ne.s16 	%p161, %rs4, 0;
	mov.b64 	%rd1619, 0;
	@%p161 bra 	$L__BB6_705;
	ld.global.u64 	%rd754, [%rd425];
	sub.s64 	%rd1619, %rd428, %rd754;
$L__BB6_705:
	cvt.u64.u32 	%rd755, %r566;
	add.s64 	%rd756, %rd755, %rd429;
	add.s64 	%rd757, %rd756, %rd1619;
	not.b64 	%rd758, %rd757;
	add.s64 	%rd1620, %rd427, %rd758;
$L__BB6_706:
	setp.ge.s32 	%p162, %r566, %r246;
	@%p162 bra 	$L__BB6_708;
	ld.shared.u32 	%r974, [%r551+36480];
	shl.b64 	%rd759, %rd1620, 2;
	add.s64 	%rd760, %rd4, %rd759;
	st.global.u32 	[%rd760], %r974;
$L__BB6_708:
	add.s32 	%r567, %r386, 9728;
	setp.lt.s32 	%p163, %r567, %r550;
	@%p163 bra 	$L__BB6_712;
	setp.ne.s16 	%p164, %rs4, 0;
	mov.b64 	%rd1621, 0;
	@%p164 bra 	$L__BB6_711;
	ld.global.u64 	%rd1621, [%rd425];
$L__BB6_711:
	sub.s32 	%r975, %r567, %r550;
	cvt.s64.s32 	%rd762, %r975;
	add.s64 	%rd763, %rd762, %rd426;
	add.s64 	%rd1623, %rd763, %rd1621;
	bra.uni 	$L__BB6_715;
$L__BB6_712:
	setp.ne.s16 	%p165, %rs4, 0;
	mov.b64 	%rd1622, 0;
	@%p165 bra 	$L__BB6_714;
	ld.global.u64 	%rd765, [%rd425];
	sub.s64 	%rd1622, %rd428, %rd765;
$L__BB6_714:
	cvt.u64.u32 	%rd766, %r567;
	add.s64 	%rd767, %rd766, %rd429;
	add.s64 	%rd768, %rd767, %rd1622;
	not.b64 	%rd769, %rd768;
	add.s64 	%rd1623, %rd427, %rd769;
$L__BB6_715:
	setp.ge.s32 	%p166, %r567, %r246;
	@%p166 bra 	$L__BB6_717;
	ld.shared.u32 	%r976, [%r551+38912];
	shl.b64 	%rd770, %rd1623, 2;
	add.s64 	%rd771, %rd4, %rd770;
	st.global.u32 	[%rd771], %r976;
$L__BB6_717:
	add.s32 	%r568, %r386, 10336;
	setp.lt.s32 	%p167, %r568, %r550;
	@%p167 bra 	$L__BB6_721;
	setp.ne.s16 	%p168, %rs4, 0;
	mov.b64 	%rd1624, 0;
	@%p168 bra 	$L__BB6_720;
	ld.global.u64 	%rd1624, [%rd425];
$L__BB6_720:
	sub.s32 	%r977, %r568, %r550;
	cvt.s64.s32 	%rd773, %r977;
	add.s64 	%rd774, %rd773, %rd426;
	add.s64 	%rd1626, %rd774, %rd1624;
	bra.uni 	$L__BB6_724;
$L__BB6_721:
	setp.ne.s16 	%p169, %rs4, 0;
	mov.b64 	%rd1625, 0;
	@%p169 bra 	$L__BB6_723;
	ld.global.u64 	%rd776, [%rd425];
	sub.s64 	%rd1625, %rd428, %rd776;
$L__BB6_723:
	cvt.u64.u32 	%rd777, %r568;
	add.s64 	%rd778, %rd777, %rd429;
	add.s64 	%rd779, %rd778, %rd1625;
	not.b64 	%rd780, %rd779;
	add.s64 	%rd1626, %rd427, %rd780;
$L__BB6_724:
	setp.ge.s32 	%p170, %r568, %r246;
	@%p170 bra 	$L__BB6_726;
	ld.shared.u32 	%r978, [%r551+41344];
	shl.b64 	%rd781, %rd1626, 2;
	add.s64 	%rd782, %rd4, %rd781;
	st.global.u32 	[%rd782], %r978;
$L__BB6_726:
	add.s32 	%r569, %r386, 10944;
	setp.lt.s32 	%p171, %r569, %r550;
	@%p171 bra 	$L__BB6_730;
	setp.ne.s16 	%p172, %rs4, 0;
	mov.b64 	%rd1627, 0;
	@%p172 bra 	$L__BB6_729;
	ld.global.u64 	%rd1627, [%rd425];
$L__BB6_729:
	sub.s32 	%r979, %r569, %r550;
	cvt.s64.s32 	%rd784, %r979;
	add.s64 	%rd785, %rd784, %rd426;
	add.s64 	%rd1629, %rd785, %rd1627;
	bra.uni 	$L__BB6_733;
$L__BB6_730:
	setp.ne.s16 	%p173, %rs4, 0;
	mov.b64 	%rd1628, 0;
	@%p173 bra 	$L__BB6_732;
	ld.global.u64 	%rd787, [%rd425];
	sub.s64 	%rd1628, %rd428, %rd787;
$L__BB6_732:
	cvt.u64.u32 	%rd788, %r569;
	add.s64 	%rd789, %rd788, %rd429;
	add.s64 	%rd790, %rd789, %rd1628;
	not.b64 	%rd791, %rd790;
	add.s64 	%rd1629, %rd427, %rd791;
$L__BB6_733:
	setp.ge.s32 	%p174, %r569, %r246;
	@%p174 bra 	$L__BB6_735;
	ld.shared.u32 	%r980, [%r551+43776];
	shl.b64 	%rd792, %rd1629, 2;
	add.s64 	%rd793, %rd4, %rd792;
	st.global.u32 	[%rd793], %r980;
$L__BB6_735:
	mov.u32 	%r1363, %tid.x;
	setp.ne.s32 	%p339, %r1363, 0;
	@%p339 bra 	$L__BB6_743;
	ld.param.u8 	%rs83, [%rd1+1];
	setp.eq.s16 	%p340, %rs83, 0;
	@%p340 bra 	$L__BB6_740;
	ld.param.u8 	%rs84, [%rd1];
	setp.ne.s16 	%p341, %rs84, 0;
	mov.b64 	%rd1630, 0;
	@%p341 bra 	$L__BB6_739;
	ld.param.u64 	%rd979, [%rd1+24];
	cvta.to.global.u64 	%rd980, %rd979;
	ld.global.u64 	%rd1630, [%rd980];
$L__BB6_739:
	ld.param.u64 	%rd1401, [_ZN3cub18CUB_300001_SM_10006detail6select23DeviceSelectSweepKernelINS2_10policy_hubIiNS0_8NullTypeElLb0ELNS0_10SelectImplE2EE10Policy1000EPiPS5_N6thrust24THRUST_300001_SM_1000_NS6detail15normal_iteratorINSC_10device_ptrIiEEEEPlNS0_13ScanTileStateIiLb1EEE7is_evenS5_iNS2_19streaming_context_tIlLb1EEELS6_2EEEvT0_T1_T2_T3_T4_T5_T6_T7_iT8_NS1_7vsmem_tE_param_3];
	cvt.s64.s32 	%rd981, %r2144;
	add.s64 	%rd982, %rd1630, %rd981;
	cvta.to.global.u64 	%rd983, %rd1401;
	st.global.u64 	[%rd983], %rd982;
	bra.uni 	$L__BB6_743;
$L__BB6_740:
	ld.param.u8 	%rs85, [%rd1];
	setp.ne.s16 	%p342, %rs85, 0;
	mov.b64 	%rd1631, 0;
	@%p342 bra 	$L__BB6_742;
	ld.param.u64 	%rd985, [%rd1+24];
	cvta.to.global.u64 	%rd986, %rd985;
	ld.global.u64 	%rd1631, [%rd986];
$L__BB6_742:
	cvt.s64.s32 	%rd987, %r2144;
	add.s64 	%rd988, %rd1631, %rd987;
	ld.param.u64 	%rd989, [%rd1+32];
	cvta.to.global.u64 	%rd990, %rd989;
	st.global.u64 	[%rd990], %rd988;
$L__BB6_743:
	ret;

}
	// .globl	_ZN3cub18CUB_300001_SM_10006detail6select23DeviceSelectSweepKernelINS2_10policy_hubIiiiLb0ELNS0_10SelectImplE2EE10Policy1000EPiN6thrust24THRUST_300001_SM_1000_NS6detail15normal_iteratorINSA_10device_ptrIiEEEESF_S8_NS0_13ScanTileStateIiLb1EEE7is_evenNS0_8NullTypeEiNS2_19streaming_context_tIiLb0EEELS5_2EEEvT0_T1_T2_T3_T4_T5_T6_T7_iT8_NS1_7vsmem_tE
.visible .entry _ZN3cub18CUB_300001_SM_10006detail6select23DeviceSelectSweepKernelINS2_10policy_hubIiiiLb0ELNS0_10SelectImplE2EE10Policy1000EPiN6thrust24THRUST_300001_SM_1000_NS6detail15normal_iteratorINSA_10device_ptrIiEEEESF_S8_NS0_13ScanTileStateIiLb1EEE7is_evenNS0_8NullTypeEiNS2_19streaming_context_tIiLb0EEELS5_2EEEvT0_T1_T2_T3_T4_T5_T6_T7_iT8_NS1_7vsmem_tE(
	.param .u64 .ptr .align 1 _ZN3cub18CUB_300001_SM_10006detail6select23DeviceSelectSweepKernelINS2_10policy_hubIiiiLb0ELNS0_10SelectImplE2EE10Policy1000EPiN6thrust24THRUST_300001_SM_1000_NS6detail15normal_iteratorINSA_10device_ptrIiEEEESF_S8_NS0_13ScanTileStateIiLb1EEE7is_evenNS0_8NullTypeEiNS2_19streaming_context_tIiLb0EEELS5_2EEEvT0_T1_T2_T3_T4_T5_T6_T7_iT8_NS1_7vsmem_tE_param_0,
	.param .align 8 .b8 _ZN3cub18CUB_300001_SM_10006detail6select23DeviceSelectSweepKernelINS2_10policy_hubIiiiLb0ELNS0_10SelectImplE2EE10Policy1000EPiN6thrust24THRUST_300001_SM_1000_NS6detail15normal_iteratorINSA_10device_ptrIiEEEESF_S8_NS0_13ScanTileStateIiLb1EEE7is_evenNS0_8NullTypeEiNS2_19streaming_context_tIiLb0EEELS5_2EEEvT0_T1_T2_T3_T4_T5_T6_T7_iT8_NS1_7vsmem_tE_param_1[8],
	.param .align 8 .b8 _ZN3cub18CUB_300001_SM_10006detail6select23DeviceSelectSweepKernelINS2_10policy_hubIiiiLb0ELNS0_10SelectImplE2EE10Policy1000EPiN6thrust24THRUST_300001_SM_1000_NS6detail15normal_iteratorINSA_10device_ptrIiEEEESF_S8_NS0_13ScanTileStateIiLb1EEE7is_evenNS0_8NullTypeEiNS2_19streaming_context_tIiLb0EEELS5_2EEEvT0_T1_T2_T3_T4_T5_T6_T7_iT8_NS1_7vsmem_tE_param_2[8],
	.param .u64 .ptr .align 1 _ZN3cub18CUB_300001_SM_10006detail6select23DeviceSelectSweepKernelINS2_10policy_hubIiiiLb0ELNS0_10SelectImplE2EE10Policy1000EPiN6thrust24THRUST_300001_SM_1000_NS6detail15normal_iteratorINSA_10device_ptrIiEEEESF_S8_NS0_13ScanTileStateIiLb1EEE7is_evenNS0_8NullTypeEiNS2_19streaming_context_tIiLb0EEELS5_2EEEvT0_T1_T2_T3_T4_T5_T6_T7_iT8_NS1_7vsmem_tE_param_3,
	.param .align 8 .b8 _ZN3cub18CUB_300001_SM_10006detail6select23DeviceSelectSweepKernelINS2_10policy_hubIiiiLb0ELNS0_10SelectImplE2EE10Policy1000EPiN6thrust24THRUST_300001_SM_1000_NS6detail15normal_iteratorINSA_10device_ptrIiEEEESF_S8_NS0_13ScanTileStateIiLb1EEE7is_evenNS0_8NullTypeEiNS2_19streaming_context_tIiLb0EEELS5_2EEEvT0_T1_T2_T3_T4_T5_T6_T7_iT8_NS1_7vsmem_tE_param_4[8],
	.param .align 1 .b8 _ZN3cub18CUB_300001_SM_10006detail6select23DeviceSelectSweepKernelINS2_10policy_hubIiiiLb0ELNS0_10SelectImplE2EE10Policy1000EPiN6thrust24THRUST_300001_SM_1000_NS6detail15normal_iteratorINSA_10device_ptrIiEEEESF_S8_NS0_13ScanTileStateIiLb1EEE7is_evenNS0_8NullTypeEiNS2_19streaming_context_tIiLb0EEELS5_2EEEvT0_T1_T2_T3_T4_T5_T6_T7_iT8_NS1_7vsmem_tE_param_5[1],
	.param .align 1 .b8 _ZN3cub18CUB_300001_SM_10006detail6select23DeviceSelectSweepKernelINS2_10policy_hubIiiiLb0ELNS0_10SelectImplE2EE10Policy1000EPiN6thrust24THRUST_300001_SM_1000_NS6detail15normal_iteratorINSA_10device_ptrIiEEEESF_S8_NS0_13ScanTileStateIiLb1EEE7is_evenNS0_8NullTypeEiNS2_19streaming_context_tIiLb0EEELS5_2EEEvT0_T1_T2_T3_T4_T5_T6_T7_iT8_NS1_7vsmem_tE_param_6[1],
	.param .u32 _ZN3cub18CUB_300001_SM_10006detail6select23DeviceSelectSweepKernelINS2_10policy_hubIiiiLb0ELNS0_10SelectImplE2EE10Policy1000EPiN6thrust24THRUST_300001_SM_1000_NS6detail15normal_iteratorINSA_10device_ptrIiEEEESF_S8_NS0_13ScanTileStateIiLb1EEE7is_evenNS0_8NullTypeEiNS2_19streaming_context_tIiLb0EEELS5_2EEEvT0_T1_T2_T3_T4_T5_T6_T7_iT8_NS1_7vsmem_tE_param_7,
	.param .u32 _ZN3cub18CUB_300001_SM_10006detail6select23DeviceSelectSweepKernelINS2_10policy_hubIiiiLb0ELNS0_10SelectImplE2EE10Policy1000EPiN6thrust24THRUST_300001_SM_1000_NS6detail15normal_iteratorINSA_10device_ptrIiEEEESF_S8_NS0_13ScanTileStateIiLb1EEE7is_evenNS0_8NullTypeEiNS2_19streaming_context_tIiLb0EEELS5_2EEEvT0_T1_T2_T3_T4_T5_T6_T7_iT8_NS1_7vsmem_tE_param_8,
	.param .align 1 .b8 _ZN3cub18CUB_300001_SM_10006detail6select23DeviceSelectSweepKernelINS2_10policy_hubIiiiLb0ELNS0_10SelectImplE2EE10Policy1000EPiN6thrust24THRUST_300001_SM_1000_NS6detail15normal_iteratorINSA_10device_ptrIiEEEESF_S8_NS0_13ScanTileStateIiLb1EEE7is_evenNS0_8NullTypeEiNS2_19streaming_context_tIiLb0EEELS5_2EEEvT0_T1_T2_T3_T4_T5_T6_T7_iT8_NS1_7vsmem_tE_param_9[1],
	.param .align 8 .b8 _ZN3cub18CUB_300001_SM_10006detail6select23DeviceSelectSweepKernelINS2_10policy_hubIiiiLb0ELNS0_10SelectImplE2EE10Policy1000EPiN6thrust24THRUST_300001_SM_1000_NS6detail15normal_iteratorINSA_10device_ptrIiEEEESF_S8_NS0_13ScanTileStateIiLb1EEE7is_evenNS0_8NullTypeEiNS2_19streaming_context_tIiLb0EEELS5_2EEEvT0_T1_T2_T3_T4_T5_T6_T7_iT8_NS1_7vsmem_tE_param_10[8]
)
.maxntid 448
{
	.reg .pred 	%p<276>;
	.reg .b32 	%r<1646>;
	.reg .b64 	%rd<160>;
	// demoted variable
	.shared .align 16 .b8 _ZZN3cub18CUB_300001_SM_10006detail6select23DeviceSelectSweepKernelINS2_10policy_hubIiiiLb0ELNS0_10SelectImplE2EE10Policy1000EPiN6thrust24THRUST_300001_SM_1000_NS6detail15normal_iteratorINSA_10device_ptrIiEEEESF_S8_NS0_13ScanTileStateIiLb1EEE7is_evenNS0_8NullTypeEiNS2_19streaming_context_tIiLb0EEELS5_2EEEvT0_T1_T2_T3_T4_T5_T6_T7_iT8_NS1_7vsmem_tEE19static_temp_storage[19712];
	ld.param.u64 	%rd2, [_ZN3cub18CUB_300001_SM_10006detail6select23DeviceSelectSweepKernelINS2_10policy_hubIiiiLb0ELNS0_10SelectImplE2EE10Policy1000EPiN6thrust24THRUST_300001_SM_1000_NS6detail15normal_iteratorINSA_10device_ptrIiEEEESF_S8_NS0_13ScanTileStateIiLb1EEE7is_evenNS0_8NullTypeEiNS2_19streaming_context_tIiLb0EEELS5_2EEEvT0_T1_T2_T3_T4_T5_T6_T7_iT8_NS1_7vsmem_tE_param_4];
	ld.param.u64 	%rd18, [_ZN3cub18CUB_300001_SM_10006detail6select23DeviceSelectSweepKernelINS2_10policy_hubIiiiLb0ELNS0_10SelectImplE2EE10Policy1000EPiN6thrust24THRUST_300001_SM_1000_NS6detail15normal_iteratorINSA_10device_ptrIiEEEESF_S8_NS0_13ScanTileStateIiLb1EEE7is_evenNS0_8NullTypeEiNS2_19streaming_context_tIiLb0EEELS5_2EEEvT0_T1_T2_T3_T4_T5_T6_T7_iT8_NS1_7vsmem_tE_param_1];
	ld.param.u64 	%rd19, [_ZN3cub18CUB_300001_SM_10006detail6select23DeviceSelectSweepKernelINS2_10policy_hubIiiiLb0ELNS0_10SelectImplE2EE10Policy1000EPiN6thrust24THRUST_300001_SM_1000_NS6detail15normal_iteratorINSA_10device_ptrIiEEEESF_S8_NS0_13ScanTileStateIiLb1EEE7is_evenNS0_8NullTypeEiNS2_19streaming_context_tIiLb0EEELS5_2EEEvT0_T1_T2_T3_T4_T5_T6_T7_iT8_NS1_7vsmem_tE_param_2];
	ld.param.u64 	%rd16, [_ZN3cub18CUB_300001_SM_10006detail6select23DeviceSelectSweepKernelINS2_10policy_hubIiiiLb0ELNS0_10SelectImplE2EE10Policy1000EPiN6thrust24THRUST_300001_SM_1000_NS6detail15normal_iteratorINSA_10device_ptrIiEEEESF_S8_NS0_13ScanTileStateIiLb1EEE7is_evenNS0_8NullTypeEiNS2_19streaming_context_tIiLb0EEELS5_2EEEvT0_T1_T2_T3_T4_T5_T6_T7_iT8_NS1_7vsmem_tE_param_0];
	ld.param.u32 	%r283, [_ZN3cub18CUB_300001_SM_10006detail6select23DeviceSelectSweepKernelINS2_10policy_hubIiiiLb0ELNS0_10SelectImplE2EE10Policy1000EPiN6thrust24THRUST_300001_SM_1000_NS6detail15normal_iteratorINSA_10device_ptrIiEEEESF_S8_NS0_13ScanTileStateIiLb1EEE7is_evenNS0_8NullTypeEiNS2_19streaming_context_tIiLb0EEELS5_2EEEvT0_T1_T2_T3_T4_T5_T6_T7_iT8_NS1_7vsmem_tE_param_8];
	cvta.to.global.u64 	%rd1, %rd16;
	cvta.to.global.u64 	%rd3, %rd19;
	cvta.to.global.u64 	%rd4, %rd18;
	mov.u32 	%r284, %ctaid.x;
	mov.u32 	%r285, %nctaid.y;
	mov.u32 	%r286, %ctaid.y;
	mad.lo.s32 	%r1, %r284, %r285, %r286;
	mul.lo.s32 	%r2, %r1, 4928;
	add.s32 	%r287, %r283, -1;
	setp.ge.s32 	%p1, %r1, %r287;
	@%p1 bra 	$L__BB7_26;
	setp.ne.s32 	%p172, %r1, 0;
	@%p172 bra 	$L__BB7_7;
	ld.param.u64 	%rd158, [_ZN3cub18CUB_300001_SM_10006detail6select23DeviceSelectSweepKernelINS2_10policy_hubIiiiLb0ELNS0_10SelectImplE2EE10Policy1000EPiN6thrust24THRUST_300001_SM_1000_NS6detail15normal_iteratorINSA_10device_ptrIiEEEESF_S8_NS0_13ScanTileStateIiLb1EEE7is_evenNS0_8NullTypeEiNS2_19streaming_context_tIiLb0EEELS5_2EEEvT0_T1_T2_T3_T4_T5_T6_T7_iT8_NS1_7vsmem_tE_param_0];
	mov.u32 	%r3, %tid.x;
	mul.lo.s32 	%r1351, %r3, 11;
	mad.lo.s32 	%r1356, %r1, 4928, %r1351;
	cvta.to.global.u64 	%rd130, %rd158;
	mul.wide.u32 	%rd131, %r1356, 4;
	add.s64 	%rd132, %rd130, %rd131;
	ld.global.u32 	%r4, [%rd132];
	ld.global.u32 	%r5, [%rd132+4];
	ld.global.u32 	%r6, [%rd132+8];
	ld.global.u32 	%r7, [%rd132+12];
	ld.global.u32 	%r8, [%rd132+16];
	ld.global.u32 	%r9, [%rd132+20];
	ld.global.u32 	%r10, [%rd132+24];
	ld.global.u32 	%r11, [%rd132+28];
	ld.global.u32 	%r12, [%rd132+32];
	ld.global.u32 	%r13, [%rd132+36];
	ld.global.u32 	%r14, [%rd132+40];
	bar.sync 	0;
	add.s64 	%rd133, %rd4, %rd131;
	ld.global.u32 	%r1357, [%rd133];
	ld.global.u32 	%r1358, [%rd133+4];
	ld.global.u32 	%r1359, [%rd133+8];
	ld.global.u32 	%r1360, [%rd133+12];
	ld.global.u32 	%r1361, [%rd133+16];
	ld.global.u32 	%r1362, [%rd133+20];
	ld.global.u32 	%r1363, [%rd133+24];
	ld.global.u32 	%r1364, [%rd133+28];
	ld.global.u32 	%r1365, [%rd133+32];
	ld.global.u32 	%r1366, [%rd133+36];
	ld.global.u32 	%r1367, [%rd133+40];
	and.b32  	%r15, %r1357, 1;
	xor.b32  	%r1368, %r15, 1;
	and.b32  	%r16, %r1358, 1;
	xor.b32  	%r17, %r16, 1;
	and.b32  	%r18, %r1359, 1;
	xor.b32  	%r1369, %r18, 1;
	and.b32  	%r19, %r1360, 1;
	xor.b32  	%r1370, %r19, 1;
	and.b32  	%r20, %r1361, 1;
	xor.b32  	%r1371, %r20, 1;
	and.b32  	%r21, %r1362, 1;
	xor.b32  	%r1372, %r21, 1;
	and.b32  	%r22, %r1363, 1;
	xor.b32  	%r23, %r22, 1;
	and.b32  	%r24, %r1364, 1;
	xor.b32  	%r25, %r24, 1;
	and.b32  	%r26, %r1365, 1;
	xor.b32  	%r27, %r26, 1;
	and.b32  	%r28, %r1366, 1;
	xor.b32  	%r1373, %r28, 1;
	and.b32  	%r29, %r1367, 1;
	xor.b32  	%r1374, %r29, 1;
	bar.sync 	0;
	add.s32 	%r1375, %r17, %r1368;
	add.s32 	%r30, %r1369, %r1375;
	add.s32 	%r1376, %r1370, %r30;
	add.s32 	%r1377, %r1371, %r1376;
	add.s32 	%r1378, %r1372, %r1377;
	add.s32 	%r1379, %r23, %r1378;
	add.s32 	%r1380, %r25, %r1379;
	add.s32 	%r31, %r27, %r1380;
	add.s32 	%r1381, %r1373, %r31;
	add.s32 	%r1325, %r1374, %r1381;
	// begin inline asm
	mov.u32 %r1320, %laneid;
	// end inline asm
	mov.b32 	%r1323, 1;
	mov.b32 	%r1348, 0;
	mov.b32 	%r1350, -1;
	// begin inline asm
	{  .reg .s32 r0;  .reg .pred p;  shfl.sync.up.b32 r0|p, %r1325, %r1323, %r1348, %r1350;  @p add.s32 r0, r0, %r1325;  mov.s32 %r1321, r0;}
	// end inline asm
	mov.b32 	%r1329, 2;
	// begin inline asm
	{  .reg .s32 r0;  .reg .pred p;  shfl.sync.up.b32 r0|p, %r1321, %r1329, %r1348, %r1350;  @p add.s32 r0, r0, %r1321;  mov.s32 %r1327, r0;}
	// end inline asm
	mov.b32 	%r1335, 4;
	// begin inline asm
	{  .reg .s32 r0;  .reg .pred p;  shfl.sync.up.b32 r0|p, %r1327, %r1335, %r1348, %r1350;  @p add.s32 r0, r0, %r1327;  mov.s32 %r1333, r0;}
	// end inline asm
	mov.b32 	%r1341, 8;
	// begin inline asm
	{  .reg .s32 r0;  .reg .pred p;  shfl.sync.up.b32 r0|p, %r1333, %r1341, %r1348, %r1350;  @p add.s32 r0, r0, %r1333;  mov.s32 %r1339, r0;}
	// end inline asm
	mov.b32 	%r1347, 16;
	// begin inline asm
	{  .reg .s32 r0;  .reg .pred p;  shfl.sync.up.b32 r0|p, %r1339, %r1347, %r1348, %r1350;  @p add.s32 r0, r0, %r1339;  mov.s32 %r1345, r0;}
	// end inline asm
	setp.ne.s32 	%p238, %r1320, 31;
	@%p238 bra 	$L__BB7_4;
	shr.u32 	%r1382, %r3, 3;
	and.b32  	%r1383, %r1382, 124;
	mov.u32 	%r1384, _ZZN3cub18CUB_300001_SM_10006detail6select23DeviceSelectSweepKernelINS2_10policy_hubIiiiLb0ELNS0_10SelectImplE2EE10Policy1000EPiN6thrust24THRUST_300001_SM_1000_NS6detail15normal_iteratorINSA_10device_ptrIiEEEESF_S8_NS0_13ScanTileStateIiLb1EEE7is_evenNS0_8NullTypeEiNS2_19streaming_context_tIiLb0EEELS5_2EEEvT0_T1_T2_T3_T4_T5_T6_T7_iT8_NS1_7vsmem_tEE19static_temp_storage;
	add.s32 	%r1385, %r1384, %r1383;
	st.shared.u32 	[%r1385], %r1345;
$L__BB7_4:
	bar.sync 	0;
	ld.shared.v4.u32 	{%r1386, %r1387, %r1388, %r1389}, [_ZZN3cub18CUB_300001_SM_10006detail6select23DeviceSelectSweepKernelINS2_10policy_hubIiiiLb0ELNS0_10SelectImplE2EE10Policy1000EPiN6thrust24THRUST_300001_SM_1000_NS6detail15normal_iteratorINSA_10device_ptrIiEEEESF_S8_NS0_13ScanTileStateIiLb1EEE7is_evenNS0_8NullTypeEiNS2_19streaming_context_tIiLb0EEELS5_2EEEvT0_T1_T2_T3_T4_T5_T6_T7_iT8_NS1_7vsmem_tEE19static_temp_storage];
	shr.u32 	%r1390, %r3, 5;
	add.s32 	%r1391, %r1387, %r1386;
	setp.eq.s32 	%p239, %r1390, 2;
	selp.b32 	%r1392, %r1391, %r1386, %p239;
	add.s32 	%r1393, %r1391, %r1388;
	setp.eq.s32 	%p240, %r1390, 3;
	selp.b32 	%r1394, %r1393, %r1392, %p240;
	add.s32 	%r1395, %r1393, %r1389;
	setp.eq.s32 	%p241, %r1390, 4;
	selp.b32 	%r1396, %r1395, %r1394, %p241;
	ld.shared.v4.u32 	{%r1397, %r1398, %r1399, %r1400}, [_ZZN3cub18CUB_300001_SM_10006detail6select23DeviceSelectSweepKernelINS2_10policy_hubIiiiLb0ELNS0_10SelectImplE2EE10Policy1000EPiN6thrust24THRUST_300001_SM_1000_NS6detail15normal_iteratorINSA_10device_ptrIiEEEESF_S8_NS0_13ScanTileStateIiLb1EEE7is_evenNS0_8NullTypeEiNS2_19streaming_context_tIiLb0EEELS5_2EEEvT0_T1_T2_T3_T4_T5_T6_T7_iT8_NS1_7vsmem_tEE19static_temp_storage+16];
	add.s32 	%r1401, %r1395, %r1397;
	setp.eq.s32 	%p242, %r1390, 5;
	selp.b32 	%r1402, %r1401, %r1396, %p242;
	add.s32 	%r1403, %r1401, %r1398;
	setp.eq.s32 	%p243, %r1390, 6;
	selp.b32 	%r1404, %r1403, %r1402, %p243;
	add.s32 	%r1405, %r1403, %r1399;
	setp.eq.s32 	%p244, %r1390, 7;
	selp.b32 	%r1406, %r1405, %r1404, %p244;
	add.s32 	%r1407, %r1405, %r1400;
	setp.eq.s32 	%p245, %r1390, 8;
	selp.b32 	%r1408, %r1407, %r1406, %p245;
	ld.shared.v4.u32 	{%r1409, %r1410, %r1411, %r1412}, [_ZZN3cub18CUB_300001_SM_10006detail6select23DeviceSelectSweepKernelINS2_10policy_hubIiiiLb0ELNS0_10SelectImplE2EE10Policy1000EPiN6thrust24THRUST_300001_SM_1000_NS6detail15normal_iteratorINSA_10device_ptrIiEEEESF_S8_NS0_13ScanTileStateIiLb1EEE7is_evenNS0_8NullTypeEiNS2_19streaming_context_tIiLb0EEELS5_2EEEvT0_T1_T2_T3_T4_T5_T6_T7_iT8_NS1_7vsmem_tEE19static_temp_storage+32];
	add.s32 	%r1413, %r1407, %r1409;
	setp.eq.s32 	%p246, %r1390, 9;
	selp.b32 	%r1414, %r1413, %r1408, %p246;
	add.s32 	%r1415, %r1413, %r1410;
	setp.eq.s32 	%p247, %r1390, 10;
	selp.b32 	%r1416, %r1415, %r1414, %p247;
	add.s32 	%r1417, %r1415, %r1411;
	setp.eq.s32 	%p248, %r1390, 11;
	selp.b32 	%r1418, %r1417, %r1416, %p248;
	add.s32 	%r1419, %r1417, %r1412;
	setp.eq.s32 	%p249, %r1390, 12;
	selp.b32 	%r1420, %r1419, %r1418, %p249;
	ld.shared.v2.u32 	{%r1421, %r1422}, [_ZZN3cub18CUB_300001_SM_10006detail6select23DeviceSelectSweepKernelINS2_10policy_hubIiiiLb0ELNS0_10SelectImplE2EE10Policy1000EPiN6thrust24THRUST_300001_SM_1000_NS6detail15normal_iteratorINSA_10device_ptrIiEEEESF_S8_NS0_13ScanTileStateIiLb1EEE7is_evenNS0_8NullTypeEiNS2_19streaming_context_tIiLb0EEELS5_2EEEvT0_T1_T2_T3_T4_T5_T6_T7_iT8_NS1_7vsmem_tEE19static_temp_storage+48];
	add.s32 	%r1423, %r1419, %r1421;
	setp.eq.s32 	%p250, %r1390, 13;
	selp.b32 	%r1424, %r1423, %r1420, %p250;
	add.s32 	%r35, %r1423, %r1422;
	setp.lt.u32 	%p251, %r3, 32;
	selp.b32 	%r1425, 0, %r1424, %p251;
	setp.eq.s32 	%p252, %r1320, 0;
	sub.s32 	%r1426, %r1345, %r1325;
	selp.b32 	%r1427, 0, %r1426, %p252;
	add.s32 	%r36, %r1425, %r1427;
	setp.ne.s32 	%p253, %r3, 0;
	@%p253 bra 	$L__BB7_6;
	add.s64 	%rd134, %rd2, 256;
	mov.b32 	%r1428, 101;
	// begin inline asm
	st.relaxed.gpu.v2.u32 [%rd134], {%r1428, %r35};
	// end inline asm
$L__BB7_6:
	ld.param.u32 	%r1578, [_ZN3cub18CUB_300001_SM_10006detail6select23DeviceSelectSweepKernelINS2_10policy_hubIiiiLb0ELNS0_10SelectImplE2EE10Policy1000EPiN6thrust24THRUST_300001_SM_1000_NS6detail15normal_iteratorINSA_10device_ptrIiEEEESF_S8_NS0_13ScanTileStateIiLb1EEE7is_evenNS0_8NullTypeEiNS2_19streaming_context_tIiLb0EEELS5_2EEEvT0_T1_T2_T3_T4_T5_T6_T7_iT8_NS1_7vsmem_tE_param_7];
	bar.sync 	0;
	sub.s32 	%r1430, 4928, %r35;
	sub.s32 	%r1432, %r1351, %r36;
	setp.eq.s32 	%p254, %r15, 0;
	add.s32 	%r1433, %r36, %r1430;
	selp.b32 	%r1434, %r1433, %r1432, %p254;
	shl.b32 	%r1435, %r1434, 2;
	mov.u32 	%r1436, _ZZN3cub18CUB_300001_SM_10006detail6select23DeviceSelectSweepKernelINS2_10policy_hubIiiiLb0ELNS0_10SelectImplE2EE10Policy1000EPiN6thrust24THRUST_300001_SM_1000_NS6detail15normal_iteratorINSA_10device_ptrIiEEEESF_S8_NS0_13ScanTileStateIiLb1EEE7is_evenNS0_8NullTypeEiNS2_19streaming_context_tIiLb0EEELS5_2EEEvT0_T1_T2_T3_T4_T5_T6_T7_iT8_NS1_7vsmem_tEE19static_temp_storage;
	add.s32 	%r1437, %r1436, %r1435;
	st.shared.u32 	[%r1437], %r4;
	add.s32 	%r1439, %r36, %r1368;
	sub.s32 	%r1440, %r1351, %r1439;
	add.s32 	%r1441, %r1440, 1;
	setp.eq.s32 	%p255, %r16, 0;
	add.s32 	%r1442, %r1433, %r1368;
	selp.b32 	%r1443, %r1442, %r1441, %p255;
	shl.b32 	%r1444, %r1443, 2;
	add.s32 	%r1445, %r1436, %r1444;
	st.shared.u32 	[%r1445], %r5;
	add.s32 	%r1447, %r1375, %r36;
	sub.s32 	%r1448, %r1351, %r1447;
	add.s32 	%r1449, %r1448, 2;
	setp.eq.s32 	%p256, %r18, 0;
	add.s32 	%r1450, %r1442, %r17;
	selp.b32 	%r1451, %r1450, %r1449, %p256;
	shl.b32 	%r1452, %r1451, 2;
	add.s32 	%r1453, %r1436, %r1452;
	st.shared.u32 	[%r1453], %r6;
	add.s32 	%r1454, %r30, %r36;
	sub.s32 	%r1455, %r1351, %r1454;
	add.s32 	%r1456, %r1455, 3;
	setp.eq.s32 	%p257, %r19, 0;
	add.s32 	%r1458, %r1450, %r1369;
	selp.b32 	%r1459, %r1458, %r1456, %p257;
	shl.b32 	%r1460, %r1459, 2;
	add.s32 	%r1461, %r1436, %r1460;
	st.shared.u32 	[%r1461], %r7;
	xor.b32  	%r1462, %r19, 1;
	add.s32 	%r1463, %r1454, %r1462;
	sub.s32 	%r1464, %r1351, %r1463;
	add.s32 	%r1465, %r1464, 4;
	setp.eq.s32 	%p258, %r20, 0;
	add.s32 	%r1466, %r1458, %r1462;
	selp.b32 	%r1467, %r1466, %r1465, %p258;
	shl.b32 	%r1468, %r1467, 2;
	add.s32 	%r1469, %r1436, %r1468;
	st.shared.u32 	[%r1469], %r8;
	xor.b32  	%r1470, %r20, 1;
	add.s32 	%r1471, %r1463, %r1470;
	sub.s32 	%r1472, %r1351, %r1471;
	add.s32 	%r1473, %r1472, 5;
	setp.eq.s32 	%p259, %r21, 0;
	add.s32 	%r1474, %r1466, %r1470;
	selp.b32 	%r1475, %r1474, %r1473, %p259;
	shl.b32 	%r1476, %r1475, 2;
	add.s32 	%r1477, %r1436, %r1476;
	st.shared.u32 	[%r1477], %r9;
	xor.b32  	%r1478, %r21, 1;
	add.s32 	%r1479, %r1471, %r1478;
	sub.s32 	%r1480, %r1351, %r1479;
	add.s32 	%r1481, %r1480, 6;
	setp.eq.s32 	%p260, %r22, 0;
	add.s32 	%r1482, %r1474, %r1478;
	selp.b32 	%r1483, %r1482, %r1481, %p260;
	shl.b32 	%r1484, %r1483, 2;
	add.s32 	%r1485, %r1436, %r1484;
	st.shared.u32 	[%r1485], %r10;
	add.s32 	%r1486, %r1479, %r23;
	sub.s32 	%r1487, %r1351, %r1486;
	add.s32 	%r1488, %r1487, 7;
	setp.eq.s32 	%p261, %r24, 0;
	add.s32 	%r1489, %r1482, %r23;
	selp.b32 	%r1490, %r1489, %r1488, %p261;
	shl.b32 	%r1491, %r1490, 2;
	add.s32 	%r1492, %r1436, %r1491;
	st.shared.u32 	[%r1492], %r11;
	add.s32 	%r1493, %r1486, %r25;
	sub.s32 	%r1494, %r1351, %r1493;
	add.s32 	%r1495, %r1494, 8;
	setp.eq.s32 	%p262, %r26, 0;
	add.s32 	%r1496, %r1489, %r25;
	selp.b32 	%r1497, %r1496, %r1495, %p262;
	shl.b32 	%r1498, %r1497, 2;
	add.s32 	%r1499, %r1436, %r1498;
	st.shared.u32 	[%r1499], %r12;
	add.s32 	%r1500, %r31, %r36;
	sub.s32 	%r1501, %r1351, %r1500;
	add.s32 	%r1502, %r1501, 9;
	setp.eq.s32 	%p263, %r28, 0;
	add.s32 	%r1503, %r1496, %r27;
	selp.b32 	%r1504, %r1503, %r1502, %p263;
	shl.b32 	%r1505, %r1504, 2;
	add.s32 	%r1506, %r1436, %r1505;
	st.shared.u32 	[%r1506], %r13;
	xor.b32  	%r1507, %r28, 1;
	add.s32 	%r1508, %r1500, %r1507;
	sub.s32 	%r1509, %r1351, %r1508;
	add.s32 	%r1510, %r1509, 10;
	setp.eq.s32 	%p264, %r29, 0;
	add.s32 	%r1511, %r1503, %r1507;
	selp.b32 	%r1512, %r1511, %r1510, %p264;
	shl.b32 	%r1513, %r1512, 2;
	add.s32 	%r1514, %r1436, %r1513;
	st.shared.u32 	[%r1514], %r14;
	bar.sync 	0;
	sub.s32 	%r1515, %r3, %r1430;
	setp.lt.s32 	%p265, %r3, %r1430;
	not.b32 	%r1516, %r3;
	add.s32 	%r1517, %r1578, %r1516;
	selp.b32 	%r1518, %r1517, %r1515, %p265;
	shl.b32 	%r1519, %r3, 2;
	add.s32 	%r1520, %r1436, %r1519;
	ld.shared.u32 	%r1521, [%r1520];
	mul.wide.s32 	%rd135, %r1518, 4;
	add.s64 	%rd136, %rd3, %rd135;
	st.global.u32 	[%rd136], %r1521;
	add.s32 	%r1522, %r3, 448;
	sub.s32 	%r1523, %r1522, %r1430;
	setp.lt.s32 	%p266, %r1522, %r1430;
	sub.s32 	%r1524, %r1578, %r3;
	add.s32 	%r1525, %r1524, -449;
	selp.b32 	%r1526, %r1525, %r1523, %p266;
	ld.shared.u32 	%r1527, [%r1520+1792];
	mul.wide.s32 	%rd137, %r1526, 4;
	add.s64 	%rd138, %rd3, %rd137;
	st.global.u32 	[%rd138], %r1527;
	add.s32 	%r1528, %r3, 896;
	sub.s32 	%r1529, %r1528, %r1430;
	setp.lt.s32 	%p267, %r1528, %r1430;
	add.s32 	%r1530, %r1524, -897;
	selp.b32 	%r1531, %r1530, %r1529, %p267;
	ld.shared.u32 	%r1532, [%r1520+3584];
	mul.wide.s32 	%rd139, %r1531, 4;
	add.s64 	%rd140, %rd3, %rd139;
	st.global.u32 	[%rd140], %r1532;
	add.s32 	%r1533, %r3, 1344;
	sub.s32 	%r1534, %r1533, %r1430;
	setp.lt.s32 	%p268, %r1533, %r1430;
	add.s32 	%r1535, %r1524, -1345;
	selp.b32 	%r1536, %r1535, %r1534, %p268;
	ld.shared.u32 	%r1537, [%r1520+5376];
	mul.wide.s32 	%rd141, %r1536, 4;
	add.s64 	%rd142, %rd3, %rd141;
	st.global.u32 	[%rd142], %r1537;
	add.s32 	%r1538, %r3, 1792;
	sub.s32 	%r1539, %r1538, %r1430;
	setp.lt.s32 	%p269, %r1538, %r1430;
	add.s32 	%r1540, %r1524, -1793;
	selp.b32 	%r1541, %r1540, %r1539, %p269;
	ld.shared.u32 	%r1542, [%r1520+7168];
	mul.wide.s32 	%rd143, %r1541, 4;
	add.s64 	%rd144, %rd3, %rd143;
	st.global.u32 	[%rd144], %r1542;
	add.s32 	%r1543, %r3, 2240;
	sub.s32 	%r1544, %r1543, %r1430;
	setp.lt.s32 	%p270, %r1543, %r1430;
	add.s32 	%r1545, %r1524, -2241;
	selp.b32 	%r1546, %r1545, %r1544, %p270;
	ld.shared.u32 	%r1547, [%r1520+8960];
	mul.wide.s32 	%rd145, %r1546, 4;
	add.s64 	%rd146, %rd3, %rd145;
	st.global.u32 	[%rd146], %r1547;
	add.s32 	%r1548, %r3, 2688;
	sub.s32 	%r1549, %r1548, %r1430;
	setp.lt.s32 	%p271, %r1548, %r1430;
	add.s32 	%r1550, %r1524, -2689;
	selp.b32 	%r1551, %r1550, %r1549, %p271;
	ld.shared.u32 	%r1552, [%r1520+10752];
	mul.wide.s32 	%rd147, %r1551, 4;
	add.s64 	%rd148, %rd3, %rd147;
	st.global.u32 	[%rd148], %r1552;
	add.s32 	%r1553, %r3, 3136;
	sub.s32 	%r1554, %r1553, %r1430;
	setp.lt.s32 	%p272, %r1553, %r1430;
	add.s32 	%r1555, %r1524, -3137;
	selp.b32 	%r1556, %r1555, %r1554, %p272;
	ld.shared.u32 	%r1557, [%r1520+12544];
	mul.wide.s32 	%rd149, %r1556, 4;
	add.s64 	%rd150, %rd3, %rd149;
	st.global.u32 	[%rd150], %r1557;
	add.s32 	%r1558, %r3, 3584;
	sub.s32 	%r1559, %r1558, %r1430;
	setp.lt.s32 	%p273, %r1558, %r1430;
	add.s32 	%r1560, %r1524, -3585;
	selp.b32 	%r1561, %r1560, %r1559, %p273;
	ld.shared.u32 	%r1562, [%r1520+14336];
	mul.wide.s32 	%rd151, %r1561, 4;
	add.s64 	%rd152, %rd3, %rd151;
	st.global.u32 	[%rd152], %r1562;
	add.s32 	%r1563, %r3, 4032;
	sub.s32 	%r1564, %r1563, %r1430;
	setp.lt.s32 	%p274, %r1563, %r1430;
	add.s32 	%r1565, %r1524, -4033;
	selp.b32 	%r1566, %r1565, %r1564, %p274;
	ld.shared.u32 	%r1567, [%r1520+16128];
	mul.wide.s32 	%rd153, %r1566, 4;
	add.s64 	%rd154, %rd3, %rd153;
	st.global.u32 	[%rd154], %r1567;
	add.s32 	%r1568, %r3, 4480;
	sub.s32 	%r1569, %r1568, %r1430;
	setp.lt.s32 	%p275, %r1568, %r1430;
	add.s32 	%r1570, %r1524, -4481;
	selp.b32 	%r1571, %r1570, %r1569, %p275;
	ld.shared.u32 	%r1572, [%r1520+17920];
	mul.wide.s32 	%rd155, %r1571, 4;
	add.s64 	%rd156, %rd3, %rd155;
	st.global.u32 	[%rd156], %r1572;
	bra.uni 	$L__BB7_181;
$L__BB7_7:
	ld.param.u64 	%rd157, [_ZN3cub18CUB_300001_SM_10006detail6select23DeviceSelectSweepKernelINS2_10policy_hubIiiiLb0ELNS0_10SelectImplE2EE10Policy1000EPiN6thrust24THRUST_300001_SM_1000_NS6detail15normal_iteratorINSA_10device_ptrIiEEEESF_S8_NS0_13ScanTileStateIiLb1EEE7is_evenNS0_8NullTypeEiNS2_19streaming_context_tIiLb0EEELS5_2EEEvT0_T1_T2_T3_T4_T5_T6_T7_iT8_NS1_7vsmem_tE_param_0];
	cvt.s64.s32 	%rd88, %r2;
	mov.u32 	%r39, %tid.x;
	mul.lo.s32 	%r971, %r39, 11;
	cvt.u64.u32 	%rd89, %r971;
	add.s64 	%rd90, %rd89, %rd88;
	cvta.to.global.u64 	%rd91, %rd157;
	shl.b64 	%rd92, %rd90, 2;
	add.s64 	%rd93, %rd91, %rd92;
	ld.global.u32 	%r40, [%rd93];
	ld.global.u32 	%r41, [%rd93+4];
	ld.global.u32 	%r42, [%rd93+8];
	ld.global.u32 	%r43, [%rd93+12];
	ld.global.u32 	%r44, [%rd93+16];
	ld.global.u32 	%r45, [%rd93+20];
	ld.global.u32 	%r46, [%rd93+24];
	ld.global.u32 	%r47, [%rd93+28];
	ld.global.u32 	%r48, [%rd93+32];
	ld.global.u32 	%r49, [%rd93+36];
	ld.global.u32 	%r50, [%rd93+40];
	bar.sync 	0;
	add.s64 	%rd94, %rd4, %rd92;
	ld.global.u32 	%r972, [%rd94];
	ld.global.u32 	%r973, [%rd94+4];
	ld.global.u32 	%r974, [%rd94+8];
	ld.global.u32 	%r975, [%rd94+12];
	ld.global.u32 	%r976, [%rd94+16];
	ld.global.u32 	%r977, [%rd94+20];
	ld.global.u32 	%r978, [%rd94+24];
	ld.global.u32 	%r979, [%rd94+28];
	ld.global.u32 	%r980, [%rd94+32];
	ld.global.u32 	%r981, [%rd94+36];
	ld.global.u32 	%r982, [%rd94+40];
	and.b32  	%r51, %r972, 1;
	xor.b32  	%r983, %r51, 1;
	and.b32  	%r52, %r973, 1;
	xor.b32  	%r984, %r52, 1;
	and.b32  	%r53, %r974, 1;
	xor.b32  	%r985, %r53, 1;
	and.b32  	%r54, %r975, 1;
	xor.b32  	%r986, %r54, 1;
	and.b32  	%r55, %r976, 1;
	xor.b32  	%r987, %r55, 1;
	and.b32  	%r56, %r977, 1;
	xor.b32  	%r988, %r56, 1;
	and.b32  	%r57, %r978, 1;
	xor.b32  	%r989, %r57, 1;
	and.b32  	%r58, %r979, 1;
	xor.b32  	%r990, %r58, 1;
	and.b32  	%r59, %r980, 1;
	xor.b32  	%r991, %r59, 1;
	and.b32  	%r60, %r981, 1;
	xor.b32  	%r992, %r60, 1;
	and.b32  	%r61, %r982, 1;
	xor.b32  	%r993, %r61, 1;
	bar.sync 	0;
	add.s32 	%r994, %r984, %r983;
	add.s32 	%r995, %r985, %r994;
	add.s32 	%r996, %r986, %r995;
	add.s32 	%r997, %r987, %r996;
	add.s32 	%r998, %r988, %r997;
	add.s32 	%r999, %r989, %r998;
	add.s32 	%r1000, %r990, %r999;
	add.s32 	%r1001, %r991, %r1000;
	add.s32 	%r1002, %r992, %r1001;
	add.s32 	%r942, %r993, %r1002;
	// begin inline asm
	mov.u32 %r937, %laneid;
	// end inline asm
	mov.b32 	%r940, 1;
	mov.b32 	%r965, 0;
	mov.b32 	%r967, -1;
	// begin inline asm
	{  .reg .s32 r0;  .reg .pred p;  shfl.sync.up.b32 r0|p, %r942, %r940, %r965, %r967;  @p add.s32 r0, r0, %r942;  mov.s32 %r938, r0;}
	// end inline asm
	mov.b32 	%r946, 2;
	// begin inline asm
	{  .reg .s32 r0;  .reg .pred p;  shfl.sync.up.b32 r0|p, %r938, %r946, %r965, %r967;  @p add.s32 r0, r0, %r938;  mov.s32 %r944, r0;}
	// end inline asm
	mov.b32 	%r952, 4;
	// begin inline asm
	{  .reg .s32 r0;  .reg .pred p;  shfl.sync.up.b32 r0|p, %r944, %r952, %r965, %r967;  @p add.s32 r0, r0, %r944;  mov.s32 %r950, r0;}
	// end inline asm
	mov.b32 	%r958, 8;
	// begin inline asm
	{  .reg .s32 r0;  .reg .pred p;  shfl.sync.up.b32 r0|p, %r950, %r958, %r965, %r967;  @p add.s32 r0, r0, %r950;  mov.s32 %r956, r0;}
	// end inline asm
	mov.b32 	%r964, 16;
	// begin inline asm
	{  .reg .s32 r0;  .reg .pred p;  shfl.sync.up.b32 r0|p, %r956, %r964, %r965, %r967;  @p add.s32 r0, r0, %r956;  mov.s32 %r962, r0;}
	// end inline asm
	setp.ne.s32 	%p173, %r937, 31;
	@%p173 bra 	$L__BB7_9;
	shr.u32 	%r1003, %r39, 3;
	and.b32  	%r1004, %r1003, 124;
	mov.u32 	%r1005, _ZZN3cub18CUB_300001_SM_10006detail6select23DeviceSelectSweepKernelINS2_10policy_hubIiiiLb0ELNS0_10SelectImplE2EE10Policy1000EPiN6thrust24THRUST_300001_SM_1000_NS6detail15normal_iteratorINSA_10device_ptrIiEEEESF_S8_NS0_13ScanTileStateIiLb1EEE7is_evenNS0_8NullTypeEiNS2_19streaming_context_tIiLb0EEELS5_2EEEvT0_T1_T2_T3_T4_T5_T6_T7_iT8_NS1_7vsmem_tEE19static_temp_storage;
	add.s32 	%r1006, %r1005, %r1004;
	st.shared.u32 	[%r1006], %r962;
$L__BB7_9:
	sub.s32 	%r1007, %r962, %r942;
	bar.sync 	0;
	ld.shared.v4.u32 	{%r1008, %r1009, %r1010, %r1011}, [_ZZN3cub18CUB_300001_SM_10006detail6select23DeviceSelectSweepKernelINS2_10policy_hubIiiiLb0ELNS0_10SelectImplE2EE10Policy1000EPiN6thrust24THRUST_300001_SM_1000_NS6detail15normal_iteratorINSA_10device_ptrIiEEEESF_S8_NS0_13ScanTileStateIiLb1EEE7is_evenNS0_8NullTypeEiNS2_19streaming_context_tIiLb0EEELS5_2EEEvT0_T1_T2_T3_T4_T5_T6_T7_iT8_NS1_7vsmem_tEE19static_temp_storage];
	shr.u32 	%r1012, %r39, 5;
	add.s32 	%r1013, %r1009, %r1008;
	setp.eq.s32 	%p174, %r1012, 2;
	selp.b32 	%r1014, %r1013, %r1008, %p174;
	add.s32 	%r1015, %r1013, %r1010;
	setp.eq.s32 	%p175, %r1012, 3;
	selp.b32 	%r1016, %r1015, %r1014, %p175;
	add.s32 	%r1017, %r1015, %r1011;
	setp.eq.s32 	%p176, %r1012, 4;
	selp.b32 	%r1018, %r1017, %r1016, %p176;
	ld.shared.v4.u32 	{%r1019, %r1020, %r1021, %r1022}, [_ZZN3cub18CUB_300001_SM_10006detail6select23DeviceSelectSweepKernelINS2_10policy_hubIiiiLb0ELNS0_10SelectImplE2EE10Policy1000EPiN6thrust24THRUST_300001_SM_1000_NS6detail15normal_iteratorINSA_10device_ptrIiEEEESF_S8_NS0_13ScanTileStateIiLb1EEE7is_evenNS0_8NullTypeEiNS2_19streaming_context_tIiLb0EEELS5_2EEEvT0_T1_T2_T3_T4_T5_T6_T7_iT8_NS1_7vsmem_tEE19static_temp_storage+16];
	add.s32 	%r1023, %r1017, %r1019;
	setp.eq.s32 	%p177, %r1012, 5;
	selp.b32 	%r1024, %r1023, %r1018, %p177;
	add.s32 	%r1025, %r1023, %r1020;
	setp.eq.s32 	%p178, %r1012, 6;
	selp.b32 	%r1026, %r1025, %r1024, %p178;
	add.s32 	%r1027, %r1025, %r1021;
	setp.eq.s32 	%p179, %r1012, 7;
	selp.b32 	%r1028, %r1027, %r1026, %p179;
	add.s32 	%r1029, %r1027, %r1022;
	setp.eq.s32 	%p180, %r1012, 8;
	selp.b32 	%r1030, %r1029, %r1028, %p180;
	ld.shared.v4.u32 	{%r1031, %r1032, %r1033, %r1034}, [_ZZN3cub18CUB_300001_SM_10006detail6select23DeviceSelectSweepKernelINS2_10policy_hubIiiiLb0ELNS0_10SelectImplE2EE10Policy1000EPiN6thrust24THRUST_300001_SM_1000_NS6detail15normal_iteratorINSA_10device_ptrIiEEEESF_S8_NS0_13ScanTileStateIiLb1EEE7is_evenNS0_8NullTypeEiNS2_19streaming_context_tIiLb0EEELS5_2EEEvT0_T1_T2_T3_T4_T5_T6_T7_iT8_NS1_7vsmem_tEE19static_temp_storage+32];
	add.s32 	%r1035, %r1029, %r1031;
	setp.eq.s32 	%p181, %r1012, 9;
	selp.b32 	%r1036, %r1035, %r1030, %p181;
	add.s32 	%r1037, %r1035, %r1032;
	setp.eq.s32 	%p182, %r1012, 10;
	selp.b32 	%r1038, %r1037, %r1036, %p182;
	add.s32 	%r1039, %r1037, %r1033;
	setp.eq.s32 	%p183, %r1012, 11;
	selp.b32 	%r1040, %r1039, %r1038, %p183;
	add.s32 	%r1041, %r1039, %r1034;
	setp.eq.s32 	%p184, %r1012, 12;
	selp.b32 	%r1042, %r1041, %r1040, %p184;
	ld.shared.v2.u32 	{%r1043, %r1044}, [_ZZN3cub18CUB_300001_SM_10006detail6select23DeviceSelectSweepKernelINS2_10policy_hubIiiiLb0ELNS0_10SelectImplE2EE10Policy1000EPiN6thrust24THRUST_300001_SM_1000_NS6detail15normal_iteratorINSA_10device_ptrIiEEEESF_S8_NS0_13ScanTileStateIiLb1EEE7is_evenNS0_8NullTypeEiNS2_19streaming_context_tIiLb0EEELS5_2EEEvT0_T1_T2_T3_T4_T5_T6_T7_iT8_NS1_7vsmem_tEE19static_temp_storage+48];
	add.s32 	%r1045, %r1041, %r1043;
	setp.eq.s32 	%p185, %r1012, 13;
	selp.b32 	%r1046, %r1045, %r1042, %p185;
	add.s32 	%r65, %r1045, %r1044;
	setp.gt.u32 	%p186, %r39, 31;
	setp.lt.u32 	%p187, %r39, 32;
	setp.eq.s32 	%p188, %r937, 0;
	selp.b32 	%r1047, 0, %r1007, %p188;
	add.s32 	%r1589, %r1046, %r1047;
	selp.b32 	%r67, %r1007, %r1589, %p187;
	@%p186 bra 	$L__BB7_25;
	setp.ne.s32 	%p189, %r39, 0;
	mul.wide.s32 	%rd95, %r1, 8;
	add.s64 	%rd5, %rd2, %rd95;
	@%p189 bra 	$L__BB7_12;
	st.shared.u32 	[_ZZN3cub18CUB_300001_SM_10006detail6select23DeviceSelectSweepKernelINS2_10policy_hubIiiiLb0ELNS0_10SelectImplE2EE10Policy1000EPiN6thrust24THRUST_300001_SM_1000_NS6detail15normal_iteratorINSA_10device_ptrIiEEEESF_S8_NS0_13ScanTileStateIiLb1EEE7is_evenNS0_8NullTypeEiNS2_19streaming_context_tIiLb0EEELS5_2EEEvT0_T1_T2_T3_T4_T5_T6_T7_iT8_NS1_7vsmem_tEE19static_temp_storage+108], %r65;
	add.s64 	%rd96, %rd5, 256;
	mov.b32 	%r1048, 100;
	// begin inline asm
	st.relaxed.gpu.v2.u32 [%rd96], {%r1048, %r65};
	// end inline asm
$L__BB7_12:
	not.b32 	%r1054, %r39;
	add.s32 	%r1585, %r1, %r1054;
	mov.b32 	%r1050, 665;
	// begin inline asm
	nanosleep.u32 %r1050;
	// end inline asm
	mul.wide.s32 	%rd98, %r1585, 8;
	add.s64 	%rd99, %rd2, %rd98;
	add.s64 	%rd97, %rd99, 256;
	// begin inline asm
	ld.relaxed.gpu.v2.u32 {%r1586, %r1580}, [%rd97];
	// end inline asm
	mov.b32 	%r1581, 238;
$L__BB7_13:
	setp.eq.s32 	%p190, %r1586, 99;
	mov.b32 	%r1055, -1;
	vote.sync.any.pred 	%p191, %p190, %r1055;
	not.pred 	%p192, %p191;
	@%p192 bra 	$L__BB7_15;
	// begin inline asm
	nanosleep.u32 %r1581;
	// end inline asm
	shr.u32 	%r1581, %r1581, 1;
	// begin inline asm
	ld.relaxed.gpu.v2.u32 {%r1586, %r1580}, [%rd97];
	// end inline asm
	bra.uni 	$L__BB7_13;
$L__BB7_15:
	setp.eq.s32 	%p193, %r1586, 101;
	mov.b32 	%r1082, -1;
	vote.sync.ballot.b32 	%r1084, %p193, %r1082;
	// begin inline asm
	mov.u32 %r1057, %lanemask_ge;
	// end inline asm
	and.b32  	%r1085, %r1084, %r1057;
	or.b32  	%r1086, %r1085, -2147483648;
	add.s32 	%r1087, %r1086, -1;
	not.b32 	%r1088, %r1086;
	and.b32  	%r1089, %r1088, %r1087;
	popc.b32 	%r1061, %r1089;
	mov.b32 	%r1060, 1;
	// begin inline asm
	shfl.sync.down.b32 %r1058, %r1580, %r1060, %r1061, %r1082;
	// end inline asm
	setp.lt.s32 	%p195, %r937, %r1061;
	selp.b32 	%r1090, %r1058, 0, %p195;
	add.s32 	%r1064, %r1090, %r1580;
	mov.b32 	%r1065, 2;
	// begin inline asm
	shfl.sync.down.b32 %r1063, %r1064, %r1065, %r1061, %r1082;
	// end inline asm
	add.s32 	%r1091, %r937, 2;
	setp.gt.s32 	%p196, %r1091, %r1061;
	selp.b32 	%r1092, 0, %r1063, %p196;
	add.s32 	%r1069, %r1064, %r1092;
	mov.b32 	%r1070, 4;
	// begin inline asm
	shfl.sync.down.b32 %r1068, %r1069, %r1070, %r1061, %r1082;
	// end inline asm
	add.s32 	%r1093, %r937, 4;
	setp.gt.s32 	%p197, %r1093, %r1061;
	selp.b32 	%r1094, 0, %r1068, %p197;
	add.s32 	%r1074, %r1069, %r1094;
	mov.b32 	%r1075, 8;
	// begin inline asm
	shfl.sync.down.b32 %r1073, %r1074, %r1075, %r1061, %r1082;
	// end inline asm
	add.s32 	%r1095, %r937, 8;
	setp.gt.s32 	%p198, %r1095, %r1061;
	selp.b32 	%r1096, 0, %r1073, %p198;
	add.s32 	%r1079, %r1074, %r1096;
	mov.b32 	%r1080, 16;
	// begin inline asm
	shfl.sync.down.b32 %r1078, %r1079, %r1080, %r1061, %r1082;
	// end inline asm
	add.s32 	%r1097, %r937, 16;
	setp.gt.s32 	%p199, %r1097, %r1061;
	selp.b32 	%r1098, 0, %r1078, %p199;
	add.s32 	%r1582, %r1079, %r1098;
	add.s64 	%rd7, %rd2, 256;
	mov.b32 	%r1583, 238;
$L__BB7_16:
	setp.ne.s32 	%p200, %r1586, 101;
	mov.b32 	%r1099, -1;
	vote.sync.all.pred 	%p201, %p200, %r1099;
	not.pred 	%p202, %p201;
	@%p202 bra 	$L__BB7_21;
	shr.u32 	%r1583, %r1583, 1;
	mul.wide.s32 	%rd124, %r1585, 8;
	add.s64 	%rd125, %rd7, %rd124;
	add.s64 	%rd123, %rd125, -256;
	// begin inline asm
	ld.relaxed.gpu.v2.u32 {%r1586, %r1587}, [%rd123];
	// end inline asm
	mov.u32 	%r1588, %r1583;
$L__BB7_18:
	setp.eq.s32 	%p228, %r1586, 99;
	mov.b32 	%r1271, -1;
	vote.sync.any.pred 	%p229, %p228, %r1271;
	not.pred 	%p230, %p229;
	@%p230 bra 	$L__BB7_20;
	// begin inline asm
	nanosleep.u32 %r1588;
	// end inline asm
	shr.u32 	%r1588, %r1588, 1;
	// begin inline asm
	ld.relaxed.gpu.v2.u32 {%r1586, %r1587}, [%rd123];
	// end inline asm
	bra.uni 	$L__BB7_18;
$L__BB7_20:
	setp.eq.s32 	%p231, %r1586, 101;
	mov.b32 	%r1297, -1;
	vote.sync.ballot.b32 	%r1298, %p231, %r1297;
	and.b32  	%r1299, %r1298, %r1057;
	or.b32  	%r1300, %r1299, -2147483648;
	add.s32 	%r1301, %r1300, -1;
	not.b32 	%r1302, %r1300;
	and.b32  	%r1303, %r1302, %r1301;
	popc.b32 	%r1276, %r1303;
	mov.b32 	%r1275, 1;
	// begin inline asm
	shfl.sync.down.b32 %r1273, %r1587, %r1275, %r1276, %r1297;
	// end inline asm
	setp.lt.s32 	%p233, %r937, %r1276;
	selp.b32 	%r1304, %r1273, 0, %p233;
	add.s32 	%r1279, %r1304, %r1587;
	mov.b32 	%r1280, 2;
	// begin inline asm
	shfl.sync.down.b32 %r1278, %r1279, %r1280, %r1276, %r1297;
	// end inline asm
	setp.gt.s32 	%p234, %r1091, %r1276;
	selp.b32 	%r1306, 0, %r1278, %p234;
	add.s32 	%r1284, %r1279, %r1306;
	mov.b32 	%r1285, 4;
	// begin inline asm
	shfl.sync.down.b32 %r1283, %r1284, %r1285, %r1276, %r1297;
	// end inline asm
	setp.gt.s32 	%p235, %r1093, %r1276;
	selp.b32 	%r1308, 0, %r1283, %p235;
	add.s32 	%r1289, %r1284, %r1308;
	mov.b32 	%r1290, 8;
	// begin inline asm
	shfl.sync.down.b32 %r1288, %r1289, %r1290, %r1276, %r1297;
	// end inline asm
	setp.gt.s32 	%p236, %r1095, %r1276;
	selp.b32 	%r1310, 0, %r1288, %p236;
	add.s32 	%r1294, %r1289, %r1310;
	mov.b32 	%r1295, 16;
	// begin inline asm
	shfl.sync.down.b32 %r1293, %r1294, %r1295, %r1276, %r1297;
	// end inline asm
	setp.gt.s32 	%p237, %r1097, %r1276;
	selp.b32 	%r1312, 0, %r1293, %p237;
	add.s32 	%r1313, %r1312, %r1582;
	add.s32 	%r1582, %r1313, %r1294;
	add.s32 	%r1585, %r1585, -32;
	bra.uni 	$L__BB7_16;
$L__BB7_21:
	setp.ne.s32 	%p203, %r39, 0;
	@%p203 bra 	$L__BB7_23;
	add.s32 	%r1102, %r1582, %r65;
	add.s64 	%rd100, %rd5, 256;
	mov.b32 	%r1101, 101;
	// begin inline asm
	st.relaxed.gpu.v2.u32 [%rd100], {%r1101, %r1102};
	// end inline asm
	st.shared.u32 	[_ZZN3cub18CUB_300001_SM_10006detail6select23DeviceSelectSweepKernelINS2_10policy_hubIiiiLb0ELNS0_10SelectImplE2EE10Policy1000EPiN6thrust24THRUST_300001_SM_1000_NS6detail15normal_iteratorINSA_10device_ptrIiEEEESF_S8_NS0_13ScanTileStateIiLb1EEE7is_evenNS0_8NullTypeEiNS2_19streaming_context_tIiLb0EEELS5_2EEEvT0_T1_T2_T3_T4_T5_T6_T7_iT8_NS1_7vsmem_tEE19static_temp_storage+100], %r1582;
	st.shared.u32 	[_ZZN3cub18CUB_300001_SM_10006detail6select23DeviceSelectSweepKernelINS2_10policy_hubIiiiLb0ELNS0_10SelectImplE2EE10Policy1000EPiN6thrust24THRUST_300001_SM_1000_NS6detail15normal_iteratorINSA_10device_ptrIiEEEESF_S8_NS0_13ScanTileStateIiLb1EEE7is_evenNS0_8NullTypeEiNS2_19streaming_context_tIiLb0EEELS5_2EEEvT0_T1_T2_T3_T4_T5_T6_T7_iT8_NS1_7vsmem_tEE19static_temp_storage+104], %r1102;
$L__BB7_23:
	setp.ne.s32 	%p204, %r937, 0;
	mov.u32 	%r1589, %r67;
	@%p204 bra 	$L__BB7_25;
	st.shared.u32 	[_ZZN3cub18CUB_300001_SM_10006detail6select23DeviceSelectSweepKernelINS2_10policy_hubIiiiLb0ELNS0_10SelectImplE2EE10Policy1000EPiN6thrust24THRUST_300001_SM_1000_NS6detail15normal_iteratorINSA_10device_ptrIiEEEESF_S8_NS0_13ScanTileStateIiLb1EEE7is_evenNS0_8NullTypeEiNS2_19streaming_context_tIiLb0EEELS5_2EEEvT0_T1_T2_T3_T4_T5_T6_T7_iT8_NS1_7vsmem_tEE19static_temp_storage+72], %r1582;
	mov.u32 	%r1589, %r1582;
$L__BB7_25:
	ld.param.u32 	%r1577, [_ZN3cub18CUB_300001_SM_10006detail6select23DeviceSelectSweepKernelINS2_10policy_hubIiiiLb0ELNS0_10SelectImplE2EE10Policy1000EPiN6thrust24THRUST_300001_SM_1000_NS6detail15normal_iteratorINSA_10device_ptrIiEEEESF_S8_NS0_13ScanTileStateIiLb1EEE7is_evenNS0_8NullTypeEiNS2_19streaming_context_tIiLb0EEELS5_2EEEvT0_T1_T2_T3_T4_T5_T6_T7_iT8_NS1_7vsmem_tE_param_7];
	bar.sync 	0;
	setp.eq.s32 	%p205, %r39, 0;
	mov.u32 	%r1103, _ZZN3cub18CUB_300001_SM_10006detail6select23DeviceSelectSweepKernelINS2_10policy_hubIiiiLb0ELNS0_10SelectImplE2EE10Policy1000EPiN6thrust24THRUST_300001_SM_1000_NS6detail15normal_iteratorINSA_10device_ptrIiEEEESF_S8_NS0_13ScanTileStateIiLb1EEE7is_evenNS0_8NullTypeEiNS2_19streaming_context_tIiLb0EEELS5_2EEEvT0_T1_T2_T3_T4_T5_T6_T7_iT8_NS1_7vsmem_tEE19static_temp_storage;
	ld.shared.u32 	%r1104, [_ZZN3cub18CUB_300001_SM_10006detail6select23DeviceSelectSweepKernelINS2_10policy_hubIiiiLb0ELNS0_10SelectImplE2EE10Policy1000EPiN6thrust24THRUST_300001_SM_1000_NS6detail15normal_iteratorINSA_10device_ptrIiEEEESF_S8_NS0_13ScanTileStateIiLb1EEE7is_evenNS0_8NullTypeEiNS2_19streaming_context_tIiLb0EEELS5_2EEEvT0_T1_T2_T3_T4_T5_T6_T7_iT8_NS1_7vsmem_tEE19static_temp_storage+72];
	selp.b32 	%r1105, 0, %r1104, %p205;
	add.s32 	%r1106, %r1105, %r1589;
	xor.b32  	%r1107, %r51, 1;
	add.s32 	%r1108, %r1106, %r1107;
	xor.b32  	%r1109, %r52, 1;
	add.s32 	%r1110, %r1109, %r1107;
	add.s32 	%r1111, %r1110, %r1106;
	xor.b32  	%r1112, %r53, 1;
	add.s32 	%r1113, %r1111, %r1112;
	xor.b32  	%r1114, %r54, 1;
	add.s32 	%r1115, %r1113, %r1114;
	xor.b32  	%r1116, %r55, 1;
	add.s32 	%r1117, %r1115, %r1116;
	xor.b32  	%r1118, %r56, 1;
	add.s32 	%r1119, %r1117, %r1118;
	xor.b32  	%r1120, %r57, 1;
	add.s32 	%r1121, %r1119, %r1120;
	xor.b32  	%r1122, %r58, 1;
	add.s32 	%r1123, %r1121, %r1122;
	xor.b32  	%r1124, %r59, 1;
	add.s32 	%r1125, %r1123, %r1124;
	xor.b32  	%r1126, %r60, 1;
	add.s32 	%r1127, %r1125, %r1126;
	ld.shared.u32 	%r1128, [_ZZN3cub18CUB_300001_SM_10006detail6select23DeviceSelectSweepKernelINS2_10policy_hubIiiiLb0ELNS0_10SelectImplE2EE10Policy1000EPiN6thrust24THRUST_300001_SM_1000_NS6detail15normal_iteratorINSA_10device_ptrIiEEEESF_S8_NS0_13ScanTileStateIiLb1EEE7is_evenNS0_8NullTypeEiNS2_19streaming_context_tIiLb0EEELS5_2EEEvT0_T1_T2_T3_T4_T5_T6_T7_iT8_NS1_7vsmem_tEE19static_temp_storage+108];
	ld.shared.u32 	%r1129, [_ZZN3cub18CUB_300001_SM_10006detail6select23DeviceSelectSweepKernelINS2_10policy_hubIiiiLb0ELNS0_10SelectImplE2EE10Policy1000EPiN6thrust24THRUST_300001_SM_1000_NS6detail15normal_iteratorINSA_10device_ptrIiEEEESF_S8_NS0_13ScanTileStateIiLb1EEE7is_evenNS0_8NullTypeEiNS2_19streaming_context_tIiLb0EEELS5_2EEEvT0_T1_T2_T3_T4_T5_T6_T7_iT8_NS1_7vsmem_tEE19static_temp_storage+100];
	sub.s32 	%r1130, %r2, %r1129;
	bar.sync 	0;
	sub.s32 	%r1131, 4928, %r1128;
	add.s32 	%r1132, %r1128, %r1129;
	sub.s32 	%r1133, %r1106, %r1129;
	mul.lo.s32 	%r1134, %r39, 11;
	sub.s32 	%r1135, %r1134, %r1133;
	setp.eq.s32 	%p206, %r51, 0;
	add.s32 	%r1136, %r1133, %r1131;
	selp.b32 	%r1137, %r1136, %r1135, %p206;
	shl.b32 	%r1138, %r1137, 2;
	add.s32 	%r1139, %r1103, %r1138;
	st.shared.u32 	[%r1139], %r40;
	sub.s32 	%r1140, %r1129, %r1108;
	add.s32 	%r1141, %r1134, %r1140;
	add.s32 	%r1142, %r1141, 1;
	setp.eq.s32 	%p207, %r52, 0;
	add.s32 	%r1143, %r1136, %r1107;
	selp.b32 	%r1144, %r1143, %r1142, %p207;
	shl.b32 	%r1145, %r1144, 2;
	add.s32 	%r1146, %r1103, %r1145;
	st.shared.u32 	[%r1146], %r41;
	sub.s32 	%r1147, %r1129, %r1111;
	add.s32 	%r1148, %r1134, %r1147;
	add.s32 	%r1149, %r1148, 2;
	setp.eq.s32 	%p208, %r53, 0;
	add.s32 	%r1150, %r1143, %r1109;
	selp.b32 	%r1151, %r1150, %r1149, %p208;
	shl.b32 	%r1152, %r1151, 2;
	add.s32 	%r1153, %r1103, %r1152;
	st.shared.u32 	[%r1153], %r42;
	sub.s32 	%r1154, %r1129, %r1113;
	add.s32 	%r1155, %r1134, %r1154;
	add.s32 	%r1156, %r1155, 3;
	setp.eq.s32 	%p209, %r54, 0;
	add.s32 	%r1157, %r1150, %r1112;
	selp.b32 	%r1158, %r1157, %r1156, %p209;
	shl.b32 	%r1159, %r1158, 2;
	add.s32 	%r1160, %r1103, %r1159;
	st.shared.u32 	[%r1160], %r43;
	sub.s32 	%r1161, %r1129, %r1115;
	add.s32 	%r1162, %r1134, %r1161;
	add.s32 	%r1163, %r1162, 4;
	setp.eq.s32 	%p210, %r55, 0;
	add.s32 	%r1164, %r1157, %r1114;
	selp.b32 	%r1165, %r1164, %r1163, %p210;
	shl.b32 	%r1166, %r1165, 2;
	add.s32 	%r1167, %r1103, %r1166;
	st.shared.u32 	[%r1167], %r44;
	sub.s32 	%r1168, %r1129, %r1117;
	add.s32 	%r1169, %r1134, %r1168;
	add.s32 	%r1170, %r1169, 5;
	setp.eq.s32 	%p211, %r56, 0;
	add.s32 	%r1171, %r1164, %r1116;
	selp.b32 	%r1172, %r1171, %r1170, %p211;
	shl.b32 	%r1173, %r1172, 2;
	add.s32 	%r1174, %r1103, %r1173;
	st.shared.u32 	[%r1174], %r45;
	sub.s32 	%r1175, %r1129, %r1119;
	add.s32 	%r1176, %r1134, %r1175;
	add.s32 	%r1177, %r1176, 6;
	setp.eq.s32 	%p212, %r57, 0;
	add.s32 	%r1178, %r1171, %r1118;
	selp.b32 	%r1179, %r1178, %r1177, %p212;
	shl.b32 	%r1180, %r1179, 2;
	add.s32 	%r1181, %r1103, %r1180;
	st.shared.u32 	[%r1181], %r46;
	sub.s32 	%r1182, %r1129, %r1121;
	add.s32 	%r1183, %r1134, %r1182;
	add.s32 	%r1184, %r1183, 7;
	setp.eq.s32 	%p213, %r58, 0;
	add.s32 	%r1185, %r1178, %r1120;
	selp.b32 	%r1186, %r1185, %r1184, %p213;
	shl.b32 	%r1187, %r1186, 2;
	add.s32 	%r1188, %r1103, %r1187;
	st.shared.u32 	[%r1188], %r47;
	sub.s32 	%r1189, %r1129, %r1123;
	add.s32 	%r1190, %r1134, %r1189;
	add.s32 	%r1191, %r1190, 8;
	setp.eq.s32 	%p214, %r59, 0;
	add.s32 	%r1192, %r1185, %r1122;
	selp.b32 	%r1193, %r1192, %r1191, %p214;
	shl.b32 	%r1194, %r1193, 2;
	add.s32 	%r1195, %r1103, %r1194;
	st.shared.u32 	[%r1195], %r48;
	sub.s32 	%r1196, %r1129, %r1125;
	add.s32 	%r1197, %r1134, %r1196;
	add.s32 	%r1198, %r1197, 9;
	setp.eq.s32 	%p215, %r60, 0;
	add.s32 	%r1199, %r1192, %r1124;
	selp.b32 	%r1200, %r1199, %r1198, %p215;
	shl.b32 	%r1201, %r1200, 2;
	add.s32 	%r1202, %r1103, %r1201;
	st.shared.u32 	[%r1202], %r49;
	sub.s32 	%r1203, %r1129, %r1127;
	add.s32 	%r1204, %r1134, %r1203;
	add.s32 	%r1205, %r1204, 10;
	setp.eq.s32 	%p216, %r61, 0;
	add.s32 	%r1206, %r1199, %r1126;
	selp.b32 	%r1207, %r1206, %r1205, %p216;
	shl.b32 	%r1208, %r1207, 2;
	add.s32 	%r1209, %r1103, %r1208;
	st.shared.u32 	[%r1209], %r50;
	bar.sync 	0;
	add.s32 	%r1210, %r1132, %r39;
	setp.lt.s32 	%p217, %r39, %r1131;
	add.s32 	%r1211, %r1130, %r39;
	not.b32 	%r1212, %r1211;
	add.s32 	%r1213, %r1577, %r1212;
	add.s32 	%r1214, %r1210, -4928;
	selp.b32 	%r1215, %r1213, %r1214, %p217;
	shl.b32 	%r1216, %r39, 2;
	add.s32 	%r1217, %r1103, %r1216;
	ld.shared.u32 	%r1218, [%r1217];
	mul.wide.s32 	%rd101, %r1215, 4;
	add.s64 	%rd102, %rd3, %rd101;
	st.global.u32 	[%rd102], %r1218;
	add.s32 	%r1219, %r39, 448;
	setp.lt.s32 	%p218, %r1219, %r1131;
	add.s32 	%r1220, %r1213, -448;
	add.s32 	%r1221, %r1210, -4480;
	selp.b32 	%r1222, %r1220, %r1221, %p218;
	ld.shared.u32 	%r1223, [%r1217+1792];
	mul.wide.s32 	%rd103, %r1222, 4;
	add.s64 	%rd104, %rd3, %rd103;
	st.global.u32 	[%rd104], %r1223;
	add.s32 	%r1224, %r39, 896;
	setp.lt.s32 	%p219, %r1224, %r1131;
	add.s32 	%r1225, %r1213, -896;
	add.s32 	%r1226, %r1210, -4032;
	selp.b32 	%r1227, %r1225, %r1226, %p219;
	ld.shared.u32 	%r1228, [%r1217+3584];
	mul.wide.s32 	%rd105, %r1227, 4;
	add.s64 	%rd106, %rd3, %rd105;
	st.global.u32 	[%rd106], %r1228;
	add.s32 	%r1229, %r39, 1344;
	setp.lt.s32 	%p220, %r1229, %r1131;
	add.s32 	%r1230, %r1213, -1344;
	add.s32 	%r1231, %r1210, -3584;
	selp.b32 	%r1232, %r1230, %r1231, %p220;
	ld.shared.u32 	%r1233, [%r1217+5376];
	mul.wide.s32 	%rd107, %r1232, 4;
	add.s64 	%rd108, %rd3, %rd107;
	st.global.u32 	[%rd108], %r1233;
	add.s32 	%r1234, %r39, 1792;
	setp.lt.s32 	%p221, %r1234, %r1131;
	add.s32 	%r1235, %r1213, -1792;
	add.s32 	%r1236, %r1210, -3136;
	selp.b32 	%r1237, %r1235, %r1236, %p221;
	ld.shared.u32 	%r1238, [%r1217+7168];
	mul.wide.s32 	%rd109, %r1237, 4;
	add.s64 	%rd110, %rd3, %rd109;
	st.global.u32 	[%rd110], %r1238;
	add.s32 	%r1239, %r39, 2240;
	setp.lt.s32 	%p222, %r1239, %r1131;
	add.s32 	%r1240, %r1213, -2240;
	add.s32 	%r1241, %r1210, -2688;
	selp.b32 	%r1242, %r1240, %r1241, %p222;
	ld.shared.u32 	%r1243, [%r1217+8960];
	mul.wide.s32 	%rd111, %r1242, 4;
	add.s64 	%rd112, %rd3, %rd111;
	st.global.u32 	[%rd112], %r1243;
	add.s32 	%r1244, %r39, 2688;
	setp.lt.s32 	%p223, %r1244, %r1131;
	add.s32 	%r1245, %r1213, -2688;
	add.s32 	%r1246, %r1210, -2240;
	selp.b32 	%r1247, %r1245, %r1246, %p223;
	ld.shared.u32 	%r1248, [%r1217+10752];
	mul.wide.s32 	%rd113, %r1247, 4;
	add.s64 	%rd114, %rd3, %rd113;
	st.global.u32 	[%rd114], %r1248;
	add.s32 	%r1249, %r39, 3136;
	setp.lt.s32 	%p224, %r1249, %r1131;
	add.s32 	%r1250, %r1213, -3136;
	add.s32 	%r1251, %r1210, -1792;
	selp.b32 	%r1252, %r1250, %r1251, %p224;
	ld.shared.u32 	%r1253, [%r1217+12544];
	mul.wide.s32 	%rd115, %r1252, 4;
	add.s64 	%rd116, %rd3, %rd115;
	st.global.u32 	[%rd116], %r1253;
	add.s32 	%r1254, %r39, 3584;
	setp.lt.s32 	%p225, %r1254, %r1131;
	add.s32 	%r1255, %r1213, -3584;
	add.s32 	%r1256, %r1210, -1344;
	selp.b32 	%r1257, %r1255, %r1256, %p225;
	ld.shared.u32 	%r1258, [%r1217+14336];
	mul.wide.s32 	%rd117, %r1257, 4;
	add.s64 	%rd118, %rd3, %rd117;
	st.global.u32 	[%rd118], %r1258;
	add.s32 	%r1259, %r39, 4032;
	setp.lt.s32 	%p226, %r1259, %r1131;
	add.s32 	%r1260, %r1213, -4032;
	add.s32 	%r1261, %r1210, -896;
	selp.b32 	%r1262, %r1260, %r1261, %p226;
	ld.shared.u32 	%r1263, [%r1217+16128];
	mul.wide.s32 	%rd119, %r1262, 4;
	add.s64 	%rd120, %rd3, %rd119;
	st.global.u32 	[%rd120], %r1263;
	add.s32 	%r1264, %r39, 4480;
	setp.lt.s32 	%p227, %r1264, %r1131;
	add.s32 	%r1265, %r1213, -4480;
	add.s32 	%r1266, %r1210, -448;
	selp.b32 	%r1267, %r1265, %r1266, %p227;
	ld.shared.u32 	%r1268, [%r1217+17920];
	mul.wide.s32 	%rd121, %r1267, 4;
	add.s64 	%rd122, %rd3, %rd121;
	st.global.u32 	[%rd122], %r1268;
	bra.uni 	$L__BB7_181;
$L__BB7_26:
	ld.param.u32 	%r1573, [_ZN3cub18CUB_300001_SM_10006detail6select23DeviceSelectSweepKernelINS2_10policy_hubIiiiLb0ELNS0_10SelectImplE2EE10Policy1000EPiN6thrust24THRUST_300001_SM_1000_NS6detail15normal_iteratorINSA_10device_ptrIiEEEESF_S8_NS0_13ScanTileStateIiLb1EEE7is_evenNS0_8NullTypeEiNS2_19streaming_context_tIiLb0EEELS5_2EEEvT0_T1_T2_T3_T4_T5_T6_T7_iT8_NS1_7vsmem_tE_param_7];
	sub.s32 	%r99, %r1573, %r2;
	setp.ne.s32 	%p2, %r1, 0;
	@%p2 bra 	$L__BB7_95;
	mov.u32 	%r100, %tid.x;
	mul.lo.s32 	%r101, %r100, 11;
	setp.ge.s32 	%p101, %r101, %r99;
	@%p101 bra 	$L__BB7_29;
	add.s32 	%r673, %r101, %r2;
	mul.wide.u32 	%rd59, %r673, 4;
	add.s64 	%rd60, %rd1, %rd59;
	ld.global.u32 	%r1590, [%rd60];
$L__BB7_29:
	add.s32 	%r104, %r101, 1;
	setp.ge.s32 	%p102, %r104, %r99;
	add.s32 	%r105, %r101, %r2;
	mul.wide.u32 	%rd61, %r105, 4;
	add.s64 	%rd8, %rd1, %rd61;
	@%p102 bra 	$L__BB7_31;
	ld.global.u32 	%r1591, [%rd8+4];
$L__BB7_31:
	add.s32 	%r108, %r101, 2;
	setp.ge.s32 	%p103, %r108, %r99;
	@%p103 bra 	$L__BB7_33;
	ld.global.u32 	%r1592, [%rd8+8];
$L__BB7_33:
	add.s32 	%r111, %r101, 3;
	setp.ge.s32 	%p104, %r111, %r99;
	@%p104 bra 	$L__BB7_35;
	ld.global.u32 	%r1593, [%rd8+12];
$L__BB7_35:
	add.s32 	%r114, %r101, 4;
	setp.ge.s32 	%p105, %r114, %r99;
	@%p105 bra 	$L__BB7_37;
	ld.global.u32 	%r1594, [%rd8+16];
$L__BB7_37:
	add.s32 	%r117, %r101, 5;
	setp.ge.s32 	%p106, %r117, %r99;
	@%p106 bra 	$L__BB7_39;
	ld.global.u32 	%r1595, [%rd8+20];
$L__BB7_39:
	add.s32 	%r120, %r101, 6;
	setp.ge.s32 	%p107, %r120, %r99;
	@%p107 bra 	$L__BB7_41;
	ld.global.u32 	%r1596, [%rd8+24];
$L__BB7_41:
	add.s32 	%r123, %r101, 7;
	setp.ge.s32 	%p108, %r123, %r99;
	@%p108 bra 	$L__BB7_43;
	ld.global.u32 	%r1597, [%rd8+28];
$L__BB7_43:
	add.s32 	%r126, %r101, 8;
	setp.ge.s32 	%p109, %r126, %r99;
	@%p109 bra 	$L__BB7_45;
	ld.global.u32 	%r1598, [%rd8+32];
$L__BB7_45:
	add.s32 	%r129, %r101, 9;
	setp.ge.s32 	%p110, %r129, %r99;
	@%p110 bra 	$L__BB7_47;
	ld.global.u32 	%r1599, [%rd8+36];
$L__BB7_47:
	add.s32 	%r132, %r101, 10;
	setp.ge.s32 	%p111, %r132, %r99;
	@%p111 bra 	$L__BB7_49;
	ld.global.u32 	%r1600, [%rd8+40];
$L__BB7_49:
	setp.ge.s32 	%p112, %r101, %r99;
	bar.sync 	0;
	mov.b32 	%r1601, 1;
	@%p112 bra 	$L__BB7_51;
	add.s64 	%rd63, %rd4, %rd61;
	ld.global.u32 	%r685, [%rd63];
	not.b32 	%r686, %r685;
	and.b32  	%r1601, %r686, 1;
$L__BB7_51:
	setp.ge.s32 	%p113, %r104, %r99;
	add.s64 	%rd9, %rd4, %rd61;
	mov.b32 	%r1602, 1;
	@%p113 bra 	$L__BB7_53;
	ld.global.u32 	%r688, [%rd9+4];
	not.b32 	%r689, %r688;
	and.b32  	%r1602, %r689, 1;
$L__BB7_53:
	setp.ge.s32 	%p114, %r108, %r99;
	mov.b32 	%r1603, 1;
	@%p114 bra 	$L__BB7_55;
	ld.global.u32 	%r691, [%rd9+8];
	not.b32 	%r692, %r691;
	and.b32  	%r1603, %r692, 1;
$L__BB7_55:
	setp.ge.s32 	%p115, %r111, %r99;
	mov.b32 	%r1604, 1;
	@%p115 bra 	$L__BB7_57;
	ld.global.u32 	%r694, [%rd9+12];
	not.b32 	%r695, %r694;
	and.b32  	%r1604, %r695, 1;
$L__BB7_57:
	setp.ge.s32 	%p116, %r114, %r99;
	mov.b32 	%r1605, 1;
	@%p116 bra 	$L__BB7_59;
	ld.global.u32 	%r697, [%rd9+16];
	not.b32 	%r698, %r697;
	and.b32  	%r1605, %r698, 1;
$L__BB7_59:
	setp.ge.s32 	%p117, %r117, %r99;
	mov.b32 	%r1606, 1;
	@%p117 bra 	$L__BB7_61;
	ld.global.u32 	%r700, [%rd9+20];
	not.b32 	%r701, %r700;
	and.b32  	%r1606, %r701, 1;
$L__BB7_61:
	setp.ge.s32 	%p118, %r120, %r99;
	mov.b32 	%r1607, 1;
	@%p118 bra 	$L__BB7_63;
	ld.global.u32 	%r703, [%rd9+24];
	not.b32 	%r704, %r703;
	and.b32  	%r1607, %r704, 1;
$L__BB7_63:
	setp.ge.s32 	%p119, %r123, %r99;
	mov.b32 	%r1608, 1;
	@%p119 bra 	$L__BB7_65;
	ld.global.u32 	%r706, [%rd9+28];
	not.b32 	%r707, %r706;
	and.b32  	%r1608, %r707, 1;
$L__BB7_65:
	setp.ge.s32 	%p120, %r126, %r99;
	mov.b32 	%r1609, 1;
	@%p120 bra 	$L__BB7_67;
	ld.global.u32 	%r709, [%rd9+32];
	not.b32 	%r710, %r709;
	and.b32  	%r1609, %r710, 1;
$L__BB7_67:
	setp.ge.s32 	%p121, %r129, %r99;
	mov.b32 	%r1610, 1;
	@%p121 bra 	$L__BB7_69;
	ld.global.u32 	%r712, [%rd9+36];
	not.b32 	%r713, %r712;
	and.b32  	%r1610, %r713, 1;
$L__BB7_69:
	setp.ge.s32 	%p122, %r132, %r99;
	mov.b32 	%r1611, 1;
	@%p122 bra 	$L__BB7_71;
	ld.global.u32 	%r715, [%rd9+40];
	not.b32 	%r716, %r715;
	and.b32  	%r1611, %r716, 1;
$L__BB7_71:
	bar.sync 	0;
	add.s32 	%r748, %r1602, %r1601;
	add.s32 	%r749, %r1603, %r748;
	add.s32 	%r750, %r1604, %r749;
	add.s32 	%r751, %r1605, %r750;
	add.s32 	%r752, %r1606, %r751;
	add.s32 	%r753, %r1607, %r752;
	add.s32 	%r754, %r1608, %r753;
	add.s32 	%r755, %r1609, %r754;
	add.s32 	%r756, %r1610, %r755;
	add.s32 	%r722, %r1611, %r756;
	// begin inline asm
	mov.u32 %r717, %laneid;
	// end inline asm
	mov.b32 	%r720, 1;
	mov.b32 	%r745, 0;
	mov.b32 	%r747, -1;
	// begin inline asm
	{  .reg .s32 r0;  .reg .pred p;  shfl.sync.up.b32 r0|p, %r722, %r720, %r745, %r747;  @p add.s32 r0, r0, %r722;  mov.s32 %r718, r0;}
	// end inline asm
	mov.b32 	%r726, 2;
	// begin inline asm
	{  .reg .s32 r0;  .reg .pred p;  shfl.sync.up.b32 r0|p, %r718, %r726, %r745, %r747;  @p add.s32 r0, r0, %r718;  mov.s32 %r724, r0;}
	// end inline asm
	mov.b32 	%r732, 4;
	// begin inline asm
	{  .reg .s32 r0;  .reg .pred p;  shfl.sync.up.b32 r0|p, %r724, %r732, %r745, %r747;  @p add.s32 r0, r0, %r724;  mov.s32 %r730, r0;}
	// end inline asm
	mov.b32 	%r738, 8;
	// begin inline asm
	{  .reg .s32 r0;  .reg .pred p;  shfl.sync.up.b32 r0|p, %r730, %r738, %r745, %r747;  @p add.s32 r0, r0, %r730;  mov.s32 %r736, r0;}
	// end inline asm
	mov.b32 	%r744, 16;
	// begin inline asm
	{  .reg .s32 r0;  .reg .pred p;  shfl.sync.up.b32 r0|p, %r736, %r744, %r745, %r747;  @p add.s32 r0, r0, %r736;  mov.s32 %r742, r0;}
	// end inline asm
	setp.ne.s32 	%p123, %r717, 31;
	@%p123 bra 	$L__BB7_73;
	shr.u32 	%r757, %r100, 3;
	and.b32  	%r758, %r757, 124;
	mov.u32 	%r759, _ZZN3cub18CUB_300001_SM_10006detail6select23DeviceSelectSweepKernelINS2_10policy_hubIiiiLb0ELNS0_10SelectImplE2EE10Policy1000EPiN6thrust24THRUST_300001_SM_1000_NS6detail15normal_iteratorINSA_10device_ptrIiEEEESF_S8_NS0_13ScanTileStateIiLb1EEE7is_evenNS0_8NullTypeEiNS2_19streaming_context_tIiLb0EEELS5_2EEEvT0_T1_T2_T3_T4_T5_T6_T7_iT8_NS1_7vsmem_tEE19static_temp_storage;
	add.s32 	%r760, %r759, %r758;
	st.shared.u32 	[%r760], %r742;
$L__BB7_73:
	bar.sync 	0;
	mov.u32 	%r761, _ZZN3cub18CUB_300001_SM_10006detail6select23DeviceSelectSweepKernelINS2_10policy_hubIiiiLb0ELNS0_10SelectImplE2EE10Policy1000EPiN6thrust24THRUST_300001_SM_1000_NS6detail15normal_iteratorINSA_10device_ptrIiEEEESF_S8_NS0_13ScanTileStateIiLb1EEE7is_evenNS0_8NullTypeEiNS2_19streaming_context_tIiLb0EEELS5_2EEEvT0_T1_T2_T3_T4_T5_T6_T7_iT8_NS1_7vsmem_tEE19static_temp_storage;
	ld.shared.v4.u32 	{%r762, %r763, %r764, %r765}, [_ZZN3cub18CUB_300001_SM_10006detail6select23DeviceSelectSweepKernelINS2_10policy_hubIiiiLb0ELNS0_10SelectImplE2EE10Policy1000EPiN6thrust24THRUST_300001_SM_1000_NS6detail15normal_iteratorINSA_10device_ptrIiEEEESF_S8_NS0_13ScanTileStateIiLb1EEE7is_evenNS0_8NullTypeEiNS2_19streaming_context_tIiLb0EEELS5_2EEEvT0_T1_T2_T3_T4_T5_T6_T7_iT8_NS1_7vsmem_tEE19static_temp_storage];
	shr.u32 	%r766, %r100, 5;
	add.s32 	%r767, %r763, %r762;
	setp.eq.s32 	%p124, %r766, 2;
	selp.b32 	%r768, %r767, %r762, %p124;
	add.s32 	%r769, %r767, %r764;
	setp.eq.s32 	%p125, %r766, 3;
	selp.b32 	%r770, %r769, %r768, %p125;
	add.s32 	%r771, %r769, %r765;
	setp.eq.s32 	%p126, %r766, 4;
	selp.b32 	%r772, %r771, %r770, %p126;
	ld.shared.v4.u32 	{%r773, %r774, %r775, %r776}, [_ZZN3cub18CUB_300001_SM_10006detail6select23DeviceSelectSweepKernelINS2_10policy_hubIiiiLb0ELNS0_10SelectImplE2EE10Policy1000EPiN6thrust24THRUST_300001_SM_1000_NS6detail15normal_iteratorINSA_10device_ptrIiEEEESF_S8_NS0_13ScanTileStateIiLb1EEE7is_evenNS0_8NullTypeEiNS2_19streaming_context_tIiLb0EEELS5_2EEEvT0_T1_T2_T3_T4_T5_T6_T7_iT8_NS1_7vsmem_tEE19static_temp_storage+16];
	add.s32 	%r777, %r771, %r773;
	setp.eq.s32 	%p127, %r766, 5;
	selp.b32 	%r778, %r777, %r772, %p127;
	add.s32 	%r779, %r777, %r774;
	setp.eq.s32 	%p128, %r766, 6;
	selp.b32 	%r780, %r779, %r778, %p128;
	add.s32 	%r781, %r779, %r775;
	setp.eq.s32 	%p129, %r766, 7;
	selp.b32 	%r782, %r781, %r780, %p129;
	add.s32 	%r783, %r781, %r776;
	setp.eq.s32 	%p130, %r766, 8;
	selp.b32 	%r784, %r783, %r782, %p130;
	ld.shared.v4.u32 	{%r785, %r786, %r787, %r788}, [_ZZN3cub18CUB_300001_SM_10006detail6select23DeviceSelectSweepKernelINS2_10policy_hubIiiiLb0ELNS0_10SelectImplE2EE10Policy1000EPiN6thrust24THRUST_300001_SM_1000_NS6detail15normal_iteratorINSA_10device_ptrIiEEEESF_S8_NS0_13ScanTileStateIiLb1EEE7is_evenNS0_8NullTypeEiNS2_19streaming_context_tIiLb0EEELS5_2EEEvT0_T1_T2_T3_T4_T5_T6_T7_iT8_NS1_7vsmem_tEE19static_temp_storage+32];
	add.s32 	%r789, %r783, %r785;
	setp.eq.s32 	%p131, %r766, 9;
	selp.b32 	%r790, %r789, %r784, %p131;
	add.s32 	%r791, %r789, %r786;
	setp.eq.s32 	%p132, %r766, 10;
	selp.b32 	%r792, %r791, %r790, %p132;
	add.s32 	%r793, %r791, %r787;
	setp.eq.s32 	%p133, %r766, 11;
	selp.b32 	%r794, %r793, %r792, %p133;
	add.s32 	%r795, %r793, %r788;
	setp.eq.s32 	%p134, %r766, 12;
	selp.b32 	%r796, %r795, %r794, %p134;
	ld.shared.v2.u32 	{%r797, %r798}, [_ZZN3cub18CUB_300001_SM_10006detail6select23DeviceSelectSweepKernelINS2_10policy_hubIiiiLb0ELNS0_10SelectImplE2EE10Policy1000EPiN6thrust24THRUST_300001_SM_1000_NS6detail15normal_iteratorINSA_10device_ptrIiEEEESF_S8_NS0_13ScanTileStateIiLb1EEE7is_evenNS0_8NullTypeEiNS2_19streaming_context_tIiLb0EEELS5_2EEEvT0_T1_T2_T3_T4_T5_T6_T7_iT8_NS1_7vsmem_tEE19static_temp_storage+48];
	add.s32 	%r799, %r795, %r797;
	setp.eq.s32 	%p135, %r766, 13;
	selp.b32 	%r800, %r799, %r796, %p135;
	setp.lt.u32 	%p136, %r100, 32;
	selp.b32 	%r801, 0, %r800, %p136;
	setp.eq.s32 	%p137, %r717, 0;
	add.s32 	%r805, %r1605, %r750;
	add.s32 	%r806, %r1606, %r805;
	add.s32 	%r807, %r1607, %r806;
	add.s32 	%r808, %r1608, %r807;
	add.s32 	%r809, %r1609, %r808;
	add.s32 	%r810, %r1610, %r809;
	add.s32 	%r811, %r1611, %r810;
	sub.s32 	%r812, %r742, %r811;
	selp.b32 	%r813, 0, %r812, %p137;
	add.s32 	%r814, %r801, %r813;
	add.s32 	%r815, %r814, %r1601;
	add.s32 	%r816, %r748, %r814;
	add.s32 	%r817, %r749, %r814;
	add.s32 	%r818, %r750, %r814;
	add.s32 	%r819, %r805, %r814;
	add.s32 	%r820, %r806, %r814;
	add.s32 	%r821, %r807, %r814;
	add.s32 	%r822, %r808, %r814;
	add.s32 	%r823, %r809, %r814;
	add.s32 	%r824, %r810, %r814;
	add.s32 	%r825, %r99, %r798;
	add.s32 	%r826, %r825, %r799;
	add.s32 	%r1645, %r826, -4928;
	bar.sync 	0;
	sub.s32 	%r160, %r99, %r1645;
	sub.s32 	%r827, %r101, %r814;
	setp.eq.s32 	%p138, %r1601, 0;
	add.s32 	%r828, %r814, %r160;
	selp.b32 	%r829, %r827, %r828, %p138;
	shl.b32 	%r830, %r829, 2;
	add.s32 	%r831, %r761, %r830;
	st.shared.u32 	[%r831], %r1590;
	sub.s32 	%r832, %r104, %r815;
	setp.eq.s32 	%p139, %r1602, 0;
	add.s32 	%r833, %r828, %r1601;
	selp.b32 	%r834, %r832, %r833, %p139;
	shl.b32 	%r835, %r834, 2;
	add.s32 	%r836, %r761, %r835;
	st.shared.u32 	[%r836], %r1591;
	sub.s32 	%r837, %r101, %r816;
	add.s32 	%r838, %r837, 2;
	setp.eq.s32 	%p140, %r1603, 0;
	add.s32 	%r839, %r833, %r1602;
	selp.b32 	%r840, %r838, %r839, %p140;
	shl.b32 	%r841, %r840, 2;
	add.s32 	%r842, %r761, %r841;
	st.shared.u32 	[%r842], %r1592;
	sub.s32 	%r843, %r101, %r817;
	add.s32 	%r844, %r843, 3;
	setp.eq.s32 	%p141, %r1604, 0;
	add.s32 	%r845, %r839, %r1603;
	selp.b32 	%r846, %r844, %r845, %p141;
	shl.b32 	%r847, %r846, 2;
	add.s32 	%r848, %r761, %r847;
	st.shared.u32 	[%r848], %r1593;
	sub.s32 	%r849, %r101, %r818;
	add.s32 	%r850, %r849, 4;
	setp.eq.s32 	%p142, %r1605, 0;
	add.s32 	%r851, %r845, %r1604;
	selp.b32 	%r852, %r850, %r851, %p142;
	shl.b32 	%r853, %r852, 2;
	add.s32 	%r854, %r761, %r853;
	st.shared.u32 	[%r854], %r1594;
	sub.s32 	%r855, %r101, %r819;
	add.s32 	%r856, %r855, 5;
	setp.eq.s32 	%p143, %r1606, 0;
	add.s32 	%r857, %r851, %r1605;
	selp.b32 	%r858, %r856, %r857, %p143;
	shl.b32 	%r859, %r858, 2;
	add.s32 	%r860, %r761, %r859;
	st.shared.u32 	[%r860], %r1595;
	sub.s32 	%r861, %r101, %r820;
	add.s32 	%r862, %r861, 6;
	setp.eq.s32 	%p144, %r1607, 0;
	add.s32 	%r863, %r857, %r1606;
	selp.b32 	%r864, %r862, %r863, %p144;
	shl.b32 	%r865, %r864, 2;
	add.s32 	%r866, %r761, %r865;
	st.shared.u32 	[%r866], %r1596;
	sub.s32 	%r867, %r101, %r821;
	add.s32 	%r868, %r867, 7;
	setp.eq.s32 	%p145, %r1608, 0;
	add.s32 	%r869, %r863, %r1607;
	selp.b32 	%r870, %r868, %r869, %p145;
	shl.b32 	%r871, %r870, 2;
	add.s32 	%r872, %r761, %r871;
	st.shared.u32 	[%r872], %r1597;
	sub.s32 	%r873, %r101, %r822;
	add.s32 	%r874, %r873, 8;
	setp.eq.s32 	%p146, %r1609, 0;
	add.s32 	%r875, %r869, %r1608;
	selp.b32 	%r876, %r874, %r875, %p146;
	shl.b32 	%r877, %r876, 2;
	add.s32 	%r878, %r761, %r877;
	st.shared.u32 	[%r878], %r1598;
	sub.s32 	%r879, %r129, %r823;
	setp.eq.s32 	%p147, %r1610, 0;
	add.s32 	%r880, %r875, %r1609;
	selp.b32 	%r881, %r879, %r880, %p147;
	shl.b32 	%r882, %r881, 2;
	add.s32 	%r883, %r761, %r882;
	st.shared.u32 	[%r883], %r1599;
	sub.s32 	%r884, %r101, %r824;
	add.s32 	%r885, %r884, 10;
	setp.eq.s32 	%p148, %r1611, 0;
	add.s32 	%r886, %r880, %r1610;
	selp.b32 	%r887, %r885, %r886, %p148;
	shl.b32 	%r888, %r887, 2;
	add.s32 	%r889, %r761, %r888;
	st.shared.u32 	[%r889], %r1600;
	bar.sync 	0;
	setp.ge.s32 	%p149, %r100, %r99;
	shl.b32 	%r890, %r100, 2;
	add.s32 	%r161, %r761, %r890;
	@%p149 bra 	$L__BB7_75;
	ld.param.u32 	%r1575, [_ZN3cub18CUB_300001_SM_10006detail6select23DeviceSelectSweepKernelINS2_10policy_hubIiiiLb0ELNS0_10SelectImplE2EE10Policy1000EPiN6thrust24THRUST_300001_SM_1000_NS6detail15normal_iteratorINSA_10device_ptrIiEEEESF_S8_NS0_13ScanTileStateIiLb1EEE7is_evenNS0_8NullTypeEiNS2_19streaming_context_tIiLb0EEELS5_2EEEvT0_T1_T2_T3_T4_T5_T6_T7_iT8_NS1_7vsmem_tE_param_7];
	ld.shared.u32 	%r891, [%r161];
	not.b32 	%r892, %r100;
	add.s32 	%r893, %r1575, %r892;
	setp.lt.s32 	%p150, %r100, %r160;
	sub.s32 	%r894, %r100, %r160;
	selp.b32 	%r895, %r893, %r894, %p150;
	mul.wide.s32 	%rd65, %r895, 4;
	add.s64 	%rd66, %rd3, %rd65;
	st.global.u32 	[%rd66], %r891;
$L__BB7_75:
	ld.param.u32 	%r1576, [_ZN3cub18CUB_300001_SM_10006detail6select23DeviceSelectSweepKernelINS2_10policy_hubIiiiLb0ELNS0_10SelectImplE2EE10Policy1000EPiN6thrust24THRUST_300001_SM_1000_NS6detail15normal_iteratorINSA_10device_ptrIiEEEESF_S8_NS0_13ScanTileStateIiLb1EEE7is_evenNS0_8NullTypeEiNS2_19streaming_context_tIiLb0EEELS5_2EEEvT0_T1_T2_T3_T4_T5_T6_T7_iT8_NS1_7vsmem_tE_param_7];
	add.s32 	%r162, %r100, 448;
	sub.s32 	%r163, %r1576, %r100;
	setp.ge.s32 	%p151, %r162, %r99;
	@%p151 bra 	$L__BB7_77;
	ld.shared.u32 	%r896, [%r161+1792];
	add.s32 	%r897, %r163, -449;
	setp.lt.s32 	%p152, %r162, %r160;
	sub.s32 	%r898, %r162, %r160;
	selp.b32 	%r899, %r897, %r898, %p152;
	mul.wide.s32 	%rd67, %r899, 4;
	add.s64 	%rd68, %rd3, %rd67;
	st.global.u32 	[%rd68], %r896;
$L__BB7_77:
	add.s32 	%r164, %r100, 896;
	setp.ge.s32 	%p153, %r164, %r99;
	@%p153 bra 	$L__BB7_79;
	ld.shared.u32 	%r900, [%r161+3584];
	add.s32 	%r901, %r163, -897;
	setp.lt.s32 	%p154, %r164, %r160;
	sub.s32 	%r902, %r164, %r160;
	selp.b32 	%r903, %r901, %r902, %p154;
	mul.wide.s32 	%rd69, %r903, 4;
	add.s64 	%rd70, %rd3, %rd69;
	st.global.u32 	[%rd70], %r900;
$L__BB7_79:
	add.s32 	%r165, %r100, 1344;
	setp.ge.s32 	%p155, %r165, %r99;
	@%p155 bra 	$L__BB7_81;
	ld.shared.u32 	%r904, [%r161+5376];
	add.s32 	%r905, %r163, -1345;
	setp.lt.s32 	%p156, %r165, %r160;
	sub.s32 	%r906, %r165, %r160;
	selp.b32 	%r907, %r905, %r906, %p156;
	mul.wide.s32 	%rd71, %r907, 4;
	add.s64 	%rd72, %rd3, %rd71;
	st.global.u32 	[%rd72], %r904;
$L__BB7_81:
	add.s32 	%r166, %r100, 1792;
	setp.ge.s32 	%p157, %r166, %r99;
	@%p157 bra 	$L__BB7_83;
	ld.shared.u32 	%r908, [%r161+7168];
	add.s32 	%r909, %r163, -1793;
	setp.lt.s32 	%p158, %r166, %r160;
	sub.s32 	%r910, %r166, %r160;
	selp.b32 	%r911, %r909, %r910, %p158;
	mul.wide.s32 	%rd73, %r911, 4;
	add.s64 	%rd74, %rd3, %rd73;
	st.global.u32 	[%rd74], %r908;
$L__BB7_83:
	add.s32 	%r167, %r100, 2240;
	setp.ge.s32 	%p159, %r167, %r99;
	@%p159 bra 	$L__BB7_85;
	ld.shared.u32 	%r912, [%r161+8960];
	add.s32 	%r913, %r163, -2241;
	setp.lt.s32 	%p160, %r167, %r160;
	sub.s32 	%r914, %r167, %r160;
	selp.b32 	%r915, %r913, %r914, %p160;
	mul.wide.s32 	%rd75, %r915, 4;
	add.s64 	%rd76, %rd3, %rd75;
	st.global.u32 	[%rd76], %r912;
$L__BB7_85:
	add.s32 	%r168, %r100, 2688;
	setp.ge.s32 	%p161, %r168, %r99;
	@%p161 bra 	$L__BB7_87;
	ld.shared.u32 	%r916, [%r161+10752];
	add.s32 	%r917, %r163, -2689;
	setp.lt.s32 	%p162, %r168, %r160;
	sub.s32 	%r918, %r168, %r160;
	selp.b32 	%r919, %r917, %r918, %p162;
	mul.wide.s32 	%rd77, %r919, 4;
	add.s64 	%rd78, %rd3, %rd77;
	st.global.u32 	[%rd78], %r916;
$L__BB7_87:
	add.s32 	%r169, %r100, 3136;
	setp.ge.s32 	%p163, %r169, %r99;
	@%p163 bra 	$L__BB7_89;
	ld.shared.u32 	%r920, [%r161+12544];
	add.s32 	%r921, %r163, -3137;
	setp.lt.s32 	%p164, %r169, %r160;
	sub.s32 	%r922, %r169, %r160;
	selp.b32 	%r923, %r921, %r922, %p164;
	mul.wide.s32 	%rd79, %r923, 4;
	add.s64 	%rd80, %rd3, %rd79;
	st.global.u32 	[%rd80], %r920;
$L__BB7_89:
	add.s32 	%r170, %r100, 3584;
	setp.ge.s32 	%p165, %r170, %r99;
	@%p165 bra 	$L__BB7_91;
	ld.shared.u32 	%r924, [%r161+14336];
	add.s32 	%r925, %r163, -3585;
	setp.lt.s32 	%p166, %r170, %r160;
	sub.s32 	%r926, %r170, %r160;
	selp.b32 	%r927, %r925, %r926, %p166;
	mul.wide.s32 	%rd81, %r927, 4;
	add.s64 	%rd82, %rd3, %rd81;
	st.global.u32 	[%rd82], %r924;
$L__BB7_91:
	add.s32 	%r171, %r100, 4032;
	setp.ge.s32 	%p167, %r171, %r99;
	@%p167 bra 	$L__BB7_93;
	ld.shared.u32 	%r928, [%r161+16128];
	add.s32 	%r929, %r163, -4033;
	setp.lt.s32 	%p168, %r171, %r160;
	sub.s32 	%r930, %r171, %r160;
	selp.b32 	%r931, %r929, %r930, %p168;
	mul.wide.s32 	%rd83, %r931, 4;
	add.s64 	%rd84, %rd3, %rd83;
	st.global.u32 	[%rd84], %r928;
$L__BB7_93:
	add.s32 	%r932, %r100, 4480;
	sub.s32 	%r933, %r932, %r160;
	setp.lt.s32 	%p169, %r932, %r160;
	add.s32 	%r934, %r163, -4481;
	selp.b32 	%r172, %r934, %r933, %p169;
	setp.ge.s32 	%p170, %r932, %r99;
	@%p170 bra 	$L__BB7_179;
	ld.shared.u32 	%r935, [%r161+17920];
	mul.wide.s32 	%rd85, %r172, 4;
	add.s64 	%rd86, %rd3, %rd85;
	st.global.u32 	[%rd86], %r935;
	bra.uni 	$L__BB7_179;
$L__BB7_95:
	cvt.s64.s32 	%rd20, %r2;
	mov.u32 	%r173, %tid.x;
	mul.lo.s32 	%r174, %r173, 11;
	setp.ge.s32 	%p3, %r174, %r99;
	cvt.u64.u32 	%rd21, %r174;
	add.s64 	%rd10, %rd21, %rd20;
	shl.b64 	%rd22, %rd10, 2;
	add.s64 	%rd11, %rd1, %rd22;
	@%p3 bra 	$L__BB7_97;
	ld.global.u32 	%r1612, [%rd11];
$L__BB7_97:
	add.s32 	%r177, %r174, 1;
	setp.ge.s32 	%p4, %r177, %r99;
	@%p4 bra 	$L__BB7_99;
	ld.global.u32 	%r1613, [%rd11+4];
$L__BB7_99:
	add.s32 	%r180, %r174, 2;
	setp.ge.s32 	%p5, %r180, %r99;
	@%p5 bra 	$L__BB7_101;
	ld.global.u32 	%r1614, [%rd11+8];
$L__BB7_101:
	add.s32 	%r183, %r174, 3;
	setp.ge.s32 	%p6, %r183, %r99;
	@%p6 bra 	$L__BB7_103;
	ld.global.u32 	%r1615, [%rd11+12];
$L__BB7_103:
	add.s32 	%r186, %r174, 4;
	setp.ge.s32 	%p7, %r186, %r99;
	@%p7 bra 	$L__BB7_105;
	ld.global.u32 	%r1616, [%rd11+16];
$L__BB7_105:
	add.s32 	%r189, %r174, 5;
	setp.ge.s32 	%p8, %r189, %r99;
	@%p8 bra 	$L__BB7_107;
	ld.global.u32 	%r1617, [%rd11+20];
$L__BB7_107:
	add.s32 	%r192, %r174, 6;
	setp.ge.s32 	%p9, %r192, %r99;
	@%p9 bra 	$L__BB7_109;
	ld.global.u32 	%r1618, [%rd11+24];
$L__BB7_109:
	add.s32 	%r195, %r174, 7;
	setp.ge.s32 	%p10, %r195, %r99;
	@%p10 bra 	$L__BB7_111;
	ld.global.u32 	%r1619, [%rd11+28];
$L__BB7_111:
	add.s32 	%r198, %r174, 8;
	setp.ge.s32 	%p11, %r198, %r99;
	@%p11 bra 	$L__BB7_113;
	ld.global.u32 	%r1620, [%rd11+32];
$L__BB7_113:
	add.s32 	%r201, %r174, 9;
	setp.ge.s32 	%p12, %r201, %r99;
	@%p12 bra 	$L__BB7_115;
	ld.global.u32 	%r1621, [%rd11+36];
$L__BB7_115:
	add.s32 	%r204, %r174, 10;
	setp.ge.s32 	%p13, %r204, %r99;
	@%p13 bra 	$L__BB7_117;
	ld.global.u32 	%r1622, [%rd11+40];
$L__BB7_117:
	setp.ge.s32 	%p14, %r174, %r99;
	bar.sync 	0;
	add.s64 	%rd12, %rd4, %rd22;
	mov.b32 	%r1623, 1;
	@%p14 bra 	$L__BB7_119;
	ld.global.u32 	%r300, [%rd12];
	not.b32 	%r301, %r300;
	and.b32  	%r1623, %r301, 1;
$L__BB7_119:
	setp.ge.s32 	%p15, %r177, %r99;
	mov.b32 	%r1624, 1;
	@%p15 bra 	$L__BB7_121;
	ld.global.u32 	%r303, [%rd12+4];
	not.b32 	%r304, %r303;
	and.b32  	%r1624, %r304, 1;
$L__BB7_121:
	setp.ge.s32 	%p16, %r180, %r99;
	mov.b32 	%r1625, 1;
	@%p16 bra 	$L__BB7_123;
	ld.global.u32 	%r306, [%rd12+8];
	not.b32 	%r307, %r306;
	and.b32  	%r1625, %r307, 1;
$L__BB7_123:
	setp.ge.s32 	%p17, %r183, %r99;
	mov.b32 	%r1626, 1;
	@%p17 bra 	$L__BB7_125;
	ld.global.u32 	%r309, [%rd12+12];
	not.b32 	%r310, %r309;
	and.b32  	%r1626, %r310, 1;
$L__BB7_125:
	setp.ge.s32 	%p18, %r186, %r99;
	mov.b32 	%r1627, 1;
	@%p18 bra 	$L__BB7_127;
	ld.global.u32 	%r312, [%rd12+16];
	not.b32 	%r313, %r312;
	and.b32  	%r1627, %r313, 1;
$L__BB7_127:
	setp.ge.s32 	%p19, %r189, %r99;
	mov.b32 	%r1628, 1;
	@%p19 bra 	$L__BB7_129;
	ld.global.u32 	%r315, [%rd12+20];
	not.b32 	%r316, %r315;
	and.b32  	%r1628, %r316, 1;
$L__BB7_129:
	setp.ge.s32 	%p20, %r192, %r99;
	mov.b32 	%r1629, 1;
	@%p20 bra 	$L__BB7_131;
	ld.global.u32 	%r318, [%rd12+24];
	not.b32 	%r319, %r318;
	and.b32  	%r1629, %r319, 1;
$L__BB7_131:
	setp.ge.s32 	%p21, %r195, %r99;
	mov.b32 	%r1630, 1;
	@%p21 bra 	$L__BB7_133;
	ld.global.u32 	%r321, [%rd12+28];
	not.b32 	%r322, %r321;
	and.b32  	%r1630, %r322, 1;
$L__BB7_133:
	setp.ge.s32 	%p22, %r198, %r99;
	mov.b32 	%r1631, 1;
	@%p22 bra 	$L__BB7_135;
	ld.global.u32 	%r324, [%rd12+32];
	not.b32 	%r325, %r324;
	and.b32  	%r1631, %r325, 1;
$L__BB7_135:
	setp.ge.s32 	%p23, %r201, %r99;
	mov.b32 	%r1632, 1;
	@%p23 bra 	$L__BB7_137;
	ld.global.u32 	%r327, [%rd12+36];
	not.b32 	%r328, %r327;
	and.b32  	%r1632, %r328, 1;
$L__BB7_137:
	setp.ge.s32 	%p24, %r204, %r99;
	mov.b32 	%r1633, 1;
	@%p24 bra 	$L__BB7_139;
	ld.global.u32 	%r330, [%rd12+40];
	not.b32 	%r331, %r330;
	and.b32  	%r1633, %r331, 1;
$L__BB7_139:
	bar.sync 	0;
	add.s32 	%r363, %r1624, %r1623;
	add.s32 	%r364, %r1625, %r363;
	add.s32 	%r365, %r1626, %r364;
	add.s32 	%r366, %r1627, %r365;
	add.s32 	%r367, %r1628, %r366;
	add.s32 	%r368, %r1629, %r367;
	add.s32 	%r369, %r1630, %r368;
	add.s32 	%r370, %r1631, %r369;
	add.s32 	%r371, %r1632, %r370;
	add.s32 	%r337, %r1633, %r371;
	// begin inline asm
	mov.u32 %r332, %laneid;
	// end inline asm
	mov.b32 	%r335, 1;
	mov.b32 	%r360, 0;
	mov.b32 	%r362, -1;
	// begin inline asm
	{  .reg .s32 r0;  .reg .pred p;  shfl.sync.up.b32 r0|p, %r337, %r335, %r360, %r362;  @p add.s32 r0, r0, %r337;  mov.s32 %r333, r0;}
	// end inline asm
	mov.b32 	%r341, 2;
	// begin inline asm
	{  .reg .s32 r0;  .reg .pred p;  shfl.sync.up.b32 r0|p, %r333, %r341, %r360, %r362;  @p add.s32 r0, r0, %r333;  mov.s32 %r339, r0;}
	// end inline asm
	mov.b32 	%r347, 4;
	// begin inline asm
	{  .reg .s32 r0;  .reg .pred p;  shfl.sync.up.b32 r0|p, %r339, %r347, %r360, %r362;  @p add.s32 r0, r0, %r339;  mov.s32 %r345, r0;}
	// end inline asm
	mov.b32 	%r353, 8;
	// begin inline asm
	{  .reg .s32 r0;  .reg .pred p;  shfl.sync.up.b32 r0|p, %r345, %r353, %r360, %r362;  @p add.s32 r0, r0, %r345;  mov.s32 %r351, r0;}
	// end inline asm
	mov.b32 	%r359, 16;
	// begin inline asm
	{  .reg .s32 r0;  .reg .pred p;  shfl.sync.up.b32 r0|p, %r351, %r359, %r360, %r362;  @p add.s32 r0, r0, %r351;  mov.s32 %r357, r0;}
	// end inline asm
	setp.ne.s32 	%p25, %r332, 31;
	@%p25 bra 	$L__BB7_141;
	shr.u32 	%r372, %r173, 3;
	and.b32  	%r373, %r372, 124;
	mov.u32 	%r374, _ZZN3cub18CUB_300001_SM_10006detail6select23DeviceSelectSweepKernelINS2_10policy_hubIiiiLb0ELNS0_10SelectImplE2EE10Policy1000EPiN6thrust24THRUST_300001_SM_1000_NS6detail15normal_iteratorINSA_10device_ptrIiEEEESF_S8_NS0_13ScanTileStateIiLb1EEE7is_evenNS0_8NullTypeEiNS2_19streaming_context_tIiLb0EEELS5_2EEEvT0_T1_T2_T3_T4_T5_T6_T7_iT8_NS1_7vsmem_tEE19static_temp_storage;
	add.s32 	%r375, %r374, %r373;
	st.shared.u32 	[%r375], %r357;
$L__BB7_141:
	sub.s32 	%r376, %r357, %r337;
	bar.sync 	0;
	ld.shared.v4.u32 	{%r377, %r378, %r379, %r380}, [_ZZN3cub18CUB_300001_SM_10006detail6select23DeviceSelectSweepKernelINS2_10policy_hubIiiiLb0ELNS0_10SelectImplE2EE10Policy1000EPiN6thrust24THRUST_300001_SM_1000_NS6detail15normal_iteratorINSA_10device_ptrIiEEEESF_S8_NS0_13ScanTileStateIiLb1EEE7is_evenNS0_8NullTypeEiNS2_19streaming_context_tIiLb0EEELS5_2EEEvT0_T1_T2_T3_T4_T5_T6_T7_iT8_NS1_7vsmem_tEE19static_temp_storage];
	shr.u32 	%r381, %r173, 5;
	add.s32 	%r382, %r378, %r377;
	setp.eq.s32 	%p26, %r381, 2;
	selp.b32 	%r383, %r382, %r377, %p26;
	add.s32 	%r384, %r382, %r379;
	setp.eq.s32 	%p27, %r381, 3;
	selp.b32 	%r385, %r384, %r383, %p27;
	add.s32 	%r386, %r384, %r380;
	setp.eq.s32 	%p28, %r381, 4;
	selp.b32 	%r387, %r386, %r385, %p28;
	ld.shared.v4.u32 	{%r388, %r389, %r390, %r391}, [_ZZN3cub18CUB_300001_SM_10006detail6select23DeviceSelectSweepKernelINS2_10policy_hubIiiiLb0ELNS0_10SelectImplE2EE10Policy1000EPiN6thrust24THRUST_300001_SM_1000_NS6detail15normal_iteratorINSA_10device_ptrIiEEEESF_S8_NS0_13ScanTileStateIiLb1EEE7is_evenNS0_8NullTypeEiNS2_19streaming_context_tIiLb0EEELS5_2EEEvT0_T1_T2_T3_T4_T5_T6_T7_iT8_NS1_7vsmem_tEE19static_temp_storage+16];
	add.s32 	%r392, %r386, %r388;
	setp.eq.s32 	%p29, %r381, 5;
	selp.b32 	%r393, %r392, %r387, %p29;
	add.s32 	%r394, %r392, %r389;
	setp.eq.s32 	%p30, %r381, 6;
	selp.b32 	%r395, %r394, %r393, %p30;
	add.s32 	%r396, %r394, %r390;
	setp.eq.s32 	%p31, %r381, 7;
	selp.b32 	%r397, %r396, %r395, %p31;
	add.s32 	%r398, %r396, %r391;
	setp.eq.s32 	%p32, %r381, 8;
	selp.b32 	%r399, %r398, %r397, %p32;
	ld.shared.v4.u32 	{%r400, %r401, %r402, %r403}, [_ZZN3cub18CUB_300001_SM_10006detail6select23DeviceSelectSweepKernelINS2_10policy_hubIiiiLb0ELNS0_10SelectImplE2EE10Policy1000EPiN6thrust24THRUST_300001_SM_1000_NS6detail15normal_iteratorINSA_10device_ptrIiEEEESF_S8_NS0_13ScanTileStateIiLb1EEE7is_evenNS0_8NullTypeEiNS2_19streaming_context_tIiLb0EEELS5_2EEEvT0_T1_T2_T3_T4_T5_T6_T7_iT8_NS1_7vsmem_tEE19static_temp_storage+32];
	add.s32 	%r404, %r398, %r400;
	setp.eq.s32 	%p33, %r381, 9;
	selp.b32 	%r405, %r404, %r399, %p33;
	add.s32 	%r406, %r404, %r401;
	setp.eq.s32 	%p34, %r381, 10;
	selp.b32 	%r407, %r406, %r405, %p34;
	add.s32 	%r408, %r406, %r402;
	setp.eq.s32 	%p35, %r381, 11;
	selp.b32 	%r409, %r408, %r407, %p35;
	add.s32 	%r410, %r408, %r403;
	setp.eq.s32 	%p36, %r381, 12;
	selp.b32 	%r411, %r410, %r409, %p36;
	ld.shared.v2.u32 	{%r412, %r413}, [_ZZN3cub18CUB_300001_SM_10006detail6select23DeviceSelectSweepKernelINS2_10policy_hubIiiiLb0ELNS0_10SelectImplE2EE10Policy1000EPiN6thrust24THRUST_300001_SM_1000_NS6detail15normal_iteratorINSA_10device_ptrIiEEEESF_S8_NS0_13ScanTileStateIiLb1EEE7is_evenNS0_8NullTypeEiNS2_19streaming_context_tIiLb0EEELS5_2EEEvT0_T1_T2_T3_T4_T5_T6_T7_iT8_NS1_7vsmem_tEE19static_temp_storage+48];
	add.s32 	%r414, %r410, %r412;
	setp.eq.s32 	%p37, %r381, 13;
	selp.b32 	%r415, %r414, %r411, %p37;
	add.s32 	%r232, %r414, %r413;
	setp.gt.u32 	%p38, %r173, 31;
	setp.lt.u32 	%p39, %r173, 32;
	setp.eq.s32 	%p40, %r332, 0;
	selp.b32 	%r416, 0, %r376, %p40;
	add.s32 	%r1644, %r415, %r416;
	selp.b32 	%r234, %r376, %r1644, %p39;
	@%p38 bra 	$L__BB7_157;
	setp.ne.s32 	%p41, %r173, 0;
	mul.wide.s32 	%rd24, %r1, 8;
	add.s64 	%rd13, %rd2, %rd24;
	@%p41 bra 	$L__BB7_144;
	st.shared.u32 	[_ZZN3cub18CUB_300001_SM_10006detail6select23DeviceSelectSweepKernelINS2_10policy_hubIiiiLb0ELNS0_10SelectImplE2EE10Policy1000EPiN6thrust24THRUST_300001_SM_1000_NS6detail15normal_iteratorINSA_10device_ptrIiEEEESF_S8_NS0_13ScanTileStateIiLb1EEE7is_evenNS0_8NullTypeEiNS2_19streaming_context_tIiLb0EEELS5_2EEEvT0_T1_T2_T3_T4_T5_T6_T7_iT8_NS1_7vsmem_tEE19static_temp_storage+108], %r232;
	add.s64 	%rd25, %rd13, 256;
	mov.b32 	%r417, 100;
	// begin inline asm
	st.relaxed.gpu.v2.u32 [%rd25], {%r417, %r232};
	// end inline asm
$L__BB7_144:
	not.b32 	%r423, %r173;
	add.s32 	%r1640, %r1, %r423;
	mov.b32 	%r419, 665;
	// begin inline asm
	nanosleep.u32 %r419;
	// end inline asm
	mul.wide.s32 	%rd27, %r1640, 8;
	add.s64 	%rd28, %rd2, %rd27;
	add.s64 	%rd26, %rd28, 256;
	// begin inline asm
	ld.relaxed.gpu.v2.u32 {%r1641, %r1635}, [%rd26];
	// end inline asm
	mov.b32 	%r1636, 238;
$L__BB7_145:
	setp.eq.s32 	%p42, %r1641, 99;
	mov.b32 	%r424, -1;
	vote.sync.any.pred 	%p43, %p42, %r424;
	not.pred 	%p44, %p43;
	@%p44 bra 	$L__BB7_147;
	// begin inline asm
	nanosleep.u32 %r1636;
	// end inline asm
	shr.u32 	%r1636, %r1636, 1;
	// begin inline asm
	ld.relaxed.gpu.v2.u32 {%r1641, %r1635}, [%rd26];
	// end inline asm
	bra.uni 	$L__BB7_145;
$L__BB7_147:
	setp.eq.s32 	%p45, %r1641, 101;
	mov.b32 	%r451, -1;
	vote.sync.ballot.b32 	%r453, %p45, %r451;
	// begin inline asm
	mov.u32 %r426, %lanemask_ge;
	// end inline asm
	and.b32  	%r454, %r453, %r426;
	or.b32  	%r455, %r454, -2147483648;
	add.s32 	%r456, %r455, -1;
	not.b32 	%r457, %r455;
	and.b32  	%r458, %r457, %r456;
	popc.b32 	%r430, %r458;
	mov.b32 	%r429, 1;
	// begin inline asm
	shfl.sync.down.b32 %r427, %r1635, %r429, %r430, %r451;
	// end inline asm
	setp.lt.s32 	%p47, %r332, %r430;
	selp.b32 	%r459, %r427, 0, %p47;
	add.s32 	%r433, %r459, %r1635;
	mov.b32 	%r434, 2;
	// begin inline asm
	shfl.sync.down.b32 %r432, %r433, %r434, %r430, %r451;
	// end inline asm
	add.s32 	%r460, %r332, 2;
	setp.gt.s32 	%p48, %r460, %r430;
	selp.b32 	%r461, 0, %r432, %p48;
	add.s32 	%r438, %r433, %r461;
	mov.b32 	%r439, 4;
	// begin inline asm
	shfl.sync.down.b32 %r437, %r438, %r439, %r430, %r451;
	// end inline asm
	add.s32 	%r462, %r332, 4;
	setp.gt.s32 	%p49, %r462, %r430;
	selp.b32 	%r463, 0, %r437, %p49;
	add.s32 	%r443, %r438, %r463;
	mov.b32 	%r444, 8;
	// begin inline asm
	shfl.sync.down.b32 %r442, %r443, %r444, %r430, %r451;
	// end inline asm
	add.s32 	%r464, %r332, 8;
	setp.gt.s32 	%p50, %r464, %r430;
	selp.b32 	%r465, 0, %r442, %p50;
	add.s32 	%r448, %r443, %r465;
	mov.b32 	%r449, 16;
	// begin inline asm
	shfl.sync.down.b32 %r447, %r448, %r449, %r430, %r451;
	// end inline asm
	add.s32 	%r466, %r332, 16;
	setp.gt.s32 	%p51, %r466, %r430;
	selp.b32 	%r467, 0, %r447, %p51;
	add.s32 	%r1637, %r448, %r467;
	add.s64 	%rd15, %rd2, 256;
	mov.b32 	%r1638, 238;
$L__BB7_148:
	setp.ne.s32 	%p52, %r1641, 101;
	mov.b32 	%r468, -1;
	vote.sync.all.pred 	%p53, %p52, %r468;
	not.pred 	%p54, %p53;
	@%p54 bra 	$L__BB7_153;
	shr.u32 	%r1638, %r1638, 1;
	mul.wide.s32 	%rd53, %r1640, 8;
	add.s64 	%rd54, %rd15, %rd53;
	add.s64 	%rd52, %rd54, -256;
	// begin inline asm
	ld.relaxed.gpu.v2.u32 {%r1641, %r1642}, [%rd52];
	// end inline asm
	mov.u32 	%r1643, %r1638;
$L__BB7_150:
	setp.eq.s32 	%p91, %r1641, 99;
	mov.b32 	%r623, -1;
	vote.sync.any.pred 	%p92, %p91, %r623;
	not.pred 	%p93, %p92;
	@%p93 bra 	$L__BB7_152;
	// begin inline asm
	nanosleep.u32 %r1643;
	// end inline asm
	shr.u32 	%r1643, %r1643, 1;
	// begin inline asm
	ld.relaxed.gpu.v2.u32 {%r1641, %r1642}, [%rd52];
	// end inline asm
	bra.uni 	$L__BB7_150;
$L__BB7_152:
	setp.eq.s32 	%p94, %r1641, 101;
	mov.b32 	%r649, -1;
	vote.sync.ballot.b32 	%r650, %p94, %r649;
	and.b32  	%r651, %r650, %r426;
	or.b32  	%r652, %r651, -2147483648;
	add.s32 	%r653, %r652, -1;
	not.b32 	%r654, %r652;
	and.b32  	%r655, %r654, %r653;
	popc.b32 	%r628, %r655;
	mov.b32 	%r627, 1;
	// begin inline asm
	shfl.sync.down.b32 %r625, %r1642, %r627, %r628, %r649;
	// end inline asm
	setp.lt.s32 	%p96, %r332, %r628;
	selp.b32 	%r656, %r625, 0, %p96;
	add.s32 	%r631, %r656, %r1642;
	mov.b32 	%r632, 2;
	// begin inline asm
	shfl.sync.down.b32 %r630, %r631, %r632, %r628, %r649;
	// end inline asm
	setp.gt.s32 	%p97, %r460, %r628;
	selp.b32 	%r658, 0, %r630, %p97;
	add.s32 	%r636, %r631, %r658;
	mov.b32 	%r637, 4;
	// begin inline asm
	shfl.sync.down.b32 %r635, %r636, %r637, %r628, %r649;
	// end inline asm
	setp.gt.s32 	%p98, %r462, %r628;
	selp.b32 	%r660, 0, %r635, %p98;
	add.s32 	%r641, %r636, %r660;
	mov.b32 	%r642, 8;
	// begin inline asm
	shfl.sync.down.b32 %r640, %r641, %r642, %r628, %r649;
	// end inline asm
	add.s32 	%r661, %r332, 8;
	setp.gt.s32 	%p99, %r661, %r628;
	selp.b32 	%r662, 0, %r640, %p99;
	add.s32 	%r646, %r641, %r662;
	mov.b32 	%r647, 16;
	// begin inline asm
	shfl.sync.down.b32 %r645, %r646, %r647, %r628, %r649;
	// end inline asm
	add.s32 	%r663, %r332, 16;
	setp.gt.s32 	%p100, %r663, %r628;
	selp.b32 	%r664, 0, %r645, %p100;
	add.s32 	%r665, %r664, %r1637;
	add.s32 	%r1637, %r665, %r646;
	add.s32 	%r1640, %r1640, -32;
	bra.uni 	$L__BB7_148;
$L__BB7_153:
	setp.ne.s32 	%p55, %r173, 0;
	@%p55 bra 	$L__BB7_155;
	add.s32 	%r471, %r1637, %r232;
	add.s64 	%rd29, %rd13, 256;
	mov.b32 	%r470, 101;
	// begin inline asm
	st.relaxed.gpu.v2.u32 [%rd29], {%r470, %r471};
	// end inline asm
	st.shared.u32 	[_ZZN3cub18CUB_300001_SM_10006detail6select23DeviceSelectSweepKernelINS2_10policy_hubIiiiLb0ELNS0_10SelectImplE2EE10Policy1000EPiN6thrust24THRUST_300001_SM_1000_NS6detail15normal_iteratorINSA_10device_ptrIiEEEESF_S8_NS0_13ScanTileStateIiLb1EEE7is_evenNS0_8NullTypeEiNS2_19streaming_context_tIiLb0EEELS5_2EEEvT0_T1_T2_T3_T4_T5_T6_T7_iT8_NS1_7vsmem_tEE19static_temp_storage+100], %r1637;
	st.shared.u32 	[_ZZN3cub18CUB_300001_SM_10006detail6select23DeviceSelectSweepKernelINS2_10policy_hubIiiiLb0ELNS0_10SelectImplE2EE10Policy1000EPiN6thrust24THRUST_300001_SM_1000_NS6detail15normal_iteratorINSA_10device_ptrIiEEEESF_S8_NS0_13ScanTileStateIiLb1EEE7is_evenNS0_8NullTypeEiNS2_19streaming_context_tIiLb0EEELS5_2EEEvT0_T1_T2_T3_T4_T5_T6_T7_iT8_NS1_7vsmem_tEE19static_temp_storage+104], %r471;
$L__BB7_155:
	setp.ne.s32 	%p56, %r332, 0;
	mov.u32 	%r1644, %r234;
	@%p56 bra 	$L__BB7_157;
	st.shared.u32 	[_ZZN3cub18CUB_300001_SM_10006detail6select23DeviceSelectSweepKernelINS2_10policy_hubIiiiLb0ELNS0_10SelectImplE2EE10Policy1000EPiN6thrust24THRUST_300001_SM_1000_NS6detail15normal_iteratorINSA_10device_ptrIiEEEESF_S8_NS0_13ScanTileStateIiLb1EEE7is_evenNS0_8NullTypeEiNS2_19streaming_context_tIiLb0EEELS5_2EEEvT0_T1_T2_T3_T4_T5_T6_T7_iT8_NS1_7vsmem_tEE19static_temp_storage+72], %r1637;
	mov.u32 	%r1644, %r1637;
$L__BB7_157:
	ld.param.u32 	%r1574, [_ZN3cub18CUB_300001_SM_10006detail6select23DeviceSelectSweepKernelINS2_10policy_hubIiiiLb0ELNS0_10SelectImplE2EE10Policy1000EPiN6thrust24THRUST_300001_SM_1000_NS6detail15normal_iteratorINSA_10device_ptrIiEEEESF_S8_NS0_13ScanTileStateIiLb1EEE7is_evenNS0_8NullTypeEiNS2_19streaming_context_tIiLb0EEELS5_2EEEvT0_T1_T2_T3_T4_T5_T6_T7_iT8_NS1_7vsmem_tE_param_7];
	bar.sync 	0;
	setp.eq.s32 	%p57, %r173, 0;
	mov.u32 	%r472, _ZZN3cub18CUB_300001_SM_10006detail6select23DeviceSelectSweepKernelINS2_10policy_hubIiiiLb0ELNS0_10SelectImplE2EE10Policy1000EPiN6thrust24THRUST_300001_SM_1000_NS6detail15normal_iteratorINSA_10device_ptrIiEEEESF_S8_NS0_13ScanTileStateIiLb1EEE7is_evenNS0_8NullTypeEiNS2_19streaming_context_tIiLb0EEELS5_2EEEvT0_T1_T2_T3_T4_T5_T6_T7_iT8_NS1_7vsmem_tEE19static_temp_storage;
	ld.shared.u32 	%r473, [_ZZN3cub18CUB_300001_SM_10006detail6select23DeviceSelectSweepKernelINS2_10policy_hubIiiiLb0ELNS0_10SelectImplE2EE10Policy1000EPiN6thrust24THRUST_300001_SM_1000_NS6detail15normal_iteratorINSA_10device_ptrIiEEEESF_S8_NS0_13ScanTileStateIiLb1EEE7is_evenNS0_8NullTypeEiNS2_19streaming_context_tIiLb0EEELS5_2EEEvT0_T1_T2_T3_T4_T5_T6_T7_iT8_NS1_7vsmem_tEE19static_temp_storage+72];
	selp.b32 	%r474, 0, %r473, %p57;
	add.s32 	%r475, %r474, %r1644;
	add.s32 	%r476, %r475, %r1623;
	add.s32 	%r478, %r363, %r475;
	add.s32 	%r479, %r478, %r1625;
	add.s32 	%r480, %r479, %r1626;
	add.s32 	%r481, %r480, %r1627;
	add.s32 	%r482, %r481, %r1628;
	add.s32 	%r483, %r482, %r1629;
	add.s32 	%r484, %r483, %r1630;
	add.s32 	%r485, %r484, %r1631;
	add.s32 	%r486, %r485, %r1632;
	ld.shared.v2.u32 	{%r487, %r488}, [_ZZN3cub18CUB_300001_SM_10006detail6select23DeviceSelectSweepKernelINS2_10policy_hubIiiiLb0ELNS0_10SelectImplE2EE10Policy1000EPiN6thrust24THRUST_300001_SM_1000_NS6detail15normal_iteratorINSA_10device_ptrIiEEEESF_S8_NS0_13ScanTileStateIiLb1EEE7is_evenNS0_8NullTypeEiNS2_19streaming_context_tIiLb0EEELS5_2EEEvT0_T1_T2_T3_T4_T5_T6_T7_iT8_NS1_7vsmem_tEE19static_temp_storage+104];
	ld.shared.u32 	%r489, [_ZZN3cub18CUB_300001_SM_10006detail6select23DeviceSelectSweepKernelINS2_10policy_hubIiiiLb0ELNS0_10SelectImplE2EE10Policy1000EPiN6thrust24THRUST_300001_SM_1000_NS6detail15normal_iteratorINSA_10device_ptrIiEEEESF_S8_NS0_13ScanTileStateIiLb1EEE7is_evenNS0_8NullTypeEiNS2_19streaming_context_tIiLb0EEELS5_2EEEvT0_T1_T2_T3_T4_T5_T6_T7_iT8_NS1_7vsmem_tEE19static_temp_storage+100];
	mov.u32 	%r491, %nctaid.y;
	mov.u32 	%r492, %ctaid.y;
	mad.lo.s32 	%r493, %r284, %r491, %r492;
	mul.lo.s32 	%r494, %r493, 4928;
	sub.s32 	%r495, %r494, %r489;
	sub.s32 	%r496, 4928, %r99;
	sub.s32 	%r1645, %r487, %r496;
	sub.s32 	%r497, %r496, %r488;
	bar.sync 	0;
	add.s32 	%r267, %r497, %r99;
	sub.s32 	%r498, %r475, %r489;
	mul.lo.s32 	%r499, %r173, 11;
	sub.s32 	%r500, %r499, %r498;
	setp.eq.s32 	%p58, %r1623, 0;
	add.s32 	%r501, %r498, %r267;
	selp.b32 	%r502, %r500, %r501, %p58;
	shl.b32 	%r503, %r502, 2;
	add.s32 	%r504, %r472, %r503;
	st.shared.u32 	[%r504], %r1612;
	sub.s32 	%r505, %r489, %r476;
	add.s32 	%r506, %r499, %r505;
	add.s32 	%r507, %r506, 1;
	setp.eq.s32 	%p59, %r1624, 0;
	add.s32 	%r508, %r501, %r1623;
	selp.b32 	%r509, %r507, %r508, %p59;
	shl.b32 	%r510, %r509, 2;
	add.s32 	%r511, %r472, %r510;
	st.shared.u32 	[%r511], %r1613;
	sub.s32 	%r512, %r489, %r478;
	add.s32 	%r513, %r499, %r512;
	add.s32 	%r514, %r513, 2;
	setp.eq.s32 	%p60, %r1625, 0;
	add.s32 	%r515, %r508, %r1624;
	selp.b32 	%r516, %r514, %r515, %p60;
	shl.b32 	%r517, %r516, 2;
	add.s32 	%r518, %r472, %r517;
	st.shared.u32 	[%r518], %r1614;
	sub.s32 	%r519, %r489, %r479;
	add.s32 	%r520, %r499, %r519;
	add.s32 	%r521, %r520, 3;
	setp.eq.s32 	%p61, %r1626, 0;
	add.s32 	%r522, %r515, %r1625;
	selp.b32 	%r523, %r521, %r522, %p61;
	shl.b32 	%r524, %r523, 2;
	add.s32 	%r525, %r472, %r524;
	st.shared.u32 	[%r525], %r1615;
	sub.s32 	%r526, %r489, %r480;
	add.s32 	%r527, %r499, %r526;
	add.s32 	%r528, %r527, 4;
	setp.eq.s32 	%p62, %r1627, 0;
	add.s32 	%r529, %r522, %r1626;
	selp.b32 	%r530, %r528, %r529, %p62;
	shl.b32 	%r531, %r530, 2;
	add.s32 	%r532, %r472, %r531;
	st.shared.u32 	[%r532], %r1616;
	sub.s32 	%r533, %r489, %r481;
	add.s32 	%r534, %r499, %r533;
	add.s32 	%r535, %r534, 5;
	setp.eq.s32 	%p63, %r1628, 0;
	add.s32 	%r536, %r529, %r1627;
	selp.b32 	%r537, %r535, %r536, %p63;
	shl.b32 	%r538, %r537, 2;
	add.s32 	%r539, %r472, %r538;
	st.shared.u32 	[%r539], %r1617;
	sub.s32 	%r540, %r489, %r482;
	add.s32 	%r541, %r499, %r540;
	add.s32 	%r542, %r541, 6;
	setp.eq.s32 	%p64, %r1629, 0;
	add.s32 	%r543, %r536, %r1628;
	selp.b32 	%r544, %r542, %r543, %p64;
	shl.b32 	%r545, %r544, 2;
	add.s32 	%r546, %r472, %r545;
	st.shared.u32 	[%r546], %r1618;
	sub.s32 	%r547, %r489, %r483;
	add.s32 	%r548, %r499, %r547;
	add.s32 	%r549, %r548, 7;
	setp.eq.s32 	%p65, %r1630, 0;
	add.s32 	%r550, %r543, %r1629;
	selp.b32 	%r551, %r549, %r550, %p65;
	shl.b32 	%r552, %r551, 2;
	add.s32 	%r553, %r472, %r552;
	st.shared.u32 	[%r553], %r1619;
	sub.s32 	%r554, %r489, %r484;
	add.s32 	%r555, %r499, %r554;
	add.s32 	%r556, %r555, 8;
	setp.eq.s32 	%p66, %r1631, 0;
	add.s32 	%r557, %r550, %r1630;
	selp.b32 	%r558, %r556, %r557, %p66;
	shl.b32 	%r559, %r558, 2;
	add.s32 	%r560, %r472, %r559;
	st.shared.u32 	[%r560], %r1620;
	sub.s32 	%r561, %r489, %r485;
	add.s32 	%r562, %r499, %r561;
	add.s32 	%r563, %r562, 9;
	setp.eq.s32 	%p67, %r1632, 0;
	add.s32 	%r564, %r557, %r1631;
	selp.b32 	%r565, %r563, %r564, %p67;
	shl.b32 	%r566, %r565, 2;
	add.s32 	%r567, %r472, %r566;
	st.shared.u32 	[%r567], %r1621;
	sub.s32 	%r568, %r489, %r486;
	add.s32 	%r569, %r499, %r568;
	add.s32 	%r570, %r569, 10;
	setp.eq.s32 	%p68, %r1633, 0;
	add.s32 	%r571, %r564, %r1632;
	selp.b32 	%r572, %r570, %r571, %p68;
	shl.b32 	%r573, %r572, 2;
	add.s32 	%r574, %r472, %r573;
	st.shared.u32 	[%r574], %r1622;
	bar.sync 	0;
	sub.s32 	%r575, %r489, %r267;
	add.s32 	%r576, %r495, %r173;
	not.b32 	%r577, %r576;
	add.s32 	%r268, %r1574, %r577;
	add.s32 	%r269, %r575, %r173;
	setp.ge.s32 	%p69, %r173, %r99;
	shl.b32 	%r578, %r173, 2;
	add.s32 	%r270, %r472, %r578;
	@%p69 bra 	$L__BB7_159;
	ld.shared.u32 	%r579, [%r270];
	setp.lt.s32 	%p70, %r173, %r267;
	selp.b32 	%r580, %r268, %r269, %p70;
	mul.wide.s32 	%rd30, %r580, 4;
	add.s64 	%rd31, %rd3, %rd30;
	st.global.u32 	[%rd31], %r579;
$L__BB7_159:
	add.s32 	%r271, %r173, 448;
	setp.ge.s32 	%p71, %r271, %r99;
	@%p71 bra 	$L__BB7_161;
	ld.shared.u32 	%r581, [%r270+1792];
	add.s32 	%r582, %r269, 448;
	add.s32 	%r583, %r268, -448;
	setp.lt.s32 	%p72, %r271, %r267;
	selp.b32 	%r584, %r583, %r582, %p72;
	mul.wide.s32 	%rd32, %r584, 4;
	add.s64 	%rd33, %rd3, %rd32;
	st.global.u32 	[%rd33], %r581;
$L__BB7_161:
	add.s32 	%r272, %r173, 896;
	setp.ge.s32 	%p73, %r272, %r99;
	@%p73 bra 	$L__BB7_163;
	ld.shared.u32 	%r585, [%r270+3584];
	add.s32 	%r586, %r269, 896;
	add.s32 	%r587, %r268, -896;
	setp.lt.s32 	%p74, %r272, %r267;
	selp.b32 	%r588, %r587, %r586, %p74;
	mul.wide.s32 	%rd34, %r588, 4;
	add.s64 	%rd35, %rd3, %rd34;
	st.global.u32 	[%rd35], %r585;
$L__BB7_163:
	add.s32 	%r273, %r173, 1344;
	setp.ge.s32 	%p75, %r273, %r99;
	@%p75 bra 	$L__BB7_165;
	ld.shared.u32 	%r589, [%r270+5376];
	add.s32 	%r590, %r269, 1344;
	add.s32 	%r591, %r268, -1344;
	setp.lt.s32 	%p76, %r273, %r267;
	selp.b32 	%r592, %r591, %r590, %p76;
	mul.wide.s32 	%rd36, %r592, 4;
	add.s64 	%rd37, %rd3, %rd36;
	st.global.u32 	[%rd37], %r589;
$L__BB7_165:
	add.s32 	%r274, %r173, 1792;
	setp.ge.s32 	%p77, %r274, %r99;
	@%p77 bra 	$L__BB7_167;
	ld.shared.u32 	%r593, [%r270+7168];
	add.s32 	%r594, %r269, 1792;
	add.s32 	%r595, %r268, -1792;
	setp.lt.s32 	%p78, %r274, %r267;
	selp.b32 	%r596, %r595, %r594, %p78;
	mul.wide.s32 	%rd38, %r596, 4;
	add.s64 	%rd39, %rd3, %rd38;
	st.global.u32 	[%rd39], %r593;
$L__BB7_167:
	add.s32 	%r275, %r173, 2240;
	setp.ge.s32 	%p79, %r275, %r99;
	@%p79 bra 	$L__BB7_169;
	ld.shared.u32 	%r597, [%r270+8960];
	add.s32 	%r598, %r269, 2240;
	add.s32 	%r599, %r268, -2240;
	setp.lt.s32 	%p80, %r275, %r267;
	selp.b32 	%r600, %r599, %r598, %p80;
	mul.wide.s32 	%rd40, %r600, 4;
	add.s64 	%rd41, %rd3, %rd40;
	st.global.u32 	[%rd41], %r597;
$L__BB7_169:
	add.s32 	%r276, %r173, 2688;
	setp.ge.s32 	%p81, %r276, %r99;
	@%p81 bra 	$L__BB7_171;
	ld.shared.u32 	%r601, [%r270+10752];
	add.s32 	%r602, %r269, 2688;
	add.s32 	%r603, %r268, -2688;
	setp.lt.s32 	%p82, %r276, %r267;
	selp.b32 	%r604, %r603, %r602, %p82;
	mul.wide.s32 	%rd42, %r604, 4;
	add.s64 	%rd43, %rd3, %rd42;
	st.global.u32 	[%rd43], %r601;
$L__BB7_171:
	add.s32 	%r277, %r173, 3136;
	setp.ge.s32 	%p83, %r277, %r99;
	@%p83 bra 	$L__BB7_173;
	ld.shared.u32 	%r605, [%r270+12544];
	add.s32 	%r606, %r269, 3136;
	add.s32 	%r607, %r268, -3136;
	setp.lt.s32 	%p84, %r277, %r267;
	selp.b32 	%r608, %r607, %r606, %p84;
	mul.wide.s32 	%rd44, %r608, 4;
	add.s64 	%rd45, %rd3, %rd44;
	st.global.u32 	[%rd45], %r605;
$L__BB7_173:
	add.s32 	%r278, %r173, 3584;
	setp.ge.s32 	%p85, %r278, %r99;
	@%p85 bra 	$L__BB7_175;
	ld.shared.u32 	%r609, [%r270+14336];
	add.s32 	%r610, %r269, 3584;
	add.s32 	%r611, %r268, -3584;
	setp.lt.s32 	%p86, %r278, %r267;
	selp.b32 	%r612, %r611, %r610, %p86;
	mul.wide.s32 	%rd46, %r612, 4;
	add.s64 	%rd47, %rd3, %rd46;
	st.global.u32 	[%rd47], %r609;
$L__BB7_175:
	add.s32 	%r279, %r173, 4032;
	setp.ge.s32 	%p87, %r279, %r99;
	@%p87 bra 	$L__BB7_177;
	ld.shared.u32 	%r613, [%r270+16128];
	add.s32 	%r614, %r269, 4032;
	add.s32 	%r615, %r268, -4032;
	setp.lt.s32 	%p88, %r279, %r267;
	selp.b32 	%r616, %r615, %r614, %p88;
	mul.wide.s32 	%rd48, %r616, 4;
	add.s64 	%rd49, %rd3, %rd48;
	st.global.u32 	[%rd49], %r613;
$L__BB7_177:
	add.s32 	%r617, %r173, 4480;
	setp.lt.s32 	%p89, %r617, %r267;
	add.s32 	%r618, %r268, -4480;
	add.s32 	%r619, %r269, 4480;
	selp.b32 	%r280, %r618, %r619, %p89;
	setp.ge.s32 	%p90, %r617, %r99;
	@%p90 bra 	$L__BB7_179;
	ld.shared.u32 	%r620, [%r270+17920];
	mul.wide.s32 	%rd50, %r280, 4;
	add.s64 	%rd51, %rd3, %rd50;
	st.global.u32 	[%rd51], %r620;
$L__BB7_179:
	mov.u32 	%r936, %tid.x;
	setp.ne.s32 	%p171, %r936, 0;
	@%p171 bra 	$L__BB7_181;
	ld.param.u64 	%rd159, [_ZN3cub18CUB_300001_SM_10006detail6select23DeviceSelectSweepKernelINS2_10policy_hubIiiiLb0ELNS0_10SelectImplE2EE10Policy1000EPiN6thrust24THRUST_300001_SM_1000_NS6detail15normal_iteratorINSA_10device_ptrIiEEEESF_S8_NS0_13ScanTileStateIiLb1EEE7is_evenNS0_8NullTypeEiNS2_19streaming_context_tIiLb0EEELS5_2EEEvT0_T1_T2_T3_T4_T5_T6_T7_iT8_NS1_7vsmem_tE_param_3];
	cvta.to.global.u64 	%rd87, %rd159;
	st.global.u32 	[%rd87], %r1645;
$L__BB7_181:
	ret;

}
	// .globl	_ZN3cub18CUB_300001_SM_10006detail6select23DeviceSelectSweepKernelINS2_10policy_hubIiilLb0ELNS0_10SelectImplE2EE10Policy1000EPiN6thrust24THRUST_300001_SM_1000_NS6detail15normal_iteratorINSA_10device_ptrIiEEEESF_PlNS0_13ScanTileStateIiLb1EEE7is_evenNS0_8NullTypeEiNS2_19streaming_context_tIlLb1EEELS5_2EEEvT0_T1_T2_T3_T4_T5_T6_T7_iT8_NS1_7vsmem_tE
.visible .entry _ZN3cub18CUB_300001_SM_10006detail6select23DeviceSelectSweepKernelINS2_10policy_hubIiilLb0ELNS0_10SelectImplE2EE10Policy1000EPiN6thrust24THRUST_300001_SM_1000_NS6detail15normal_iteratorINSA_10device_ptrIiEEEESF_PlNS0_13ScanTileStateIiLb1EEE7is_evenNS0_8NullTypeEiNS2_19streaming_context_tIlLb1EEELS5_2EEEvT0_T1_T2_T3_T4_T5_T6_T7_iT8_NS1_7vsmem_tE(
	.param .u64 .ptr .align 1 _ZN3cub18CUB_300001_SM_10006detail6select23DeviceSelectSweepKernelINS2_10policy_hubIiilLb0ELNS0_10SelectImplE2EE10Policy1000EPiN6thrust24THRUST_300001_SM_1000_NS6detail15normal_iteratorINSA_10device_ptrIiEEEESF_PlNS0_13ScanTileStateIiLb1EEE7is_evenNS0_8NullTypeEiNS2_19streaming_context_tIlLb1EEELS5_2EEEvT0_T1_T2_T3_T4_T5_T6_T7_iT8_NS1_7vsmem_tE_param_0,
	.param .align 8 .b8 _ZN3cub18CUB_300001_SM_10006detail6select23DeviceSelectSweepKernelINS2_10policy_hubIiilLb0ELNS0_10SelectImplE2EE10Policy1000EPiN6thrust24THRUST_300001_SM_1000_NS6detail15normal_iteratorINSA_10device_ptrIiEEEESF_PlNS0_13ScanTileStateIiLb1EEE7is_evenNS0_8NullTypeEiNS2_19streaming_context_tIlLb1EEELS5_2EEEvT0_T1_T2_T3_T4_T5_T6_T7_iT8_NS1_7vsmem_tE_param_1[8],
	.param .align 8 .b8 _ZN3cub18CUB_300001_SM_10006detail6select23DeviceSelectSweepKernelINS2_10policy_hubIiilLb0ELNS0_10SelectImplE2EE10Policy1000EPiN6thrust24THRUST_300001_SM_1000_NS6detail15normal_iteratorINSA_10device_ptrIiEEEESF_PlNS0_13ScanTileStateIiLb1EEE7is_evenNS0_8NullTypeEiNS2_19streaming_context_tIlLb1EEELS5_2EEEvT0_T1_T2_T3_T4_T5_T6_T7_iT8_NS1_7vsmem_tE_param_2[8],
	.param .u64 .ptr .align 1 _ZN3cub18CUB_300001_SM_10006detail6select23DeviceSelectSweepKernelINS2_10policy_hubIiilLb0ELNS0_10SelectImplE2EE10Policy1000EPiN6thrust24THRUST_300001_SM_1000_NS6detail15normal_iteratorINSA_10device_ptrIiEEEESF_PlNS0_13ScanTileStateIiLb1EEE7is_evenNS0_8NullTypeEiNS2_19streaming_context_tIlLb1EEELS5_2EEEvT0_T1_T2_T3_T4_T5_T6_T7_iT8_NS1_7vsmem_tE_param_3,
	.param .align 8 .b8 _ZN3cub18CUB_300001_SM_10006detail6select23DeviceSelectSweepKernelINS2_10policy_hubIiilLb0ELNS0_10SelectImplE2EE10Policy1000EPiN6thrust24THRUST_300001_SM_1000_NS6detail15normal_iteratorINSA_10device_ptrIiEEEESF_PlNS0_13ScanTileStateIiLb1EEE7is_evenNS0_8NullTypeEiNS2_19streaming_context_tIlLb1EEELS5_2EEEvT0_T1_T2_T3_T4_T5_T6_T7_iT8_NS1_7vsmem_tE_param_4[8],
	.param .align 1 .b8 _ZN3cub18CUB_300001_SM_10006detail6select23DeviceSelectSweepKernelINS2_10policy_hubIiilLb0ELNS0_10SelectImplE2EE10Policy1000EPiN6thrust24THRUST_300001_SM_1000_NS6detail15normal_iteratorINSA_10device_ptrIiEEEESF_PlNS0_13ScanTileStateIiLb1EEE7is_evenNS0_8NullTypeEiNS2_19streaming_context_tIlLb1EEELS5_2EEEvT0_T1_T2_T3_T4_T5_T6_T7_iT8_NS1_7vsmem_tE_param_5[1],
	.param .align 1 .b8 _ZN3cub18CUB_300001_SM_10006detail6select23DeviceSelectSweepKernelINS2_10policy_hubIiilLb0ELNS0_10SelectImplE2EE10Policy1000EPiN6thrust24THRUST_300001_SM_1000_NS6detail15normal_iteratorINSA_10device_ptrIiEEEESF_PlNS0_13ScanTileStateIiLb1EEE7is_evenNS0_8NullTypeEiNS2_19streaming_context_tIlLb1EEELS5_2EEEvT0_T1_T2_T3_T4_T5_T6_T7_iT8_NS1_7vsmem_tE_param_6[1],
	.param .u32 _ZN3cub18CUB_300001_SM_10006detail6select23DeviceSelectSweepKernelINS2_10policy_hubIiilLb0ELNS0_10SelectImplE2EE10Policy1000EPiN6thrust24THRUST_300001_SM_1000_NS6detail15normal_iteratorINSA_10device_ptrIiEEEESF_PlNS0_13ScanTileStateIiLb1EEE7is_evenNS0_8NullTypeEiNS2_19streaming_context_tIlLb1EEELS5_2EEEvT0_T1_T2_T3_T4_T5_T6_T7_iT8_NS1_7vsmem_tE_param_7,
	.param .u32 _ZN3cub18CUB_300001_SM_10006detail6select23DeviceSelectSweepKernelINS2_10policy_hubIiilLb0ELNS0_10SelectImplE2EE10Policy1000EPiN6thrust24THRUST_300001_SM_1000_NS6detail15normal_iteratorINSA_10device_ptrIiEEEESF_PlNS0_13ScanTileStateIiLb1EEE7is_evenNS0_8NullTypeEiNS2_19streaming_context_tIlLb1EEELS5_2EEEvT0_T1_T2_T3_T4_T5_T6_T7_iT8_NS1_7vsmem_tE_param_8,
	.param .align 8 .b8 _ZN3cub18CUB_300001_SM_10006detail6select23DeviceSelectSweepKernelINS2_10policy_hubIiilLb0ELNS0_10SelectImplE2EE10Policy1000EPiN6thrust24THRUST_300001_SM_1000_NS6detail15normal_iteratorINSA_10device_ptrIiEEEESF_PlNS0_13ScanTileStateIiLb1EEE7is_evenNS0_8NullTypeEiNS2_19streaming_context_tIlLb1EEELS5_2EEEvT0_T1_T2_T3_T4_T5_T6_T7_iT8_NS1_7vsmem_tE_param_9[40],
	.param .align 8 .b8 _ZN3cub18CUB_300001_SM_10006detail6select23DeviceSelectSweepKernelINS2_10policy_hubIiilLb0ELNS0_10SelectImplE2EE10Policy1000EPiN6thrust24THRUST_300001_SM_1000_NS6detail15normal_iteratorINSA_10device_ptrIiEEEESF_PlNS0_13ScanTileStateIiLb1EEE7is_evenNS0_8NullTypeEiNS2_19streaming_context_tIlLb1EEELS5_2EEEvT0_T1_T2_T3_T4_T5_T6_T7_iT8_NS1_7vsmem_tE_param_10[8]
)
.maxntid 352
{
	.reg .pred 	%p<427>;
	.reg .b16 	%rs<126>;
	.reg .b32 	%r<1825>;
	.reg .b64 	%rd<1262>;
	// demoted variable
	.shared .align 16 .b8 _ZZN3cub18CUB_300001_SM_10006detail6select23DeviceSelectSweepKernelINS2_10policy_hubIiilLb0ELNS0_10SelectImplE2EE10Policy1000EPiN6thrust24THRUST_300001_SM_1000_NS6detail15normal_iteratorINSA_10device_ptrIiEEEESF_PlNS0_13ScanTileStateIiLb1EEE7is_evenNS0_8NullTypeEiNS2_19streaming_context_tIlLb1EEELS5_2EEEvT0_T1_T2_T3_T4_T5_T6_T7_iT8_NS1_7vsmem_tEE19static_temp_storage[19712];
	ld.param.u64 	%rd3, [_ZN3cub18CUB_300001_SM_10006detail6select23DeviceSelectSweepKernelINS2_10policy_hubIiilLb0ELNS0_10SelectImplE2EE10Policy1000EPiN6thrust24THRUST_300001_SM_1000_NS6detail15normal_iteratorINSA_10device_ptrIiEEEESF_PlNS0_13ScanTileStateIiLb1EEE7is_evenNS0_8NullTypeEiNS2_19streaming_context_tIlLb1EEELS5_2EEEvT0_T1_T2_T3_T4_T5_T6_T7_iT8_NS1_7vsmem_tE_param_4];
	ld.param.u64 	%rd435, [_ZN3cub18CUB_300001_SM_10006detail6select23DeviceSelectSweepKernelINS2_10policy_hubIiilLb0ELNS0_10SelectImplE2EE10Policy1000EPiN6thrust24THRUST_300001_SM_1000_NS6detail15normal_iteratorINSA_10device_ptrIiEEEESF_PlNS0_13ScanTileStateIiLb1EEE7is_evenNS0_8NullTypeEiNS2_19streaming_context_tIlLb1EEELS5_2EEEvT0_T1_T2_T3_T4_T5_T6_T7_iT8_NS1_7vsmem_tE_param_1];
	ld.param.u64 	%rd436, [_ZN3cub18CUB_300001_SM_10006detail6select23DeviceSelectSweepKernelINS2_10policy_hubIiilLb0ELNS0_10SelectImplE2EE10Policy1000EPiN6thrust24THRUST_300001_SM_1000_NS6detail15normal_iteratorINSA_10device_ptrIiEEEESF_PlNS0_13ScanTileStateIiLb1EEE7is_evenNS0_8NullTypeEiNS2_19streaming_context_tIlLb1EEELS5_2EEEvT0_T1_T2_T3_T4_T5_T6_T7_iT8_NS1_7vsmem_tE_param_2];
	ld.param.u64 	%rd432, [_ZN3cub18CUB_300001_SM_10006detail6select23DeviceSelectSweepKernelINS2_10policy_hubIiilLb0ELNS0_10SelectImplE2EE10Policy1000EPiN6thrust24THRUST_300001_SM_1000_NS6detail15normal_iteratorINSA_10device_ptrIiEEEESF_PlNS0_13ScanTileStateIiLb1EEE7is_evenNS0_8NullTypeEiNS2_19streaming_context_tIlLb1EEELS5_2EEEvT0_T1_T2_T3_T4_T5_T6_T7_iT8_NS1_7vsmem_tE_param_0];
	ld.param.u32 	%r363, [_ZN3cub18CUB_300001_SM_10006detail6select23DeviceSelectSweepKernelINS2_10policy_hubIiilLb0ELNS0_10SelectImplE2EE10Policy1000EPiN6thrust24THRUST_300001_SM_1000_NS6detail15normal_iteratorINSA_10device_ptrIiEEEESF_PlNS0_13ScanTileStateIiLb1EEE7is_evenNS0_8NullTypeEiNS2_19streaming_context_tIlLb1EEELS5_2EEEvT0_T1_T2_T3_T4_T5_T6_T7_iT8_NS1_7vsmem_tE_param_7];
	ld.param.u32 	%r364, [_ZN3cub18CUB_300001_SM_10006detail6select23DeviceSelectSweepKernelINS2_10policy_hubIiilLb0ELNS0_10SelectImplE2EE10Policy1000EPiN6thrust24THRUST_300001_SM_1000_NS6detail15normal_iteratorINSA_10device_ptrIiEEEESF_PlNS0_13ScanTileStateIiLb1EEE7is_evenNS0_8NullTypeEiNS2_19streaming_context_tIlLb1EEELS5_2EEEvT0_T1_T2_T3_T4_T5_T6_T7_iT8_NS1_7vsmem_tE_param_8];
	mov.b64 	%rd434, _ZN3cub18CUB_300001_SM_10006detail6select23DeviceSelectSweepKernelINS2_10policy_hubIiilLb0ELNS0_10SelectImplE2EE10Policy1000EPiN6thrust24THRUST_300001_SM_1000_NS6detail15normal_iteratorINSA_10device_ptrIiEEEESF_PlNS0_13ScanTileStateIiLb1EEE7is_evenNS0_8NullTypeEiNS2_19streaming_context_tIlLb1EEELS5_2EEEvT0_T1_T2_T3_T4_T5_T6_T7_iT8_NS1_7vsmem_tE_param_9;
	mov.u64 	%rd1, %rd434;
	cvta.to.global.u64 	%rd2, %rd432;
	cvta.to.global.u64 	%rd4, %rd436;
	cvta.to.global.u64 	%rd5, %rd435;
	mov.u32 	%r365, %ctaid.x;
	mov.u32 	%r366, %nctaid.y;
	mov.u32 	%r367, %ctaid.y;
	mad.lo.s32 	%r1810, %r365, %r366, %r367;
	mul.lo.s32 	%r2, %r1810, 4928;
	add.s32 	%r368, %r364, -1;
	setp.ge.s32 	%p1, %r1810, %r368;
	@%p1 bra 	$L__BB8_222;
	setp.ne.s32 	%p259, %r1810, 0;
	@%p259 bra 	$L__BB8_105;
	ld.param.u64 	%rd1090, [_ZN3cub18CUB_300001_SM_10006detail6select23DeviceSelectSweepKernelINS2_10policy_hubIiilLb0ELNS0_10SelectImplE2EE10Policy1000EPiN6thrust24THRUST_300001_SM_1000_NS6detail15normal_iteratorINSA_10device_ptrIiEEEESF_PlNS0_13ScanTileStateIiLb1EEE7is_evenNS0_8NullTypeEiNS2_19streaming_context_tIlLb1EEELS5_2EEEvT0_T1_T2_T3_T4_T5_T6_T7_iT8_NS1_7vsmem_tE_param_0];
	mov.u64 	%rd949, %rd434;
	ld.param.u8 	%rs97, [%rd949];
	setp.eq.s16 	%p357, %rs97, 0;
	ld.param.u64 	%rd950, [%rd949+16];
	selp.b64 	%rd951, %rd950, 0, %p357;
	mad.lo.s32 	%r1526, %r365, %r366, %r367;
	mul.lo.s32 	%r1527, %r1526, 4928;
	cvt.u64.u32 	%rd952, %r1527;
	add.s64 	%rd953, %rd951, %rd952;
	mov.u32 	%r3, %tid.x;
	mul.lo.s32 	%r1528, %r3, 14;
	cvt.u64.u32 	%rd954, %r1528;
	add.s64 	%rd955, %rd953, %rd954;
	cvta.to.global.u64 	%rd956, %rd1090;
	shl.b64 	%rd957, %rd955, 2;
	add.s64 	%rd958, %rd956, %rd957;
	ld.global.u32 	%r4, [%rd958];
	ld.global.u32 	%r5, [%rd958+4];
	ld.global.u32 	%r6, [%rd958+8];
	ld.global.u32 	%r7, [%rd958+12];
	ld.global.u32 	%r8, [%rd958+16];
	ld.global.u32 	%r9, [%rd958+20];
	ld.global.u32 	%r10, [%rd958+24];
	ld.global.u32 	%r11, [%rd958+28];
	ld.global.u32 	%r12, [%rd958+32];
	ld.global.u32 	%r13, [%rd958+36];
	ld.global.u32 	%r14, [%rd958+40];
	ld.global.u32 	%r15, [%rd958+44];
	ld.global.u32 	%r16, [%rd958+48];
	ld.global.u32 	%r17, [%rd958+52];
	bar.sync 	0;
	add.s64 	%rd959, %rd5, %rd957;
	ld.global.u32 	%r1529, [%rd959];
	ld.global.u32 	%r1530, [%rd959+4];
	ld.global.u32 	%r1531, [%rd959+8];
	ld.global.u32 	%r1532, [%rd959+12];
	ld.global.u32 	%r1533, [%rd959+16];
	ld.global.u32 	%r1534, [%rd959+20];
	ld.global.u32 	%r1535, [%rd959+24];
	ld.global.u32 	%r1536, [%rd959+28];
	ld.global.u32 	%r1537, [%rd959+32];
	ld.global.u32 	%r1538, [%rd959+36];
	ld.global.u32 	%r1539, [%rd959+40];
	ld.global.u32 	%r1540, [%rd959+44];
	ld.global.u32 	%r1541, [%rd959+48];
	ld.global.u32 	%r1542, [%rd959+52];
	and.b32  	%r18, %r1529, 1;
	xor.b32  	%r1543, %r18, 1;
	and.b32  	%r19, %r1530, 1;
	xor.b32  	%r20, %r19, 1;
	and.b32  	%r21, %r1531, 1;
	xor.b32  	%r22, %r21, 1;
	and.b32  	%r23, %r1532, 1;
	xor.b32  	%r1544, %r23, 1;
	and.b32  	%r24, %r1533, 1;
	xor.b32  	%r1545, %r24, 1;
	and.b32  	%r25, %r1534, 1;
	xor.b32  	%r1546, %r25, 1;
	and.b32  	%r26, %r1535, 1;
	xor.b32  	%r1547, %r26, 1;
	and.b32  	%r27, %r1536, 1;
	xor.b32  	%r28, %r27, 1;
	and.b32  	%r29, %r1537, 1;
	xor.b32  	%r30, %r29, 1;
	and.b32  	%r31, %r1538, 1;
	xor.b32  	%r1548, %r31, 1;
	and.b32  	%r32, %r1539, 1;
	xor.b32  	%r1549, %r32, 1;
	and.b32  	%r33, %r1540, 1;
	xor.b32  	%r1550, %r33, 1;
	and.b32  	%r34, %r1541, 1;
	xor.b32  	%r1551, %r34, 1;
	and.b32  	%r35, %r1542, 1;
	xor.b32  	%r1552, %r35, 1;
	bar.sync 	0;
	add.s32 	%r1553, %r20, %r1543;
	add.s32 	%r36, %r22, %r1553;
	add.s32 	%r1554, %r1544, %r36;
	add.s32 	%r1555, %r1545, %r1554;
	add.s32 	%r1556, %r1546, %r1555;
	add.s32 	%r1557, %r1547, %r1556;
	add.s32 	%r37, %r28, %r1557;
	add.s32 	%r38, %r30, %r37;
	add.s32 	%r1558, %r1548, %r38;
	add.s32 	%r1559, %r1549, %r1558;
	add.s32 	%r1560, %r1550, %r1559;
	add.s32 	%r1561, %r1551, %r1560;
	add.s32 	%r1497, %r1552, %r1561;
	// begin inline asm
	mov.u32 %r1492, %laneid;
	// end inline asm
	mov.b32 	%r1495, 1;
	mov.b32 	%r1520, 0;
	mov.b32 	%r1522, -1;
	// begin inline asm
	{  .reg .s32 r0;  .reg .pred p;  shfl.sync.up.b32 r0|p, %r1497, %r1495, %r1520, %r1522;  @p add.s32 r0, r0, %r1497;  mov.s32 %r1493, r0;}
	// end inline asm
	mov.b32 	%r1501, 2;
	// begin inline asm
	{  .reg .s32 r0;  .reg .pred p;  shfl.sync.up.b32 r0|p, %r1493, %r1501, %r1520, %r1522;  @p add.s32 r0, r0, %r1493;  mov.s32 %r1499, r0;}
	// end inline asm
	mov.b32 	%r1507, 4;
	// begin inline asm
	{  .reg .s32 r0;  .reg .pred p;  shfl.sync.up.b32 r0|p, %r1499, %r1507, %r1520, %r1522;  @p add.s32 r0, r0, %r1499;  mov.s32 %r1505, r0;}
	// end inline asm
	mov.b32 	%r1513, 8;
	// begin inline asm
	{  .reg .s32 r0;  .reg .pred p;  shfl.sync.up.b32 r0|p, %r1505, %r1513, %r1520, %r1522;  @p add.s32 r0, r0, %r1505;  mov.s32 %r1511, r0;}
	// end inline asm
	mov.b32 	%r1519, 16;
	// begin inline asm
	{  .reg .s32 r0;  .reg .pred p;  shfl.sync.up.b32 r0|p, %r1511, %r1519, %r1520, %r1522;  @p add.s32 r0, r0, %r1511;  mov.s32 %r1517, r0;}
	// end inline asm
	setp.ne.s32 	%p358, %r1492, 31;
	@%p358 bra 	$L__BB8_4;
	shr.u32 	%r1562, %r3, 3;
	and.b32  	%r1563, %r1562, 124;
	mov.u32 	%r1564, _ZZN3cub18CUB_300001_SM_10006detail6select23DeviceSelectSweepKernelINS2_10policy_hubIiilLb0ELNS0_10SelectImplE2EE10Policy1000EPiN6thrust24THRUST_300001_SM_1000_NS6detail15normal_iteratorINSA_10device_ptrIiEEEESF_PlNS0_13ScanTileStateIiLb1EEE7is_evenNS0_8NullTypeEiNS2_19streaming_context_tIlLb1EEELS5_2EEEvT0_T1_T2_T3_T4_T5_T6_T7_iT8_NS1_7vsmem_tEE19static_temp_storage;
	add.s32 	%r1565, %r1564, %r1563;
	st.shared.u32 	[%r1565], %r1517;
$L__BB8_4:
	bar.sync 	0;
	ld.shared.v4.u32 	{%r1566, %r1567, %r1568, %r1569}, [_ZZN3cub18CUB_300001_SM_10006detail6select23DeviceSelectSweepKernelINS2_10policy_hubIiilLb0ELNS0_10SelectImplE2EE10Policy1000EPiN6thrust24THRUST_300001_SM_1000_NS6detail15normal_iteratorINSA_10device_ptrIiEEEESF_PlNS0_13ScanTileStateIiLb1EEE7is_evenNS0_8NullTypeEiNS2_19streaming_context_tIlLb1EEELS5_2EEEvT0_T1_T2_T3_T4_T5_T6_T7_iT8_NS1_7vsmem_tEE19static_temp_storage];
	shr.u32 	%r1570, %r3, 5;
	add.s32 	%r1571, %r1567, %r1566;
	setp.eq.s32 	%p359, %r1570, 2;
	selp.b32 	%r1572, %r1571, %r1566, %p359;
	add.s32 	%r1573, %r1571, %r1568;
	setp.eq.s32 	%p360, %r1570, 3;
	selp.b32 	%r1574, %r1573, %r1572, %p360;
	add.s32 	%r1575, %r1573, %r1569;
	setp.eq.s32 	%p361, %r1570, 4;
	selp.b32 	%r1576, %r1575, %r1574, %p361;
	ld.shared.v4.u32 	{%r1577, %r1578, %r1579, %r1580}, [_ZZN3cub18CUB_300001_SM_10006detail6select23DeviceSelectSweepKernelINS2_10policy_hubIiilLb0ELNS0_10SelectImplE2EE10Policy1000EPiN6thrust24THRUST_300001_SM_1000_NS6detail15normal_iteratorINSA_10device_ptrIiEEEESF_PlNS0_13ScanTileStateIiLb1EEE7is_evenNS0_8NullTypeEiNS2_19streaming_context_tIlLb1EEELS5_2EEEvT0_T1_T2_T3_T4_T5_T6_T7_iT8_NS1_7vsmem_tEE19static_temp_storage+16];
	add.s32 	%r1581, %r1575, %r1577;
	setp.eq.s32 	%p362, %r1570, 5;
	selp.b32 	%r1582, %r1581, %r1576, %p362;
	add.s32 	%r1583, %r1581, %r1578;
	setp.eq.s32 	%p363, %r1570, 6;
	selp.b32 	%r1584, %r1583, %r1582, %p363;
	add.s32 	%r1585, %r1583, %r1579;
	setp.eq.s32 	%p364, %r1570, 7;
	selp.b32 	%r1586, %r1585, %r1584, %p364;
	add.s32 	%r1587, %r1585, %r1580;
	setp.eq.s32 	%p365, %r1570, 8;
	selp.b32 	%r1588, %r1587, %r1586, %p365;
	.pragma "used_bytes_mask 4095";
	ld.shared.v4.u32 	{%r1589, %r1590, %r1591, %r1592}, [_ZZN3cub18CUB_300001_SM_10006detail6select23DeviceSelectSweepKernelINS2_10policy_hubIiilLb0ELNS0_10SelectImplE2EE10Policy1000EPiN6thrust24THRUST_300001_SM_1000_NS6detail15normal_iteratorINSA_10device_ptrIiEEEESF_PlNS0_13ScanTileStateIiLb1EEE7is_evenNS0_8NullTypeEiNS2_19streaming_context_tIlLb1EEELS5_2EEEvT0_T1_T2_T3_T4_T5_T6_T7_iT8_NS1_7vsmem_tEE19static_temp_storage+32];
	add.s32 	%r1593, %r1587, %r1589;
	setp.eq.s32 	%p366, %r1570, 9;
	selp.b32 	%r1594, %r1593, %r1588, %p366;
	add.s32 	%r1595, %r1593, %r1590;
	setp.eq.s32 	%p367, %r1570, 10;
	selp.b32 	%r1596, %r1595, %r1594, %p367;
	add.s32 	%r42, %r1595, %r1591;
	setp.lt.u32 	%p368, %r3, 32;
	selp.b32 	%r1597, 0, %r1596, %p368;
	setp.eq.s32 	%p369, %r1492, 0;
	sub.s32 	%r1598, %r1517, %r1497;
	selp.b32 	%r1599, 0, %r1598, %p369;
	add.s32 	%r43, %r1597, %r1599;
	setp.ne.s32 	%p370, %r3, 0;
	@%p370 bra 	$L__BB8_6;
	add.s64 	%rd960, %rd3, 256;
	mov.b32 	%r1600, 101;
	// begin inline asm
	st.relaxed.gpu.v2.u32 [%rd960], {%r1600, %r42};
	// end inline asm
$L__BB8_6:
	bar.sync 	0;
	sub.s32 	%r44, 4928, %r42;
	sub.s32 	%r1603, %r1528, %r43;
	setp.eq.s32 	%p371, %r18, 0;
	add.s32 	%r1604, %r43, %r44;
	selp.b32 	%r1605, %r1604, %r1603, %p371;
	shl.b32 	%r1606, %r1605, 2;
	mov.u32 	%r1607, _ZZN3cub18CUB_300001_SM_10006detail6select23DeviceSelectSweepKernelINS2_10policy_hubIiilLb0ELNS0_10SelectImplE2EE10Policy1000EPiN6thrust24THRUST_300001_SM_1000_NS6detail15normal_iteratorINSA_10device_ptrIiEEEESF_PlNS0_13ScanTileStateIiLb1EEE7is_evenNS0_8NullTypeEiNS2_19streaming_context_tIlLb1EEELS5_2EEEvT0_T1_T2_T3_T4_T5_T6_T7_iT8_NS1_7vsmem_tEE19static_temp_storage;
	add.s32 	%r1608, %r1607, %r1606;
	st.shared.u32 	[%r1608], %r4;
	add.s32 	%r1610, %r43, %r1543;
	sub.s32 	%r1611, %r1528, %r1610;
	add.s32 	%r1612, %r1611, 1;
	setp.eq.s32 	%p372, %r19, 0;
	add.s32 	%r1613, %r1604, %r1543;
	selp.b32 	%r1614, %r1613, %r1612, %p372;
	shl.b32 	%r1615, %r1614, 2;
	add.s32 	%r1616, %r1607, %r1615;
	st.shared.u32 	[%r1616], %r5;
	add.s32 	%r1618, %r1553, %r43;
	sub.s32 	%r1619, %r1528, %r1618;
	add.s32 	%r1620, %r1619, 2;
	setp.eq.s32 	%p373, %r21, 0;
	add.s32 	%r1621, %r1613, %r20;
	selp.b32 	%r1622, %r1621, %r1620, %p373;
	shl.b32 	%r1623, %r1622, 2;
	add.s32 	%r1624, %r1607, %r1623;
	st.shared.u32 	[%r1624], %r6;
	add.s32 	%r1625, %r36, %r43;
	sub.s32 	%r1626, %r1528, %r1625;
	add.s32 	%r1627, %r1626, 3;
	setp.eq.s32 	%p374, %r23, 0;
	add.s32 	%r1628, %r1621, %r22;
	selp.b32 	%r1629, %r1628, %r1627, %p374;
	shl.b32 	%r1630, %r1629, 2;
	add.s32 	%r1631, %r1607, %r1630;
	st.shared.u32 	[%r1631], %r7;
	xor.b32  	%r1632, %r23, 1;
	add.s32 	%r1633, %r1625, %r1632;
	sub.s32 	%r1634, %r1528, %r1633;
	add.s32 	%r1635, %r1634, 4;
	setp.eq.s32 	%p375, %r24, 0;
	add.s32 	%r1636, %r1628, %r1632;
	selp.b32 	%r1637, %r1636, %r1635, %p375;
	shl.b32 	%r1638, %r1637, 2;
	add.s32 	%r1639, %r1607, %r1638;
	st.shared.u32 	[%r1639], %r8;
	xor.b32  	%r1640, %r24, 1;
	add.s32 	%r1641, %r1633, %r1640;
	sub.s32 	%r1642, %r1528, %r1641;
	add.s32 	%r1643, %r1642, 5;
	setp.eq.s32 	%p376, %r25, 0;
	add.s32 	%r1644, %r1636, %r1640;
	selp.b32 	%r1645, %r1644, %r1643, %p376;
	shl.b32 	%r1646, %r1645, 2;
	add.s32 	%r1647, %r1607, %r1646;
	st.shared.u32 	[%r1647], %r9;
	xor.b32  	%r1648, %r25, 1;
	add.s32 	%r1649, %r1641, %r1648;
	sub.s32 	%r1650, %r1528, %r1649;
	add.s32 	%r1651, %r1650, 6;
	setp.eq.s32 	%p377, %r26, 0;
	add.s32 	%r1652, %r1644, %r1648;
	selp.b32 	%r1653, %r1652, %r1651, %p377;
	shl.b32 	%r1654, %r1653, 2;
	add.s32 	%r1655, %r1607, %r1654;
	st.shared.u32 	[%r1655], %r10;
	xor.b32  	%r1656, %r26, 1;
	add.s32 	%r1657, %r1649, %r1656;
	sub.s32 	%r1658, %r1528, %r1657;
	add.s32 	%r1659, %r1658, 7;
	setp.eq.s32 	%p378, %r27, 0;
	add.s32 	%r1660, %r1652, %r1656;
	selp.b32 	%r1661, %r1660, %r1659, %p378;
	shl.b32 	%r1662, %r1661, 2;
	add.s32 	%r1663, %r1607, %r1662;
	st.shared.u32 	[%r1663], %r11;
	add.s32 	%r1664, %r37, %r43;
	sub.s32 	%r1665, %r1528, %r1664;
	add.s32 	%r1666, %r1665, 8;
	setp.eq.s32 	%p379, %r29, 0;
	add.s32 	%r1667, %r1660, %r28;
	selp.b32 	%r1668, %r1667, %r1666, %p379;
	shl.b32 	%r1669, %r1668, 2;
	add.s32 	%r1670, %r1607, %r1669;
	st.shared.u32 	[%r1670], %r12;
	add.s32 	%r1671, %r38, %r43;
	sub.s32 	%r1672, %r1528, %r1671;
	add.s32 	%r1673, %r1672, 9;
	setp.eq.s32 	%p380, %r31, 0;
	add.s32 	%r1674, %r1667, %r30;
	selp.b32 	%r1675, %r1674, %r1673, %p380;
	shl.b32 	%r1676, %r1675, 2;
	add.s32 	%r1677, %r1607, %r1676;
	st.shared.u32 	[%r1677], %r13;
	xor.b32  	%r1678, %r31, 1;
	add.s32 	%r1679, %r1671, %r1678;
	sub.s32 	%r1680, %r1528, %r1679;
	add.s32 	%r1681, %r1680, 10;
	setp.eq.s32 	%p381, %r32, 0;
	add.s32 	%r1682, %r1674, %r1678;
	selp.b32 	%r1683, %r1682, %r1681, %p381;
	shl.b32 	%r1684, %r1683, 2;
	add.s32 	%r1685, %r1607, %r1684;
	st.shared.u32 	[%r1685], %r14;
	xor.b32  	%r1686, %r32, 1;
	add.s32 	%r1687, %r1679, %r1686;
	sub.s32 	%r1688, %r1528, %r1687;
	add.s32 	%r1689, %r1688, 11;
	setp.eq.s32 	%p382, %r33, 0;
	add.s32 	%r1690, %r1682, %r1686;
	selp.b32 	%r1691, %r1690, %r1689, %p382;
	shl.b32 	%r1692, %r1691, 2;
	add.s32 	%r1693, %r1607, %r1692;
	st.shared.u32 	[%r1693], %r15;
	xor.b32  	%r1694, %r33, 1;
	add.s32 	%r1695, %r1687, %r1694;
	sub.s32 	%r1696, %r1528, %r1695;
	add.s32 	%r1697, %r1696, 12;
	setp.eq.s32 	%p383, %r34, 0;
	add.s32 	%r1698, %r1690, %r1694;
	selp.b32 	%r1699, %r1698, %r1697, %p383;
	shl.b32 	%r1700, %r1699, 2;
	add.s32 	%r1701, %r1607, %r1700;
	st.shared.u32 	[%r1701], %r16;
	xor.b32  	%r1702, %r34, 1;
	add.s32 	%r1703, %r1695, %r1702;
	sub.s32 	%r1704, %r1528, %r1703;
	add.s32 	%r1705, %r1704, 13;
	setp.eq.s32 	%p384, %r35, 0;
	add.s32 	%r1706, %r1698, %r1702;
	selp.b32 	%r1707, %r1706, %r1705, %p384;
	shl.b32 	%r1708, %r1707, 2;
	add.s32 	%r1709, %r1607, %r1708;
	st.shared.u32 	[%r1709], %r17;
	bar.sync 	0;
	mov.u64 	%rd961, %rd434;
	ld.param.u8 	%rs1, [%rd961];
	ld.param.u64 	%rd962, [%rd961+24];
	cvta.to.global.u64 	%rd6, %rd962;
	ld.param.u64 	%rd7, [%rd961+8];
	ld.param.u64 	%rd8, [%rd961+16];
	setp.ge.s32 	%p385, %r3, %r44;
	@%p385 bra 	$L__BB8_10;
	setp.ne.s16 	%p387, %rs1, 0;
	mov.b64 	%rd1092, 0;
	@%p387 bra 	$L__BB8_9;
	ld.global.u64 	%rd966, [%rd6];
	sub.s64 	%rd1092, %rd8, %rd966;
$L__BB8_9:
	cvt.u64.u32 	%rd967, %r3;
	add.s64 	%rd968, %rd1092, %rd967;
	not.b64 	%rd969, %rd968;
	add.s64 	%rd1094, %rd7, %rd969;
	bra.uni 	$L__BB8_13;
$L__BB8_10:
	setp.ne.s16 	%p386, %rs1, 0;
	mov.b64 	%rd1093, 0;
	@%p386 bra 	$L__BB8_12;
	ld.global.u64 	%rd1093, [%rd6];
$L__BB8_12:
	sub.s32 	%r1710, %r3, %r44;
	cvt.s64.s32 	%rd964, %r1710;
	add.s64 	%rd1094, %rd1093, %rd964;
$L__BB8_13:
	shl.b32 	%r1711, %r3, 2;
	add.s32 	%r45, %r1607, %r1711;
	ld.shared.u32 	%r1713, [%r45];
	shl.b64 	%rd970, %rd1094, 2;
	add.s64 	%rd971, %rd4, %rd970;
	st.global.u32 	[%rd971], %r1713;
	add.s32 	%r46, %r3, 352;
	setp.lt.s32 	%p388, %r46, %r44;
	@%p388 bra 	$L__BB8_17;
	setp.ne.s16 	%p389, %rs1, 0;
	mov.b64 	%rd1095, 0;
	@%p389 bra 	$L__BB8_16;
	ld.global.u64 	%rd1095, [%rd6];
$L__BB8_16:
	sub.s32 	%r1714, %r46, %r44;
	cvt.s64.s32 	%rd973, %r1714;
	add.s64 	%rd1097, %rd1095, %rd973;
	bra.uni 	$L__BB8_20;
$L__BB8_17:
	setp.ne.s16 	%p390, %rs1, 0;
	mov.b64 	%rd1096, 0;
	@%p390 bra 	$L__BB8_19;
	ld.global.u64 	%rd975, [%rd6];
	sub.s64 	%rd1096, %rd8, %rd975;
$L__BB8_19:
	cvt.u64.u32 	%rd976, %r46;
	add.s64 	%rd977, %rd1096, %rd976;
	not.b64 	%rd978, %rd977;
	add.s64 	%rd1097, %rd7, %rd978;
$L__BB8_20:
	ld.shared.u32 	%r1715, [%r45+1408];
	shl.b64 	%rd979, %rd1097, 2;
	add.s64 	%rd980, %rd4, %rd979;
	st.global.u32 	[%rd980], %r1715;
	add.s32 	%r47, %r3, 704;
	setp.lt.s32 	%p391, %r47, %r44;
	@%p391 bra 	$L__BB8_24;
	setp.ne.s16 	%p392, %rs1, 0;
	mov.b64 	%rd1098, 0;
	@%p392 bra 	$L__BB8_23;
	ld.global.u64 	%rd1098, [%rd6];
$L__BB8_23:
	sub.s32 	%r1716, %r47, %r44;
	cvt.s64.s32 	%rd982, %r1716;
	add.s64 	%rd1100, %rd1098, %rd982;
	bra.uni 	$L__BB8_27;
$L__BB8_24:
	setp.ne.s16 	%p393, %rs1, 0;
	mov.b64 	%rd1099, 0;
	@%p393 bra 	$L__BB8_26;
	ld.global.u64 	%rd984, [%rd6];
	sub.s64 	%rd1099, %rd8, %rd984;
$L__BB8_26:
	cvt.u64.u32 	%rd985, %r47;
	add.s64 	%rd986, %rd1099, %rd985;
	not.b64 	%rd987, %rd986;
	add.s64 	%rd1100, %rd7, %rd987;
$L__BB8_27:
	ld.shared.u32 	%r1717, [%r45+2816];
	shl.b64 	%rd988, %rd1100, 2;
	add.s64 	%rd989, %rd4, %rd988;
	st.global.u32 	[%rd989], %r1717;
	add.s32 	%r48, %r3, 1056;
	setp.lt.s32 	%p394, %r48, %r44;
	@%p394 bra 	$L__BB8_31;
	setp.ne.s16 	%p395, %rs1, 0;
	mov.b64 	%rd1101, 0;
	@%p395 bra 	$L__BB8_30;
	ld.global.u64 	%rd1101, [%rd6];
$L__BB8_30:
	sub.s32 	%r1718, %r48, %r44;
	cvt.s64.s32 	%rd991, %r1718;
	add.s64 	%rd1103, %rd1101, %rd991;
	bra.uni 	$L__BB8_34;
$L__BB8_31:
	setp.ne.s16 	%p396, %rs1, 0;
	mov.b64 	%rd1102, 0;
	@%p396 bra 	$L__BB8_33;
	ld.global.u64 	%rd993, [%rd6];
	sub.s64 	%rd1102, %rd8, %rd993;
$L__BB8_33:
	cvt.u64.u32 	%rd994, %r48;
	add.s64 	%rd995, %rd1102, %rd994;
	not.b64 	%rd996, %rd995;
	add.s64 	%rd1103, %rd7, %rd996;
$L__BB8_34:
	ld.shared.u32 	%r1719, [%r45+4224];
	shl.b64 	%rd997, %rd1103, 2;
	add.s64 	%rd998, %rd4, %rd997;
	st.global.u32 	[%rd998], %r1719;
	add.s32 	%r49, %r3, 1408;
	setp.lt.s32 	%p397, %r49, %r44;
	@%p397 bra 	$L__BB8_38;
	setp.ne.s16 	%p398, %rs1, 0;
	mov.b64 	%rd1104, 0;
	@%p398 bra 	$L__BB8_37;
	ld.global.u64 	%rd1104, [%rd6];
$L__BB8_37:
	sub.s32 	%r1720, %r49, %r44;
	cvt.s64.s32 	%rd1000, %r1720;
	add.s64 	%rd1106, %rd1104, %rd1000;
	bra.uni 	$L__BB8_41;
$L__BB8_38:
	setp.ne.s16 	%p399, %rs1, 0;
	mov.b64 	%rd1105, 0;
	@%p399 bra 	$L__BB8_40;
	ld.global.u64 	%rd1002, [%rd6];
	sub.s64 	%rd1105, %rd8, %rd1002;
$L__BB8_40:
	cvt.u64.u32 	%rd1003, %r49;
	add.s64 	%rd1004, %rd1105, %rd1003;
	not.b64 	%rd1005, %rd1004;
	add.s64 	%rd1106, %rd7, %rd1005;
$L__BB8_41:
	ld.shared.u32 	%r1721, [%r45+5632];
	shl.b64 	%rd1006, %rd1106, 2;
	add.s64 	%rd1007, %rd4, %rd1006;
	st.global.u32 	[%rd1007], %r1721;
	add.s32 	%r50, %r3, 1760;
	setp.lt.s32 	%p400, %r50, %r44;
	@%p400 bra 	$L__BB8_45;
	setp.ne.s16 	%p401, %rs1, 0;
	mov.b64 	%rd1107, 0;
	@%p401 bra 	$L__BB8_44;
	ld.global.u64 	%rd1107, [%rd6];
$L__BB8_44:
	sub.s32 	%r1722, %r50, %r44;
	cvt.s64.s32 	%rd1009, %r1722;
	add.s64 	%rd1109, %rd1107, %rd1009;
	bra.uni 	$L__BB8_48;
$L__BB8_45:
	setp.ne.s16 	%p402, %rs1, 0;
	mov.b64 	%rd1108, 0;
	@%p402 bra 	$L__BB8_47;
	ld.global.u64 	%rd1011, [%rd6];
	sub.s64 	%rd1108, %rd8, %rd1011;
$L__BB8_47:
	cvt.u64.u32 	%rd1012, %r50;
	add.s64 	%rd1013, %rd1108, %rd1012;
	not.b64 	%rd1014, %rd1013;
	add.s64 	%rd1109, %rd7, %rd1014;
$L__BB8_48:
	ld.shared.u32 	%r1723, [%r45+7040];
	shl.b64 	%rd1015, %rd1109, 2;
	add.s64 	%rd1016, %rd4, %rd1015;
	st.global.u32 	[%rd1016], %r1723;
	add.s32 	%r51, %r3, 2112;
	setp.lt.s32 	%p403, %r51, %r44;
	@%p403 bra 	$L__BB8_52;
	setp.ne.s16 	%p404, %rs1, 0;
	mov.b64 	%rd1110, 0;
	@%p404 bra 	$L__BB8_51;
	ld.global.u64 	%rd1110, [%rd6];
$L__BB8_51:
	sub.s32 	%r1724, %r51, %r44;
	cvt.s64.s32 	%rd1018, %r1724;
	add.s64 	%rd1112, %rd1110, %rd1018;
	bra.uni 	$L__BB8_55;
$L__BB8_52:
	setp.ne.s16 	%p405, %rs1, 0;
	mov.b64 	%rd1111, 0;
	@%p405 bra 	$L__BB8_54;
	ld.global.u64 	%rd1020, [%rd6];
	sub.s64 	%rd1111, %rd8, %rd1020;
$L__BB8_54:
	cvt.u64.u32 	%rd1021, %r51;
	add.s64 	%rd1022, %rd1111, %rd1021;
	not.b64 	%rd1023, %rd1022;
	add.s64 	%rd1112, %rd7, %rd1023;
$L__BB8_55:
	ld.shared.u32 	%r1725, [%r45+8448];
	shl.b64 	%rd1024, %rd1112, 2;
	add.s64 	%rd1025, %rd4, %rd1024;
	st.global.u32 	[%rd1025], %r1725;
	add.s32 	%r52, %r3, 2464;
	setp.lt.s32 	%p406, %r52, %r44;
	@%p406 bra 	$L__BB8_59;
	setp.ne.s16 	%p407, %rs1, 0;
	mov.b64 	%rd1113, 0;
	@%p407 bra 	$L__BB8_58;
	ld.global.u64 	%rd1113, [%rd6];
$L__BB8_58:
	sub.s32 	%r1726, %r52, %r44;
	cvt.s64.s32 	%rd1027, %r1726;
	add.s64 	%rd1115, %rd1113, %rd1027;
	bra.uni 	$L__BB8_62;
$L__BB8_59:
	setp.ne.s16 	%p408, %rs1, 0;
	mov.b64 	%rd1114, 0;
	@%p408 bra 	$L__BB8_61;
	ld.global.u64 	%rd1029, [%rd6];
	sub.s64 	%rd1114, %rd8, %rd1029;
$L__BB8_61:
	cvt.u64.u32 	%rd1030, %r52;
	add.s64 	%rd1031, %rd1114, %rd1030;
	not.b64 	%rd1032, %rd1031;
	add.s64 	%rd1115, %rd7, %rd1032;
$L__BB8_62:
	ld.shared.u32 	%r1727, [%r45+9856];
	shl.b64 	%rd1033, %rd1115, 2;
	add.s64 	%rd1034, %rd4, %rd1033;
	st.global.u32 	[%rd1034], %r1727;
	add.s32 	%r53, %r3, 2816;
	setp.lt.s32 	%p409, %r53, %r44;
	@%p409 bra 	$L__BB8_66;
	setp.ne.s16 	%p410, %rs1, 0;
	mov.b64 	%rd1116, 0;
	@%p410 bra 	$L__BB8_65;
	ld.global.u64 	%rd1116, [%rd6];
$L__BB8_65:
	sub.s32 	%r1728, %r53, %r44;
	cvt.s64.s32 	%rd1036, %r1728;
	add.s64 	%rd1118, %rd1116, %rd1036;
	bra.uni 	$L__BB8_69;
$L__BB8_66:
	setp.ne.s16 	%p411, %rs1, 0;
	mov.b64 	%rd1117, 0;
	@%p411 bra 	$L__BB8_68;
	ld.global.u64 	%rd1038, [%rd6];
	sub.s64 	%rd1117, %rd8, %rd1038;
$L__BB8_68:
	cvt.u64.u32 	%rd1039, %r53;
	add.s64 	%rd1040, %rd1117, %rd1039;
	not.b64 	%rd1041, %rd1040;
	add.s64 	%rd1118, %rd7, %rd1041;
$L__BB8_69:
	ld.shared.u32 	%r1729, [%r45+11264];
	shl.b64 	%rd1042, %rd1118, 2;
	add.s64 	%rd1043, %rd4, %rd1042;
	st.global.u32 	[%rd1043], %r1729;
	add.s32 	%r54, %r3, 3168;
	setp.lt.s32 	%p412, %r54, %r44;
	@%p412 bra 	$L__BB8_73;
	setp.ne.s16 	%p413, %rs1, 0;
	mov.b64 	%rd1119, 0;
	@%p413 bra 	$L__BB8_72;
	ld.global.u64 	%rd1119, [%rd6];
$L__BB8_72:
	sub.s32 	%r1730, %r54, %r44;
	cvt.s64.s32 	%rd1045, %r1730;
	add.s64 	%rd1121, %rd1119, %rd1045;
	bra.uni 	$L__BB8_76;
$L__BB8_73:
	setp.ne.s16 	%p414, %rs1, 0;
	mov.b64 	%rd1120, 0;
	@%p414 bra 	$L__BB8_75;
	ld.global.u64 	%rd1047, [%rd6];
	sub.s64 	%rd1120, %rd8, %rd1047;
$L__BB8_75:
	cvt.u64.u32 	%rd1048, %r54;
	add.s64 	%rd1049, %rd1120, %rd1048;
	not.b64 	%rd1050, %rd1049;
	add.s64 	%rd1121, %rd7, %rd1050;
$L__BB8_76:
	ld.shared.u32 	%r1731, [%r45+12672];
	shl.b64 	%rd1051, %rd1121, 2;
	add.s64 	%rd1052, %rd4, %rd1051;
	st.global.u32 	[%rd1052], %r1731;
	add.s32 	%r55, %r3, 3520;
	setp.lt.s32 	%p415, %r55, %r44;
	@%p415 bra 	$L__BB8_80;
	setp.ne.s16 	%p416, %rs1, 0;
	mov.b64 	%rd1122, 0;
	@%p416 bra 	$L__BB8_79;
	ld.global.u64 	%rd1122, [%rd6];
$L__BB8_79:
	sub.s32 	%r1732, %r55, %r44;
	cvt.s64.s32 	%rd1054, %r1732;
	add.s64 	%rd1124, %rd1122, %rd1054;
	bra.uni 	$L__BB8_83;
$L__BB8_80:
	setp.ne.s16 	%p417, %rs1, 0;
	mov.b64 	%rd1123, 0;
	@%p417 bra 	$L__BB8_82;
	ld.global.u64 	%rd1056, [%rd6];
	sub.s64 	%rd1123, %rd8, %rd1056;
$L__BB8_82:
	cvt.u64.u32 	%rd1057, %r55;
	add.s64 	%rd1058, %rd1123, %rd1057;
	not.b64 	%rd1059, %rd1058;
	add.s64 	%rd1124, %rd7, %rd1059;
$L__BB8_83:
	ld.shared.u32 	%r1733, [%r45+14080];
	shl.b64 	%rd1060, %rd1124, 2;
	add.s64 	%rd1061, %rd4, %rd1060;
	st.global.u32 	[%rd1061], %r1733;
	add.s32 	%r56, %r3, 3872;
	setp.lt.s32 	%p418, %r56, %r44;
	@%p418 bra 	$L__BB8_87;
	setp.ne.s16 	%p419, %rs1, 0;
	mov.b64 	%rd1125, 0;
	@%p419 bra 	$L__BB8_86;
	ld.global.u64 	%rd1125, [%rd6];
$L__BB8_86:
	sub.s32 	%r1734, %r56, %r44;
	cvt.s64.s32 	%rd1063, %r1734;
	add.s64 	%rd1127, %rd1125, %rd1063;
	bra.uni 	$L__BB8_90;
$L__BB8_87:
	setp.ne.s16 	%p420, %rs1, 0;
	mov.b64 	%rd1126, 0;
	@%p420 bra 	$L__BB8_89;
	ld.global.u64 	%rd1065, [%rd6];
	sub.s64 	%rd1126, %rd8, %rd1065;
$L__BB8_89:
	cvt.u64.u32 	%rd1066, %r56;
	add.s64 	%rd1067, %rd1126, %rd1066;
	not.b64 	%rd1068, %rd1067;
	add.s64 	%rd1127, %rd7, %rd1068;
$L__BB8_90:
	ld.shared.u32 	%r1735, [%r45+15488];
	shl.b64 	%rd1069, %rd1127, 2;
	add.s64 	%rd1070, %rd4, %rd1069;
	st.global.u32 	[%rd1070], %r1735;
	add.s32 	%r57, %r3, 4224;
	setp.lt.s32 	%p421, %r57, %r44;
	@%p421 bra 	$L__BB8_94;
	setp.ne.s16 	%p422, %rs1, 0;
	mov.b64 	%rd1128, 0;
	@%p422 bra 	$L__BB8_93;
	ld.global.u64 	%rd1128, [%rd6];
$L__BB8_93:
	sub.s32 	%r1736, %r57, %r44;
	cvt.s64.s32 	%rd1072, %r1736;
	add.s64 	%rd1130, %rd1128, %rd1072;
	bra.uni 	$L__BB8_97;
$L__BB8_94:
	setp.ne.s16 	%p423, %rs1, 0;
	mov.b64 	%rd1129, 0;
	@%p423 bra 	$L__BB8_96;
	ld.global.u64 	%rd1074, [%rd6];
	sub.s64 	%rd1129, %rd8, %rd1074;
$L__BB8_96:
	cvt.u64.u32 	%rd1075, %r57;
	add.s64 	%rd1076, %rd1129, %rd1075;
	not.b64 	%rd1077, %rd1076;
	add.s64 	%rd1130, %rd7, %rd1077;
$L__BB8_97:
	ld.shared.u32 	%r1737, [%r45+16896];
	shl.b64 	%rd1078, %rd1130, 2;
	add.s64 	%rd1079, %rd4, %rd1078;
	st.global.u32 	[%rd1079], %r1737;
	add.s32 	%r58, %r3, 4576;
	setp.lt.s32 	%p424, %r58, %r44;
	@%p424 bra 	$L__BB8_101;
	setp.ne.s16 	%p425, %rs1, 0;
	mov.b64 	%rd1131, 0;
	@%p425 bra 	$L__BB8_100;
	ld.global.u64 	%rd1131, [%rd6];
$L__BB8_100:
	sub.s32 	%r1738, %r58, %r44;
	cvt.s64.s32 	%rd1081, %r1738;
	add.s64 	%rd1133, %rd1131, %rd1081;
	bra.uni 	$L__BB8_104;
$L__BB8_101:
	setp.ne.s16 	%p426, %rs1, 0;
	mov.b64 	%rd1132, 0;
	@%p426 bra 	$L__BB8_103;
	ld.global.u64 	%rd1083, [%rd6];
	sub.s64 	%rd1132, %rd8, %rd1083;
$L__BB8_103:
	cvt.u64.u32 	%rd1084, %r58;
	add.s64 	%rd1085, %rd1132, %rd1084;
	not.b64 	%rd1086, %rd1085;
	add.s64 	%rd1133, %rd7, %rd1086;
$L__BB8_104:
	ld.shared.u32 	%r1739, [%r45+18304];
	shl.b64 	%rd1087, %rd1133, 2;
	add.s64 	%rd1088, %rd4, %rd1087;
	st.global.u32 	[%rd1088], %r1739;
	bra.uni 	$L__BB8_615;
$L__BB8_105:
	ld.param.u64 	%rd1089, [_ZN3cub18CUB_300001_SM_10006detail6select23DeviceSelectSweepKernelINS2_10policy_hubIiilLb0ELNS0_10SelectImplE2EE10Policy1000EPiN6thrust24THRUST_300001_SM_1000_NS6detail15normal_iteratorINSA_10device_ptrIiEEEESF_PlNS0_13ScanTileStateIiLb1EEE7is_evenNS0_8NullTypeEiNS2_19streaming_context_tIlLb1EEELS5_2EEEvT0_T1_T2_T3_T4_T5_T6_T7_iT8_NS1_7vsmem_tE_param_0];
	mov.u64 	%rd769, %rd434;
	ld.param.u8 	%rs68, [%rd769];
	setp.eq.s16 	%p260, %rs68, 0;
	ld.param.u64 	%rd770, [%rd769+16];
	selp.b64 	%rd771, %rd770, 0, %p260;
	mad.lo.s32 	%r1749, %r365, %r366, %r367;
	mul.lo.s32 	%r60, %r1749, 4928;
	cvt.s64.s32 	%rd772, %r60;
	add.s64 	%rd773, %rd771, %rd772;
	mov.u32 	%r61, %tid.x;
	mul.lo.s32 	%r1136, %r61, 14;
	cvt.u64.u32 	%rd774, %r1136;
	add.s64 	%rd775, %rd773, %rd774;
	cvta.to.global.u64 	%rd776, %rd1089;
	shl.b64 	%rd777, %rd775, 2;
	add.s64 	%rd778, %rd776, %rd777;
	ld.global.u32 	%r62, [%rd778];
	ld.global.u32 	%r63, [%rd778+4];
	ld.global.u32 	%r64, [%rd778+8];
	ld.global.u32 	%r65, [%rd778+12];
	ld.global.u32 	%r66, [%rd778+16];
	ld.global.u32 	%r67, [%rd778+20];
	ld.global.u32 	%r68, [%rd778+24];
	ld.global.u32 	%r69, [%rd778+28];
	ld.global.u32 	%r70, [%rd778+32];
	ld.global.u32 	%r71, [%rd778+36];
	ld.global.u32 	%r72, [%rd778+40];
	ld.global.u32 	%r73, [%rd778+44];
	ld.global.u32 	%r74, [%rd778+48];
	ld.global.u32 	%r75, [%rd778+52];
	bar.sync 	0;
	add.s64 	%rd779, %rd5, %rd777;
	ld.global.u32 	%r1137, [%rd779];
	ld.global.u32 	%r1138, [%rd779+4];
	ld.global.u32 	%r1139, [%rd779+8];
	ld.global.u32 	%r1140, [%rd779+12];
	ld.global.u32 	%r1141, [%rd779+16];
	ld.global.u32 	%r1142, [%rd779+20];
	ld.global.u32 	%r1143, [%rd779+24];
	ld.global.u32 	%r1144, [%rd779+28];
	ld.global.u32 	%r1145, [%rd779+32];
	ld.global.u32 	%r1146, [%rd779+36];
	ld.global.u32 	%r1147, [%rd779+40];
	ld.global.u32 	%r1148, [%rd779+44];
	ld.global.u32 	%r1149, [%rd779+48];
	ld.global.u32 	%r1150, [%rd779+52];
	and.b32  	%r76, %r1137, 1;
	xor.b32  	%r1151, %r76, 1;
	and.b32  	%r77, %r1138, 1;
	xor.b32  	%r1152, %r77, 1;
	and.b32  	%r78, %r1139, 1;
	xor.b32  	%r1153, %r78, 1;
	and.b32  	%r79, %r1140, 1;
	xor.b32  	%r1154, %r79, 1;
	and.b32  	%r80, %r1141, 1;
	xor.b32  	%r1155, %r80, 1;
	and.b32  	%r81, %r1142, 1;
	xor.b32  	%r1156, %r81, 1;
	and.b32  	%r82, %r1143, 1;
	xor.b32  	%r1157, %r82, 1;
	and.b32  	%r83, %r1144, 1;
	xor.b32  	%r1158, %r83, 1;
	and.b32  	%r84, %r1145, 1;
	xor.b32  	%r1159, %r84, 1;
	and.b32  	%r85, %r1146, 1;
	xor.b32  	%r1160, %r85, 1;
	and.b32  	%r86, %r1147, 1;
	xor.b32  	%r1161, %r86, 1;
	and.b32  	%r87, %r1148, 1;
	xor.b32  	%r1162, %r87, 1;
	and.b32  	%r88, %r1149, 1;
	xor.b32  	%r1163, %r88, 1;
	and.b32  	%r89, %r1150, 1;
	xor.b32  	%r1164, %r89, 1;
	bar.sync 	0;
	add.s32 	%r1165, %r1152, %r1151;
	add.s32 	%r1166, %r1153, %r1165;
	add.s32 	%r1167, %r1154, %r1166;
	add.s32 	%r1168, %r1155, %r1167;
	add.s32 	%r1169, %r1156, %r1168;
	add.s32 	%r1170, %r1157, %r1169;
	add.s32 	%r1171, %r1158, %r1170;
	add.s32 	%r1172, %r1159, %r1171;
	add.s32 	%r1173, %r1160, %r1172;
	add.s32 	%r1174, %r1161, %r1173;
	add.s32 	%r1175, %r1162, %r1174;
	add.s32 	%r1176, %r1163, %r1175;
	add.s32 	%r1107, %r1164, %r1176;
	// begin inline asm
	mov.u32 %r1102, %laneid;
	// end inline asm
	mov.b32 	%r1105, 1;
	mov.b32 	%r1130, 0;
	mov.b32 	%r1132, -1;
	// begin inline asm
	{  .reg .s32 r0;  .reg .pred p;  shfl.sync.up.b32 r0|p, %r1107, %r1105, %r1130, %r1132;  @p add.s32 r0, r0, %r1107;  mov.s32 %r1103, r0;}
	// end inline asm
	mov.b32 	%r1111, 2;
	// begin inline asm
	{  .reg .s32 r0;  .reg .pred p;  shfl.sync.up.b32 r0|p, %r1103, %r1111, %r1130, %r1132;  @p add.s32 r0, r0, %r1103;  mov.s32 %r1109, r0;}
	// end inline asm
	mov.b32 	%r1117, 4;
	// begin inline asm
	{  .reg .s32 r0;  .reg .pred p;  shfl.sync.up.b32 r0|p, %r1109, %r1117, %r1130, %r1132;  @p add.s32 r0, r0, %r1109;  mov.s32 %r1115, r0;}
	// end inline asm
	mov.b32 	%r1123, 8;
	// begin inline asm
	{  .reg .s32 r0;  .reg .pred p;  shfl.sync.up.b32 r0|p, %r1115, %r1123, %r1130, %r1132;  @p add.s32 r0, r0, %r1115;  mov.s32 %r1121, r0;}
	// end inline asm
	mov.b32 	%r1129, 16;
	// begin inline asm
	{  .reg .s32 r0;  .reg .pred p;  shfl.sync.up.b32 r0|p, %r1121, %r1129, %r1130, %r1132;  @p add.s32 r0, r0, %r1121;  mov.s32 %r1127, r0;}
	// end inline asm
	setp.ne.s32 	%p261, %r1102, 31;
	@%p261 bra 	$L__BB8_107;
	shr.u32 	%r1177, %r61, 3;
	and.b32  	%r1178, %r1177, 124;
	mov.u32 	%r1179, _ZZN3cub18CUB_300001_SM_10006detail6select23DeviceSelectSweepKernelINS2_10policy_hubIiilLb0ELNS0_10SelectImplE2EE10Policy1000EPiN6thrust24THRUST_300001_SM_1000_NS6detail15normal_iteratorINSA_10device_ptrIiEEEESF_PlNS0_13ScanTileStateIiLb1EEE7is_evenNS0_8NullTypeEiNS2_19streaming_context_tIlLb1EEELS5_2EEEvT0_T1_T2_T3_T4_T5_T6_T7_iT8_NS1_7vsmem_tEE19static_temp_storage;
	add.s32 	%r1180, %r1179, %r1178;
	st.shared.u32 	[%r1180], %r1127;
$L__BB8_107:
	sub.s32 	%r1181, %r1127, %r1107;
	bar.sync 	0;
	ld.shared.v4.u32 	{%r1182, %r1183, %r1184, %r1185}, [_ZZN3cub18CUB_300001_SM_10006detail6select23DeviceSelectSweepKernelINS2_10policy_hubIiilLb0ELNS0_10SelectImplE2EE10Policy1000EPiN6thrust24THRUST_300001_SM_1000_NS6detail15normal_iteratorINSA_10device_ptrIiEEEESF_PlNS0_13ScanTileStateIiLb1EEE7is_evenNS0_8NullTypeEiNS2_19streaming_context_tIlLb1EEELS5_2EEEvT0_T1_T2_T3_T4_T5_T6_T7_iT8_NS1_7vsmem_tEE19static_temp_storage];
	shr.u32 	%r1186, %r61, 5;
	add.s32 	%r1187, %r1183, %r1182;
	setp.eq.s32 	%p262, %r1186, 2;
	selp.b32 	%r1188, %r1187, %r1182, %p262;
	add.s32 	%r1189, %r1187, %r1184;
	setp.eq.s32 	%p263, %r1186, 3;
	selp.b32 	%r1190, %r1189, %r1188, %p263;
	add.s32 	%r1191, %r1189, %r1185;
	setp.eq.s32 	%p264, %r1186, 4;
	selp.b32 	%r1192, %r1191, %r1190, %p264;
	ld.shared.v4.u32 	{%r1193, %r1194, %r1195, %r1196}, [_ZZN3cub18CUB_300001_SM_10006detail6select23DeviceSelectSweepKernelINS2_10policy_hubIiilLb0ELNS0_10SelectImplE2EE10Policy1000EPiN6thrust24THRUST_300001_SM_1000_NS6detail15normal_iteratorINSA_10device_ptrIiEEEESF_PlNS0_13ScanTileStateIiLb1EEE7is_evenNS0_8NullTypeEiNS2_19streaming_context_tIlLb1EEELS5_2EEEvT0_T1_T2_T3_T4_T5_T6_T7_iT8_NS1_7vsmem_tEE19static_temp_storage+16];
	add.s32 	%r1197, %r1191, %r1193;
	setp.eq.s32 	%p265, %r1186, 5;
	selp.b32 	%r1198, %r1197, %r1192, %p265;
	add.s32 	%r1199, %r1197, %r1194;
	setp.eq.s32 	%p266, %r1186, 6;
	selp.b32 	%r1200, %r1199, %r1198, %p266;
	add.s32 	%r1201, %r1199, %r1195;
	setp.eq.s32 	%p267, %r1186, 7;
	selp.b32 	%r1202, %r1201, %r1200, %p267;
	add.s32 	%r1203, %r1201, %r1196;
	setp.eq.s32 	%p268, %r1186, 8;
	selp.b32 	%r1204, %r1203, %r1202, %p268;
	.pragma "used_bytes_mask 4095";
	ld.shared.v4.u32 	{%r1205, %r1206, %r1207, %r1208}, [_ZZN3cub18CUB_300001_SM_10006detail6select23DeviceSelectSweepKernelINS2_10policy_hubIiilLb0ELNS0_10SelectImplE2EE10Policy1000EPiN6thrust24THRUST_300001_SM_1000_NS6detail15normal_iteratorINSA_10device_ptrIiEEEESF_PlNS0_13ScanTileStateIiLb1EEE7is_evenNS0_8NullTypeEiNS2_19streaming_context_tIlLb1EEELS5_2EEEvT0_T1_T2_T3_T4_T5_T6_T7_iT8_NS1_7vsmem_tEE19static_temp_storage+32];
	add.s32 	%r1209, %r1203, %r1205;
	setp.eq.s32 	%p269, %r1186, 9;
	selp.b32 	%r1210, %r1209, %r1204, %p269;
	add.s32 	%r1211, %r1209, %r1206;
	setp.eq.s32 	%p270, %r1186, 10;
	selp.b32 	%r1212, %r1211, %r1210, %p270;
	add.s32 	%r93, %r1211, %r1207;
	setp.gt.u32 	%p271, %r61, 31;
	setp.lt.u32 	%p272, %r61, 32;
	setp.eq.s32 	%p273, %r1102, 0;
	selp.b32 	%r1213, 0, %r1181, %p273;
	add.s32 	%r1753, %r1212, %r1213;
	selp.b32 	%r95, %r1181, %r1753, %p272;
	@%p271 bra 	$L__BB8_123;
	setp.ne.s32 	%p274, %r61, 0;
	mul.wide.s32 	%rd780, %r1749, 8;
	add.s64 	%rd107, %rd3, %rd780;
	@%p274 bra 	$L__BB8_110;
	st.shared.u32 	[_ZZN3cub18CUB_300001_SM_10006detail6select23DeviceSelectSweepKernelINS2_10policy_hubIiilLb0ELNS0_10SelectImplE2EE10Policy1000EPiN6thrust24THRUST_300001_SM_1000_NS6detail15normal_iteratorINSA_10device_ptrIiEEEESF_PlNS0_13ScanTileStateIiLb1EEE7is_evenNS0_8NullTypeEiNS2_19streaming_context_tIlLb1EEELS5_2EEEvT0_T1_T2_T3_T4_T5_T6_T7_iT8_NS1_7vsmem_tEE19static_temp_storage+76], %r93;
	add.s64 	%rd781, %rd107, 256;
	mov.b32 	%r1214, 100;
	// begin inline asm
	st.relaxed.gpu.v2.u32 [%rd781], {%r1214, %r93};
	// end inline asm
$L__BB8_110:
	not.b32 	%r1220, %r61;
	add.s32 	%r1748, %r1749, %r1220;
	mov.b32 	%r1216, 655;
	// begin inline asm
	nanosleep.u32 %r1216;
	// end inline asm
	mul.wide.s32 	%rd783, %r1748, 8;
	add.s64 	%rd784, %rd3, %rd783;
	add.s64 	%rd782, %rd784, 256;
	// begin inline asm
	ld.relaxed.gpu.v2.u32 {%r1750, %r1742}, [%rd782];
	// end inline asm
	mov.b32 	%r1743, 722;
$L__BB8_111:
	setp.eq.s32 	%p275, %r1750, 99;
	mov.b32 	%r1221, -1;
	vote.sync.any.pred 	%p276, %p275, %r1221;
	not.pred 	%p277, %p276;
	@%p277 bra 	$L__BB8_113;
	shr.u32 	%r105, %r1743, 1;
	mul.lo.s32 	%r1488, %r1749, 16807;
	and.b32  	%r1749, %r1488, 2147483647;
	sub.s32 	%r1489, %r1743, %r105;
	add.s32 	%r1490, %r1489, 1;
	rem.u32 	%r1491, %r1749, %r1490;
	add.s32 	%r1485, %r1491, %r105;
	// begin inline asm
	nanosleep.u32 %r1485;
	// end inline asm
	// begin inline asm
	ld.relaxed.gpu.v2.u32 {%r1750, %r1742}, [%rd782];
	// end inline asm
	mov.u32 	%r1743, %r105;
	bra.uni 	$L__BB8_111;
$L__BB8_113:
	setp.eq.s32 	%p278, %r1750, 101;
	mov.b32 	%r1248, -1;
	vote.sync.ballot.b32 	%r1250, %p278, %r1248;
	// begin inline asm
	mov.u32 %r1223, %lanemask_ge;
	// end inline asm
	and.b32  	%r1251, %r1250, %r1223;
	or.b32  	%r1252, %r1251, -2147483648;
	add.s32 	%r1253, %r1252, -1;
	not.b32 	%r1254, %r1252;
	and.b32  	%r1255, %r1254, %r1253;
	popc.b32 	%r1227, %r1255;
	mov.b32 	%r1226, 1;
	// begin inline asm
	shfl.sync.down.b32 %r1224, %r1742, %r1226, %r1227, %r1248;
	// end inline asm
	setp.lt.s32 	%p280, %r1102, %r1227;
	selp.b32 	%r1256, %r1224, 0, %p280;
	add.s32 	%r1230, %r1256, %r1742;
	mov.b32 	%r1231, 2;
	// begin inline asm
	shfl.sync.down.b32 %r1229, %r1230, %r1231, %r1227, %r1248;
	// end inline asm
	add.s32 	%r1257, %r1102, 2;
	setp.gt.s32 	%p281, %r1257, %r1227;
	selp.b32 	%r1258, 0, %r1229, %p281;
	add.s32 	%r1235, %r1230, %r1258;
	mov.b32 	%r1236, 4;
	// begin inline asm
	shfl.sync.down.b32 %r1234, %r1235, %r1236, %r1227, %r1248;
	// end inline asm
	add.s32 	%r1259, %r1102, 4;
	setp.gt.s32 	%p282, %r1259, %r1227;
	selp.b32 	%r1260, 0, %r1234, %p282;
	add.s32 	%r1240, %r1235, %r1260;
	mov.b32 	%r1241, 8;
	// begin inline asm
	shfl.sync.down.b32 %r1239, %r1240, %r1241, %r1227, %r1248;
	// end inline asm
	add.s32 	%r1261, %r1102, 8;
	setp.gt.s32 	%p283, %r1261, %r1227;
	selp.b32 	%r1262, 0, %r1239, %p283;
	add.s32 	%r1245, %r1240, %r1262;
	mov.b32 	%r1246, 16;
	// begin inline asm
	shfl.sync.down.b32 %r1244, %r1245, %r1246, %r1227, %r1248;
	// end inline asm
	add.s32 	%r1263, %r1102, 16;
	setp.gt.s32 	%p284, %r1263, %r1227;
	selp.b32 	%r1264, 0, %r1244, %p284;
	add.s32 	%r1746, %r1245, %r1264;
	add.s64 	%rd109, %rd3, 256;
	mov.b32 	%r1744, 722;
$L__BB8_114:
	setp.ne.s32 	%p285, %r1750, 101;
	mov.b32 	%r1265, -1;
	vote.sync.all.pred 	%p286, %p285, %r1265;
	not.pred 	%p287, %p286;
	@%p287 bra 	$L__BB8_119;
	shr.u32 	%r1744, %r1744, 1;
	mul.wide.s32 	%rd943, %r1748, 8;
	add.s64 	%rd944, %rd109, %rd943;
	add.s64 	%rd942, %rd944, -256;
	// begin inline asm
	ld.relaxed.gpu.v2.u32 {%r1750, %r1751}, [%rd942];
	// end inline asm
	mov.u32 	%r1752, %r1744;
$L__BB8_116:
	setp.eq.s32 	%p347, %r1750, 99;
	mov.b32 	%r1435, -1;
	vote.sync.any.pred 	%p348, %p347, %r1435;
	not.pred 	%p349, %p348;
	@%p349 bra 	$L__BB8_118;
	shr.u32 	%r125, %r1752, 1;
	mul.lo.s32 	%r1481, %r1749, 16807;
	and.b32  	%r1749, %r1481, 2147483647;
	sub.s32 	%r1482, %r1752, %r125;
	add.s32 	%r1483, %r1482, 1;
	rem.u32 	%r1484, %r1749, %r1483;
	add.s32 	%r1478, %r1484, %r125;
	// begin inline asm
	nanosleep.u32 %r1478;
	// end inline asm
	// begin inline asm
	ld.relaxed.gpu.v2.u32 {%r1750, %r1751}, [%rd942];
	// end inline asm
	mov.u32 	%r1752, %r125;
	bra.uni 	$L__BB8_116;
$L__BB8_118:
	setp.eq.s32 	%p350, %r1750, 101;
	mov.b32 	%r1461, -1;
	vote.sync.ballot.b32 	%r1462, %p350, %r1461;
	and.b32  	%r1463, %r1462, %r1223;
	or.b32  	%r1464, %r1463, -2147483648;
	add.s32 	%r1465, %r1464, -1;
	not.b32 	%r1466, %r1464;
	and.b32  	%r1467, %r1466, %r1465;
	popc.b32 	%r1440, %r1467;
	mov.b32 	%r1439, 1;
	// begin inline asm
	shfl.sync.down.b32 %r1437, %r1751, %r1439, %r1440, %r1461;
	// end inline asm
	setp.lt.s32 	%p352, %r1102, %r1440;
	selp.b32 	%r1468, %r1437, 0, %p352;
	add.s32 	%r1443, %r1468, %r1751;
	mov.b32 	%r1444, 2;
	// begin inline asm
	shfl.sync.down.b32 %r1442, %r1443, %r1444, %r1440, %r1461;
	// end inline asm
	setp.gt.s32 	%p353, %r1257, %r1440;
	selp.b32 	%r1470, 0, %r1442, %p353;
	add.s32 	%r1448, %r1443, %r1470;
	mov.b32 	%r1449, 4;
	// begin inline asm
	shfl.sync.down.b32 %r1447, %r1448, %r1449, %r1440, %r1461;
	// end inline asm
	setp.gt.s32 	%p354, %r1259, %r1440;
	selp.b32 	%r1472, 0, %r1447, %p354;
	add.s32 	%r1453, %r1448, %r1472;
	mov.b32 	%r1454, 8;
	// begin inline asm
	shfl.sync.down.b32 %r1452, %r1453, %r1454, %r1440, %r1461;
	// end inline asm
	setp.gt.s32 	%p355, %r1261, %r1440;
	selp.b32 	%r1474, 0, %r1452, %p355;
	add.s32 	%r1458, %r1453, %r1474;
	mov.b32 	%r1459, 16;
	// begin inline asm
	shfl.sync.down.b32 %r1457, %r1458, %r1459, %r1440, %r1461;
	// end inline asm
	add.s32 	%r1475, %r1102, 16;
	setp.gt.s32 	%p356, %r1475, %r1440;
	selp.b32 	%r1476, 0, %r1457, %p356;
	add.s32 	%r1477, %r1476, %r1746;
	add.s32 	%r1746, %r1477, %r1458;
	add.s32 	%r1748, %r1748, -32;
	bra.uni 	$L__BB8_114;
$L__BB8_119:
	setp.ne.s32 	%p288, %r61, 0;
	@%p288 bra 	$L__BB8_121;
	add.s32 	%r1268, %r1746, %r93;
	add.s64 	%rd785, %rd107, 256;
	mov.b32 	%r1267, 101;
	// begin inline asm
	st.relaxed.gpu.v2.u32 [%rd785], {%r1267, %r1268};
	// end inline asm
	st.shared.u32 	[_ZZN3cub18CUB_300001_SM_10006detail6select23DeviceSelectSweepKernelINS2_10policy_hubIiilLb0ELNS0_10SelectImplE2EE10Policy1000EPiN6thrust24THRUST_300001_SM_1000_NS6detail15normal_iteratorINSA_10device_ptrIiEEEESF_PlNS0_13ScanTileStateIiLb1EEE7is_evenNS0_8NullTypeEiNS2_19streaming_context_tIlLb1EEELS5_2EEEvT0_T1_T2_T3_T4_T5_T6_T7_iT8_NS1_7vsmem_tEE19static_temp_storage+68], %r1746;
	st.shared.u32 	[_ZZN3cub18CUB_300001_SM_10006detail6select23DeviceSelectSweepKernelINS2_10policy_hubIiilLb0ELNS0_10SelectImplE2EE10Policy1000EPiN6thrust24THRUST_300001_SM_1000_NS6detail15normal_iteratorINSA_10device_ptrIiEEEESF_PlNS0_13ScanTileStateIiLb1EEE7is_evenNS0_8NullTypeEiNS2_19streaming_context_tIlLb1EEELS5_2EEEvT0_T1_T2_T3_T4_T5_T6_T7_iT8_NS1_7vsmem_tEE19static_temp_storage+72], %r1268;
$L__BB8_121:
	setp.ne.s32 	%p289, %r1102, 0;
	mov.u32 	%r1753, %r95;
	@%p289 bra 	$L__BB8_123;
	st.shared.u32 	[_ZZN3cub18CUB_300001_SM_10006detail6select23DeviceSelectSweepKernelINS2_10policy_hubIiilLb0ELNS0_10SelectImplE2EE10Policy1000EPiN6thrust24THRUST_300001_SM_1000_NS6detail15normal_iteratorINSA_10device_ptrIiEEEESF_PlNS0_13ScanTileStateIiLb1EEE7is_evenNS0_8NullTypeEiNS2_19streaming_context_tIlLb1EEELS5_2EEEvT0_T1_T2_T3_T4_T5_T6_T7_iT8_NS1_7vsmem_tEE19static_temp_storage+56], %r1746;
	mov.u32 	%r1753, %r1746;
$L__BB8_123:
	bar.sync 	0;
	setp.eq.s32 	%p290, %r61, 0;
	mov.u32 	%r1269, _ZZN3cub18CUB_300001_SM_10006detail6select23DeviceSelectSweepKernelINS2_10policy_hubIiilLb0ELNS0_10SelectImplE2EE10Policy1000EPiN6thrust24THRUST_300001_SM_1000_NS6detail15normal_iteratorINSA_10device_ptrIiEEEESF_PlNS0_13ScanTileStateIiLb1EEE7is_evenNS0_8NullTypeEiNS2_19streaming_context_tIlLb1EEELS5_2EEEvT0_T1_T2_T3_T4_T5_T6_T7_iT8_NS1_7vsmem_tEE19static_temp_storage;
	ld.shared.u32 	%r1270, [_ZZN3cub18CUB_300001_SM_10006detail6select23DeviceSelectSweepKernelINS2_10policy_hubIiilLb0ELNS0_10SelectImplE2EE10Policy1000EPiN6thrust24THRUST_300001_SM_1000_NS6detail15normal_iteratorINSA_10device_ptrIiEEEESF_PlNS0_13ScanTileStateIiLb1EEE7is_evenNS0_8NullTypeEiNS2_19streaming_context_tIlLb1EEELS5_2EEEvT0_T1_T2_T3_T4_T5_T6_T7_iT8_NS1_7vsmem_tEE19static_temp_storage+56];
	.pragma "used_bytes_mask 61680";
	ld.shared.v4.u32 	{%r1271, %r1272, %r1273, %r1274}, [_ZZN3cub18CUB_300001_SM_10006detail6select23DeviceSelectSweepKernelINS2_10policy_hubIiilLb0ELNS0_10SelectImplE2EE10Policy1000EPiN6thrust24THRUST_300001_SM_1000_NS6detail15normal_iteratorINSA_10device_ptrIiEEEESF_PlNS0_13ScanTileStateIiLb1EEE7is_evenNS0_8NullTypeEiNS2_19streaming_context_tIlLb1EEELS5_2EEEvT0_T1_T2_T3_T4_T5_T6_T7_iT8_NS1_7vsmem_tEE19static_temp_storage+64];
	selp.b32 	%r1275, 0, %r1270, %p290;
	add.s32 	%r1276, %r1275, %r1753;
	xor.b32  	%r1277, %r76, 1;
	add.s32 	%r1278, %r1276, %r1277;
	xor.b32  	%r1279, %r77, 1;
	add.s32 	%r1280, %r1279, %r1277;
	add.s32 	%r1281, %r1280, %r1276;
	xor.b32  	%r1282, %r78, 1;
	add.s32 	%r1283, %r1281, %r1282;
	xor.b32  	%r1284, %r79, 1;
	add.s32 	%r1285, %r1283, %r1284;
	xor.b32  	%r1286, %r80, 1;
	add.s32 	%r1287, %r1285, %r1286;
	xor.b32  	%r1288, %r81, 1;
	add.s32 	%r1289, %r1287, %r1288;
	xor.b32  	%r1290, %r82, 1;
	add.s32 	%r1291, %r1289, %r1290;
	xor.b32  	%r1292, %r83, 1;
	add.s32 	%r1293, %r1291, %r1292;
	xor.b32  	%r1294, %r84, 1;
	add.s32 	%r1295, %r1293, %r1294;
	xor.b32  	%r1296, %r85, 1;
	add.s32 	%r1297, %r1295, %r1296;
	xor.b32  	%r1298, %r86, 1;
	add.s32 	%r1299, %r1297, %r1298;
	xor.b32  	%r1300, %r87, 1;
	add.s32 	%r1301, %r1299, %r1300;
	xor.b32  	%r1302, %r88, 1;
	add.s32 	%r1303, %r1301, %r1302;
	sub.s32 	%r1304, %r60, %r1272;
	bar.sync 	0;
	sub.s32 	%r132, 4928, %r1274;
	sub.s32 	%r1305, %r1276, %r1272;
	mul.lo.s32 	%r1306, %r61, 14;
	sub.s32 	%r1307, %r1306, %r1305;
	setp.eq.s32 	%p291, %r76, 0;
	add.s32 	%r1308, %r1305, %r132;
	selp.b32 	%r1309, %r1308, %r1307, %p291;
	shl.b32 	%r1310, %r1309, 2;
	add.s32 	%r1311, %r1269, %r1310;
	st.shared.u32 	[%r1311], %r62;
	sub.s32 	%r1312, %r1272, %r1278;
	add.s32 	%r1313, %r1306, %r1312;
	add.s32 	%r1314, %r1313, 1;
	setp.eq.s32 	%p292, %r77, 0;
	add.s32 	%r1315, %r1308, %r1277;
	selp.b32 	%r1316, %r1315, %r1314, %p292;
	shl.b32 	%r1317, %r1316, 2;
	add.s32 	%r1318, %r1269, %r1317;
	st.shared.u32 	[%r1318], %r63;
	sub.s32 	%r1319, %r1272, %r1281;
	add.s32 	%r1320, %r1306, %r1319;
	add.s32 	%r1321, %r1320, 2;
	setp.eq.s32 	%p293, %r78, 0;
	add.s32 	%r1322, %r1315, %r1279;
	selp.b32 	%r1323, %r1322, %r1321, %p293;
	shl.b32 	%r1324, %r1323, 2;
	add.s32 	%r1325, %r1269, %r1324;
	st.shared.u32 	[%r1325], %r64;
	sub.s32 	%r1326, %r1272, %r1283;
	add.s32 	%r1327, %r1306, %r1326;
	add.s32 	%r1328, %r1327, 3;
	setp.eq.s32 	%p294, %r79, 0;
	add.s32 	%r1329, %r1322, %r1282;
	selp.b32 	%r1330, %r1329, %r1328, %p294;
	shl.b32 	%r1331, %r1330, 2;
	add.s32 	%r1332, %r1269, %r1331;
	st.shared.u32 	[%r1332], %r65;
	sub.s32 	%r1333, %r1272, %r1285;
	add.s32 	%r1334, %r1306, %r1333;
	add.s32 	%r1335, %r1334, 4;
	setp.eq.s32 	%p295, %r80, 0;
	add.s32 	%r1336, %r1329, %r1284;
	selp.b32 	%r1337, %r1336, %r1335, %p295;
	shl.b32 	%r1338, %r1337, 2;
	add.s32 	%r1339, %r1269, %r1338;
	st.shared.u32 	[%r1339], %r66;
	sub.s32 	%r1340, %r1272, %r1287;
	add.s32 	%r1341, %r1306, %r1340;
	add.s32 	%r1342, %r1341, 5;
	setp.eq.s32 	%p296, %r81, 0;
	add.s32 	%r1343, %r1336, %r1286;
	selp.b32 	%r1344, %r1343, %r1342, %p296;
	shl.b32 	%r1345, %r1344, 2;
	add.s32 	%r1346, %r1269, %r1345;
	st.shared.u32 	[%r1346], %r67;
	sub.s32 	%r1347, %r1272, %r1289;
	add.s32 	%r1348, %r1306, %r1347;
	add.s32 	%r1349, %r1348, 6;
	setp.eq.s32 	%p297, %r82, 0;
	add.s32 	%r1350, %r1343, %r1288;
	selp.b32 	%r1351, %r1350, %r1349, %p297;
	shl.b32 	%r1352, %r1351, 2;
	add.s32 	%r1353, %r1269, %r1352;
	st.shared.u32 	[%r1353], %r68;
	sub.s32 	%r1354, %r1272, %r1291;
	add.s32 	%r1355, %r1306, %r1354;
	add.s32 	%r1356, %r1355, 7;
	setp.eq.s32 	%p298, %r83, 0;
	add.s32 	%r1357, %r1350, %r1290;
	selp.b32 	%r1358, %r1357, %r1356, %p298;
	shl.b32 	%r1359, %r1358, 2;
	add.s32 	%r1360, %r1269, %r1359;
	st.shared.u32 	[%r1360], %r69;
	sub.s32 	%r1361, %r1272, %r1293;
	add.s32 	%r1362, %r1306, %r1361;
	add.s32 	%r1363, %r1362, 8;
	setp.eq.s32 	%p299, %r84, 0;
	add.s32 	%r1364, %r1357, %r1292;
	selp.b32 	%r1365, %r1364, %r1363, %p299;
	shl.b32 	%r1366, %r1365, 2;
	add.s32 	%r1367, %r1269, %r1366;
	st.shared.u32 	[%r1367], %r70;
	sub.s32 	%r1368, %r1272, %r1295;
	add.s32 	%r1369, %r1306, %r1368;
	add.s32 	%r1370, %r1369, 9;
	setp.eq.s32 	%p300, %r85, 0;
	add.s32 	%r1371, %r1364, %r1294;
	selp.b32 	%r1372, %r1371, %r1370, %p300;
	shl.b32 	%r1373, %r1372, 2;
	add.s32 	%r1374, %r1269, %r1373;
	st.shared.u32 	[%r1374], %r71;
	sub.s32 	%r1375, %r1272, %r1297;
	add.s32 	%r1376, %r1306, %r1375;
	add.s32 	%r1377, %r1376, 10;
	setp.eq.s32 	%p301, %r86, 0;
	add.s32 	%r1378, %r1371, %r1296;
	selp.b32 	%r1379, %r1378, %r1377, %p301;
	shl.b32 	%r1380, %r1379, 2;
	add.s32 	%r1381, %r1269, %r1380;
	st.shared.u32 	[%r1381], %r72;
	sub.s32 	%r1382, %r1272, %r1299;
	add.s32 	%r1383, %r1306, %r1382;
	add.s32 	%r1384, %r1383, 11;
	setp.eq.s32 	%p302, %r87, 0;
	add.s32 	%r1385, %r1378, %r1298;
	selp.b32 	%r1386, %r1385, %r1384, %p302;
	shl.b32 	%r1387, %r1386, 2;
	add.s32 	%r1388, %r1269, %r1387;
	st.shared.u32 	[%r1388], %r73;
	sub.s32 	%r1389, %r1272, %r1301;
	add.s32 	%r1390, %r1306, %r1389;
	add.s32 	%r1391, %r1390, 12;
	setp.eq.s32 	%p303, %r88, 0;
	add.s32 	%r1392, %r1385, %r1300;
	selp.b32 	%r1393, %r1392, %r1391, %p303;
	shl.b32 	%r1394, %r1393, 2;
	add.s32 	%r1395, %r1269, %r1394;
	st.shared.u32 	[%r1395], %r74;
	sub.s32 	%r1396, %r1272, %r1303;
	add.s32 	%r1397, %r1306, %r1396;
	add.s32 	%r1398, %r1397, 13;
	setp.eq.s32 	%p304, %r89, 0;
	add.s32 	%r1399, %r1392, %r1302;
	selp.b32 	%r1400, %r1399, %r1398, %p304;
	shl.b32 	%r1401, %r1400, 2;
	add.s32 	%r1402, %r1269, %r1401;
	st.shared.u32 	[%r1402], %r75;
	bar.sync 	0;
	mov.u64 	%rd786, %rd434;
	ld.param.u8 	%rs2, [%rd786];
	ld.param.u64 	%rd787, [%rd786+24];
	cvta.to.global.u64 	%rd110, %rd787;
	cvt.s64.s32 	%rd111, %r1272;
	ld.param.u64 	%rd112, [%rd786+8];
	ld.param.u64 	%rd113, [%rd786+16];
	cvt.s64.s32 	%rd114, %r1304;
	setp.ge.s32 	%p305, %r61, %r132;
	@%p305 bra 	$L__BB8_127;
	setp.ne.s16 	%p307, %rs2, 0;
	mov.b64 	%rd1134, 0;
	@%p307 bra 	$L__BB8_126;
	ld.global.u64 	%rd792, [%rd110];
	sub.s64 	%rd1134, %rd113, %rd792;
$L__BB8_126:
	cvt.u64.u32 	%rd793, %r61;
	add.s64 	%rd794, %rd793, %rd114;
	add.s64 	%rd795, %rd794, %rd1134;
	not.b64 	%rd796, %rd795;
	add.s64 	%rd1136, %rd112, %rd796;
	bra.uni 	$L__BB8_130;
$L__BB8_127:
	setp.ne.s16 	%p306, %rs2, 0;
	mov.b64 	%rd1135, 0;
	@%p306 bra 	$L__BB8_129;
	ld.global.u64 	%rd1135, [%rd110];
$L__BB8_129:
	sub.s32 	%r1403, %r61, %r132;
	cvt.s64.s32 	%rd789, %r1403;
	add.s64 	%rd790, %rd789, %rd111;
	add.s64 	%rd1136, %rd790, %rd1135;
$L__BB8_130:
	shl.b32 	%r1404, %r61, 2;
	add.s32 	%r133, %r1269, %r1404;
	ld.shared.u32 	%r1406, [%r133];
	shl.b64 	%rd797, %rd1136, 2;
	add.s64 	%rd798, %rd4, %rd797;
	st.global.u32 	[%rd798], %r1406;
	add.s32 	%r134, %r61, 352;
	setp.lt.s32 	%p308, %r134, %r132;
	@%p308 bra 	$L__BB8_134;
	setp.ne.s16 	%p309, %rs2, 0;
	mov.b64 	%rd1137, 0;
	@%p309 bra 	$L__BB8_133;
	ld.global.u64 	%rd1137, [%rd110];
$L__BB8_133:
	sub.s32 	%r1407, %r134, %r132;
	cvt.s64.s32 	%rd800, %r1407;
	add.s64 	%rd801, %rd800, %rd111;
	add.s64 	%rd1139, %rd801, %rd1137;
	bra.uni 	$L__BB8_137;
$L__BB8_134:
	setp.ne.s16 	%p310, %rs2, 0;
	mov.b64 	%rd1138, 0;
	@%p310 bra 	$L__BB8_136;
	ld.global.u64 	%rd803, [%rd110];
	sub.s64 	%rd1138, %rd113, %rd803;
$L__BB8_136:
	cvt.u64.u32 	%rd804, %r134;
	add.s64 	%rd805, %rd804, %rd114;
	add.s64 	%rd806, %rd805, %rd1138;
	not.b64 	%rd807, %rd806;
	add.s64 	%rd1139, %rd112, %rd807;
$L__BB8_137:
	ld.shared.u32 	%r1408, [%r133+1408];
	shl.b64 	%rd808, %rd1139, 2;
	add.s64 	%rd809, %rd4, %rd808;
	st.global.u32 	[%rd809], %r1408;
	add.s32 	%r135, %r61, 704;
	setp.lt.s32 	%p311, %r135, %r132;
	@%p311 bra 	$L__BB8_141;
	setp.ne.s16 	%p312, %rs2, 0;
	mov.b64 	%rd1140, 0;
	@%p312 bra 	$L__BB8_140;
	ld.global.u64 	%rd1140, [%rd110];
$L__BB8_140:
	sub.s32 	%r1409, %r135, %r132;
	cvt.s64.s32 	%rd811, %r1409;
	add.s64 	%rd812, %rd811, %rd111;
	add.s64 	%rd1142, %rd812, %rd1140;
	bra.uni 	$L__BB8_144;
$L__BB8_141:
	setp.ne.s16 	%p313, %rs2, 0;
	mov.b64 	%rd1141, 0;
	@%p313 bra 	$L__BB8_143;
	ld.global.u64 	%rd814, [%rd110];
	sub.s64 	%rd1141, %rd113, %rd814;
$L__BB8_143:
	cvt.u64.u32 	%rd815, %r135;
	add.s64 	%rd816, %rd815, %rd114;
	add.s64 	%rd817, %rd816, %rd1141;
	not.b64 	%rd818, %rd817;
	add.s64 	%rd1142, %rd112, %rd818;
$L__BB8_144:
	ld.shared.u32 	%r1410, [%r133+2816];
	shl.b64 	%rd819, %rd1142, 2;
	add.s64 	%rd820, %rd4, %rd819;
	st.global.u32 	[%rd820], %r1410;
	add.s32 	%r136, %r61, 1056;
	setp.lt.s32 	%p314, %r136, %r132;
	@%p314 bra 	$L__BB8_148;
	setp.ne.s16 	%p315, %rs2, 0;
	mov.b64 	%rd1143, 0;
	@%p315 bra 	$L__BB8_147;
	ld.global.u64 	%rd1143, [%rd110];
$L__BB8_147:
	sub.s32 	%r1411, %r136, %r132;
	cvt.s64.s32 	%rd822, %r1411;
	add.s64 	%rd823, %rd822, %rd111;
	add.s64 	%rd1145, %rd823, %rd1143;
	bra.uni 	$L__BB8_151;
$L__BB8_148:
	setp.ne.s16 	%p316, %rs2, 0;
	mov.b64 	%rd1144, 0;
	@%p316 bra 	$L__BB8_150;
	ld.global.u64 	%rd825, [%rd110];
	sub.s64 	%rd1144, %rd113, %rd825;
$L__BB8_150:
	cvt.u64.u32 	%rd826, %r136;
	add.s64 	%rd827, %rd826, %rd114;
	add.s64 	%rd828, %rd827, %rd1144;
	not.b64 	%rd829, %rd828;
	add.s64 	%rd1145, %rd112, %rd829;
$L__BB8_151:
	ld.shared.u32 	%r1412, [%r133+4224];
	shl.b64 	%rd830, %rd1145, 2;
	add.s64 	%rd831, %rd4, %rd830;
	st.global.u32 	[%rd831], %r1412;
	add.s32 	%r137, %r61, 1408;
	setp.lt.s32 	%p317, %r137, %r132;
	@%p317 bra 	$L__BB8_155;
	setp.ne.s16 	%p318, %rs2, 0;
	mov.b64 	%rd1146, 0;
	@%p318 bra 	$L__BB8_154;
	ld.global.u64 	%rd1146, [%rd110];
$L__BB8_154:
	sub.s32 	%r1413, %r137, %r132;
	cvt.s64.s32 	%rd833, %r1413;
	add.s64 	%rd834, %rd833, %rd111;
	add.s64 	%rd1148, %rd834, %rd1146;
	bra.uni 	$L__BB8_158;
$L__BB8_155:
	setp.ne.s16 	%p319, %rs2, 0;
	mov.b64 	%rd1147, 0;
	@%p319 bra 	$L__BB8_157;
	ld.global.u64 	%rd836, [%rd110];
	sub.s64 	%rd1147, %rd113, %rd836;
$L__BB8_157:
	cvt.u64.u32 	%rd837, %r137;
	add.s64 	%rd838, %rd837, %rd114;
	add.s64 	%rd839, %rd838, %rd1147;
	not.b64 	%rd840, %rd839;
	add.s64 	%rd1148, %rd112, %rd840;
$L__BB8_158:
	ld.shared.u32 	%r1414, [%r133+5632];
	shl.b64 	%rd841, %rd1148, 2;
	add.s64 	%rd842, %rd4, %rd841;
	st.global.u32 	[%rd842], %r1414;
	add.s32 	%r138, %r61, 1760;
	setp.lt.s32 	%p320, %r138, %r132;
	@%p320 bra 	$L__BB8_162;
	setp.ne.s16 	%p321, %rs2, 0;
	mov.b64 	%rd1149, 0;
	@%p321 bra 	$L__BB8_161;
	ld.global.u64 	%rd1149, [%rd110];
$L__BB8_161:
	sub.s32 	%r1415, %r138, %r132;
	cvt.s64.s32 	%rd844, %r1415;
	add.s64 	%rd845, %rd844, %rd111;
	add.s64 	%rd1151, %rd845, %rd1149;
	bra.uni 	$L__BB8_165;
$L__BB8_162:
	setp.ne.s16 	%p322, %rs2, 0;
	mov.b64 	%rd1150, 0;
	@%p322 bra 	$L__BB8_164;
	ld.global.u64 	%rd847, [%rd110];
	sub.s64 	%rd1150, %rd113, %rd847;
$L__BB8_164:
	cvt.u64.u32 	%rd848, %r138;
	add.s64 	%rd849, %rd848, %rd114;
	add.s64 	%rd850, %rd849, %rd1150;
	not.b64 	%rd851, %rd850;
	add.s64 	%rd1151, %rd112, %rd851;
$L__BB8_165:
	ld.shared.u32 	%r1416, [%r133+7040];
	shl.b64 	%rd852, %rd1151, 2;
	add.s64 	%rd853, %rd4, %rd852;
	st.global.u32 	[%rd853], %r1416;
	add.s32 	%r139, %r61, 2112;
	setp.lt.s32 	%p323, %r139, %r132;
	@%p323 bra 	$L__BB8_169;
	setp.ne.s16 	%p324, %rs2, 0;
	mov.b64 	%rd1152, 0;
	@%p324 bra 	$L__BB8_168;
	ld.global.u64 	%rd1152, [%rd110];
$L__BB8_168:
	sub.s32 	%r1417, %r139, %r132;
	cvt.s64.s32 	%rd855, %r1417;
	add.s64 	%rd856, %rd855, %rd111;
	add.s64 	%rd1154, %rd856, %rd1152;
	bra.uni 	$L__BB8_172;
$L__BB8_169:
	setp.ne.s16 	%p325, %rs2, 0;
	mov.b64 	%rd1153, 0;
	@%p325 bra 	$L__BB8_171;
	ld.global.u64 	%rd858, [%rd110];
	sub.s64 	%rd1153, %rd113, %rd858;
$L__BB8_171:
	cvt.u64.u32 	%rd859, %r139;
	add.s64 	%rd860, %rd859, %rd114;
	add.s64 	%rd861, %rd860, %rd1153;
	not.b64 	%rd862, %rd861;
	add.s64 	%rd1154, %rd112, %rd862;
$L__BB8_172:
	ld.shared.u32 	%r1418, [%r133+8448];
	shl.b64 	%rd863, %rd1154, 2;
	add.s64 	%rd864, %rd4, %rd863;
	st.global.u32 	[%rd864], %r1418;
	add.s32 	%r140, %r61, 2464;
	setp.lt.s32 	%p326, %r140, %r132;
	@%p326 bra 	$L__BB8_176;
	setp.ne.s16 	%p327, %rs2, 0;
	mov.b64 	%rd1155, 0;
	@%p327 bra 	$L__BB8_175;
	ld.global.u64 	%rd1155, [%rd110];
$L__BB8_175:
	sub.s32 	%r1419, %r140, %r132;
	cvt.s64.s32 	%rd866, %r1419;
	add.s64 	%rd867, %rd866, %rd111;
	add.s64 	%rd1157, %rd867, %rd1155;
	bra.uni 	$L__BB8_179;
$L__BB8_176:
	setp.ne.s16 	%p328, %rs2, 0;
	mov.b64 	%rd1156, 0;
	@%p328 bra 	$L__BB8_178;
	ld.global.u64 	%rd869, [%rd110];
	sub.s64 	%rd1156, %rd113, %rd869;
$L__BB8_178:
	cvt.u64.u32 	%rd870, %r140;
	add.s64 	%rd871, %rd870, %rd114;
	add.s64 	%rd872, %rd871, %rd1156;
	not.b64 	%rd873, %rd872;
	add.s64 	%rd1157, %rd112, %rd873;
$L__BB8_179:
	ld.shared.u32 	%r1420, [%r133+9856];
	shl.b64 	%rd874, %rd1157, 2;
	add.s64 	%rd875, %rd4, %rd874;
	st.global.u32 	[%rd875], %r1420;
	add.s32 	%r141, %r61, 2816;
	setp.lt.s32 	%p329, %r141, %r132;
	@%p329 bra 	$L__BB8_183;
	setp.ne.s16 	%p330, %rs2, 0;
	mov.b64 	%rd1158, 0;
	@%p330 bra 	$L__BB8_182;
	ld.global.u64 	%rd1158, [%rd110];
$L__BB8_182:
	sub.s32 	%r1421, %r141, %r132;
	cvt.s64.s32 	%rd877, %r1421;
	add.s64 	%rd878, %rd877, %rd111;
	add.s64 	%rd1160, %rd878, %rd1158;
	bra.uni 	$L__BB8_186;
$L__BB8_183:
	setp.ne.s16 	%p331, %rs2, 0;
	mov.b64 	%rd1159, 0;
	@%p331 bra 	$L__BB8_185;
	ld.global.u64 	%rd880, [%rd110];
	sub.s64 	%rd1159, %rd113, %rd880;
$L__BB8_185:
	cvt.u64.u32 	%rd881, %r141;
	add.s64 	%rd882, %rd881, %rd114;
	add.s64 	%rd883, %rd882, %rd1159;
	not.b64 	%rd884, %rd883;
	add.s64 	%rd1160, %rd112, %rd884;
$L__BB8_186:
	ld.shared.u32 	%r1422, [%r133+11264];
	shl.b64 	%rd885, %rd1160, 2;
	add.s64 	%rd886, %rd4, %rd885;
	st.global.u32 	[%rd886], %r1422;
	add.s32 	%r142, %r61, 3168;
	setp.lt.s32 	%p332, %r142, %r132;
	@%p332 bra 	$L__BB8_190;
	setp.ne.s16 	%p333, %rs2, 0;
	mov.b64 	%rd1161, 0;
	@%p333 bra 	$L__BB8_189;
	ld.global.u64 	%rd1161, [%rd110];
$L__BB8_189:
	sub.s32 	%r1423, %r142, %r132;
	cvt.s64.s32 	%rd888, %r1423;
	add.s64 	%rd889, %rd888, %rd111;
	add.s64 	%rd1163, %rd889, %rd1161;
	bra.uni 	$L__BB8_193;
$L__BB8_190:
	setp.ne.s16 	%p334, %rs2, 0;
	mov.b64 	%rd1162, 0;
	@%p334 bra 	$L__BB8_192;
	ld.global.u64 	%rd891, [%rd110];
	sub.s64 	%rd1162, %rd113, %rd891;
$L__BB8_192:
	cvt.u64.u32 	%rd892, %r142;
	add.s64 	%rd893, %rd892, %rd114;
	add.s64 	%rd894, %rd893, %rd1162;
	not.b64 	%rd895, %rd894;
	add.s64 	%rd1163, %rd112, %rd895;
$L__BB8_193:
	ld.shared.u32 	%r1424, [%r133+12672];
	shl.b64 	%rd896, %rd1163, 2;
	add.s64 	%rd897, %rd4, %rd896;
	st.global.u32 	[%rd897], %r1424;
	add.s32 	%r143, %r61, 3520;
	setp.lt.s32 	%p335, %r143, %r132;
	@%p335 bra 	$L__BB8_197;
	setp.ne.s16 	%p336, %rs2, 0;
	mov.b64 	%rd1164, 0;
	@%p336 bra 	$L__BB8_196;
	ld.global.u64 	%rd1164, [%rd110];
$L__BB8_196:
	sub.s32 	%r1425, %r143, %r132;
	cvt.s64.s32 	%rd899, %r1425;
	add.s64 	%rd900, %rd899, %rd111;
	add.s64 	%rd1166, %rd900, %rd1164;
	bra.uni 	$L__BB8_200;
$L__BB8_197:
	setp.ne.s16 	%p337, %rs2, 0;
	mov.b64 	%rd1165, 0;
	@%p337 bra 	$L__BB8_199;
	ld.global.u64 	%rd902, [%rd110];
	sub.s64 	%rd1165, %rd113, %rd902;
$L__BB8_199:
	cvt.u64.u32 	%rd903, %r143;
	add.s64 	%rd904, %rd903, %rd114;
	add.s64 	%rd905, %rd904, %rd1165;
	not.b64 	%rd906, %rd905;
	add.s64 	%rd1166, %rd112, %rd906;
$L__BB8_200:
	ld.shared.u32 	%r1426, [%r133+14080];
	shl.b64 	%rd907, %rd1166, 2;
	add.s64 	%rd908, %rd4, %rd907;
	st.global.u32 	[%rd908], %r1426;
	add.s32 	%r144, %r61, 3872;
	setp.lt.s32 	%p338, %r144, %r132;
	@%p338 bra 	$L__BB8_204;
	setp.ne.s16 	%p339, %rs2, 0;
	mov.b64 	%rd1167, 0;
	@%p339 bra 	$L__BB8_203;
	ld.global.u64 	%rd1167, [%rd110];
$L__BB8_203:
	sub.s32 	%r1427, %r144, %r132;
	cvt.s64.s32 	%rd910, %r1427;
	add.s64 	%rd911, %rd910, %rd111;
	add.s64 	%rd1169, %rd911, %rd1167;
	bra.uni 	$L__BB8_207;
$L__BB8_204:
	setp.ne.s16 	%p340, %rs2, 0;
	mov.b64 	%rd1168, 0;
	@%p340 bra 	$L__BB8_206;
	ld.global.u64 	%rd913, [%rd110];
	sub.s64 	%rd1168, %rd113, %rd913;
$L__BB8_206:
	cvt.u64.u32 	%rd914, %r144;
	add.s64 	%rd915, %rd914, %rd114;
	add.s64 	%rd916, %rd915, %rd1168;
	not.b64 	%rd917, %rd916;
	add.s64 	%rd1169, %rd112, %rd917;
$L__BB8_207:
	ld.shared.u32 	%r1428, [%r133+15488];
	shl.b64 	%rd918, %rd1169, 2;
	add.s64 	%rd919, %rd4, %rd918;
	st.global.u32 	[%rd919], %r1428;
	add.s32 	%r145, %r61, 4224;
	setp.lt.s32 	%p341, %r145, %r132;
	@%p341 bra 	$L__BB8_211;
	setp.ne.s16 	%p342, %rs2, 0;
	mov.b64 	%rd1170, 0;
	@%p342 bra 	$L__BB8_210;
	ld.global.u64 	%rd1170, [%rd110];
$L__BB8_210:
	sub.s32 	%r1429, %r145, %r132;
	cvt.s64.s32 	%rd921, %r1429;
	add.s64 	%rd922, %rd921, %rd111;
	add.s64 	%rd1172, %rd922, %rd1170;
	bra.uni 	$L__BB8_214;
$L__BB8_211:
	setp.ne.s16 	%p343, %rs2, 0;
	mov.b64 	%rd1171, 0;
	@%p343 bra 	$L__BB8_213;
	ld.global.u64 	%rd924, [%rd110];
	sub.s64 	%rd1171, %rd113, %rd924;
$L__BB8_213:
	cvt.u64.u32 	%rd925, %r145;
	add.s64 	%rd926, %rd925, %rd114;
	add.s64 	%rd927, %rd926, %rd1171;
	not.b64 	%rd928, %rd927;
	add.s64 	%rd1172, %rd112, %rd928;
$L__BB8_214:
	ld.shared.u32 	%r1430, [%r133+16896];
	shl.b64 	%rd929, %rd1172, 2;
	add.s64 	%rd930, %rd4, %rd929;
	st.global.u32 	[%rd930], %r1430;
	add.s32 	%r146, %r61, 4576;
	setp.lt.s32 	%p344, %r146, %r132;
	@%p344 bra 	$L__BB8_218;
	setp.ne.s16 	%p345, %rs2, 0;
	mov.b64 	%rd1173, 0;
	@%p345 bra 	$L__BB8_217;
	ld.global.u64 	%rd1173, [%rd110];
$L__BB8_217:
	sub.s32 	%r1431, %r146, %r132;
	cvt.s64.s32 	%rd932, %r1431;
	add.s64 	%rd933, %rd932, %rd111;
	add.s64 	%rd1175, %rd933, %rd1173;
	bra.uni 	$L__BB8_221;
$L__BB8_218:
	setp.ne.s16 	%p346, %rs2, 0;
	mov.b64 	%rd1174, 0;
	@%p346 bra 	$L__BB8_220;
	ld.global.u64 	%rd935, [%rd110];
	sub.s64 	%rd1174, %rd113, %rd935;
$L__BB8_220:
	cvt.u64.u32 	%rd936, %r146;
	add.s64 	%rd937, %rd936, %rd114;
	add.s64 	%rd938, %rd937, %rd1174;
	not.b64 	%rd939, %rd938;
	add.s64 	%rd1175, %rd112, %rd939;
$L__BB8_221:
	ld.shared.u32 	%r1432, [%r133+18304];
	shl.b64 	%rd940, %rd1175, 2;
	add.s64 	%rd941, %rd4, %rd940;
	st.global.u32 	[%rd941], %r1432;
	bra.uni 	$L__BB8_615;
$L__BB8_222:
	sub.s32 	%r147, %r363, %r2;
	setp.ne.s32 	%p2, %r1810, 0;
	@%p2 bra 	$L__BB8_407;
	ld.param.u8 	%rs35, [%rd1];
	setp.eq.s16 	%p143, %rs35, 0;
	ld.param.u64 	%rd618, [%rd1+16];
	selp.b64 	%rd619, %rd618, 0, %p143;
	cvt.u64.u32 	%rd213, %r2;
	add.s64 	%rd620, %rd619, %rd213;
	mov.u32 	%r148, %tid.x;
	mul.lo.s32 	%r806, %r148, 14;
	setp.ge.s32 	%p144, %r806, %r147;
	cvt.u64.u32 	%rd214, %r806;
	add.s64 	%rd621, %rd620, %rd214;
	shl.b64 	%rd622, %rd621, 2;
	add.s64 	%rd215, %rd2, %rd622;
	@%p144 bra 	$L__BB8_225;
	ld.global.u32 	%r1754, [%rd215];
$L__BB8_225:
	cvt.u32.u64 	%r808, %rd214;
	add.s32 	%r151, %r808, 1;
	setp.ge.s32 	%p145, %r151, %r147;
	@%p145 bra 	$L__BB8_227;
	ld.global.u32 	%r1755, [%rd215+4];
$L__BB8_227:
	add.s32 	%r154, %r808, 2;
	setp.ge.s32 	%p146, %r154, %r147;
	@%p146 bra 	$L__BB8_229;
	ld.global.u32 	%r1756, [%rd215+8];
$L__BB8_229:
	add.s32 	%r157, %r808, 3;
	setp.ge.s32 	%p147, %r157, %r147;
	@%p147 bra 	$L__BB8_231;
	ld.global.u32 	%r1757, [%rd215+12];
$L__BB8_231:
	add.s32 	%r160, %r808, 4;
	setp.ge.s32 	%p148, %r160, %r147;
	@%p148 bra 	$L__BB8_233;
	ld.global.u32 	%r1758, [%rd215+16];
$L__BB8_233:
	add.s32 	%r163, %r808, 5;
	setp.ge.s32 	%p149, %r163, %r147;
	@%p149 bra 	$L__BB8_235;
	ld.global.u32 	%r1759, [%rd215+20];
$L__BB8_235:
	add.s32 	%r166, %r808, 6;
	setp.ge.s32 	%p150, %r166, %r147;
	@%p150 bra 	$L__BB8_237;
	ld.global.u32 	%r1760, [%rd215+24];
$L__BB8_237:
	add.s32 	%r169, %r808, 7;
	setp.ge.s32 	%p151, %r169, %r147;
	@%p151 bra 	$L__BB8_239;
	ld.global.u32 	%r1761, [%rd215+28];
$L__BB8_239:
	add.s32 	%r172, %r808, 8;
	setp.ge.s32 	%p152, %r172, %r147;
	@%p152 bra 	$L__BB8_241;
	ld.global.u32 	%r1762, [%rd215+32];
$L__BB8_241:
	add.s32 	%r175, %r808, 9;
	setp.ge.s32 	%p153, %r175, %r147;
	@%p153 bra 	$L__BB8_243;
	ld.global.u32 	%r1763, [%rd215+36];
$L__BB8_243:
	add.s32 	%r178, %r808, 10;
	setp.ge.s32 	%p154, %r178, %r147;
	@%p154 bra 	$L__BB8_245;
	ld.global.u32 	%r1764, [%rd215+40];
$L__BB8_245:
	add.s32 	%r181, %r808, 11;
	setp.ge.s32 	%p155, %r181, %r147;
	@%p155 bra 	$L__BB8_247;
	ld.global.u32 	%r1765, [%rd215+44];
$L__BB8_247:
	add.s32 	%r184, %r808, 12;
	setp.ge.s32 	%p156, %r184, %r147;
	@%p156 bra 	$L__BB8_249;
	ld.global.u32 	%r1766, [%rd215+48];
$L__BB8_249:
	add.s32 	%r187, %r808, 13;
	setp.ge.s32 	%p157, %r187, %r147;
	@%p157 bra 	$L__BB8_251;
	ld.global.u32 	%r1767, [%rd215+52];
$L__BB8_251:
	setp.ge.s32 	%p158, %r808, %r147;
	bar.sync 	0;
	setp.eq.s16 	%p159, %rs35, 0;
	selp.b64 	%rd624, %rd618, 0, %p159;
	add.s64 	%rd625, %rd624, %rd213;
	add.s64 	%rd626, %rd625, %rd214;
	shl.b64 	%rd627, %rd626, 2;
	add.s64 	%rd216, %rd5, %rd627;
	mov.b32 	%r1768, 1;
	@%p158 bra 	$L__BB8_253;
	ld.global.u32 	%r835, [%rd216];
	not.b32 	%r836, %r835;
	and.b32  	%r1768, %r836, 1;
$L__BB8_253:
	setp.ge.s32 	%p160, %r151, %r147;
	mov.b32 	%r1769, 1;
	@%p160 bra 	$L__BB8_255;
	ld.global.u32 	%r838, [%rd216+4];
	not.b32 	%r839, %r838;
	and.b32  	%r1769, %r839, 1;
$L__BB8_255:
	setp.ge.s32 	%p161, %r154, %r147;
	mov.b32 	%r1770, 1;
	@%p161 bra 	$L__BB8_257;
	ld.global.u32 	%r841, [%rd216+8];
	not.b32 	%r842, %r841;
	and.b32  	%r1770, %r842, 1;
$L__BB8_257:
	setp.ge.s32 	%p162, %r157, %r147;
	mov.b32 	%r1771, 1;
	@%p162 bra 	$L__BB8_259;
	ld.global.u32 	%r844, [%rd216+12];
	not.b32 	%r845, %r844;
	and.b32  	%r1771, %r845, 1;
$L__BB8_259:
	setp.ge.s32 	%p163, %r160, %r147;
	mov.b32 	%r1772, 1;
	@%p163 bra 	$L__BB8_261;
	ld.global.u32 	%r847, [%rd216+16];
	not.b32 	%r848, %r847;
	and.b32  	%r1772, %r848, 1;
$L__BB8_261:
	setp.ge.s32 	%p164, %r163, %r147;
	mov.b32 	%r1773, 1;
	@%p164 bra 	$L__BB8_263;
	ld.global.u32 	%r850, [%rd216+20];
	not.b32 	%r851, %r850;
	and.b32  	%r1773, %r851, 1;
$L__BB8_263:
	setp.ge.s32 	%p165, %r166, %r147;
	mov.b32 	%r1774, 1;
	@%p165 bra 	$L__BB8_265;
	ld.global.u32 	%r853, [%rd216+24];
	not.b32 	%r854, %r853;
	and.b32  	%r1774, %r854, 1;
$L__BB8_265:
	setp.ge.s32 	%p166, %r169, %r147;
	mov.b32 	%r1775, 1;
	@%p166 bra 	$L__BB8_267;
	ld.global.u32 	%r856, [%rd216+28];
	not.b32 	%r857, %r856;
	and.b32  	%r1775, %r857, 1;
$L__BB8_267:
	setp.ge.s32 	%p167, %r172, %r147;
	mov.b32 	%r1776, 1;
	@%p167 bra 	$L__BB8_269;
	ld.global.u32 	%r859, [%rd216+32];
	not.b32 	%r860, %r859;
	and.b32  	%r1776, %r860, 1;
$L__BB8_269:
	setp.ge.s32 	%p168, %r175, %r147;
	mov.b32 	%r1777, 1;
	@%p168 bra 	$L__BB8_271;
	ld.global.u32 	%r862, [%rd216+36];
	not.b32 	%r863, %r862;
	and.b32  	%r1777, %r863, 1;
$L__BB8_271:
	setp.ge.s32 	%p169, %r178, %r147;
	mov.b32 	%r1778, 1;
	@%p169 bra 	$L__BB8_273;
	ld.global.u32 	%r865, [%rd216+40];
	not.b32 	%r866, %r865;
	and.b32  	%r1778, %r866, 1;
$L__BB8_273:
	setp.ge.s32 	%p170, %r181, %r147;
	mov.b32 	%r1779, 1;
	@%p170 bra 	$L__BB8_275;
	ld.global.u32 	%r868, [%rd216+44];
	not.b32 	%r869, %r868;
	and.b32  	%r1779, %r869, 1;
$L__BB8_275:
	setp.ge.s32 	%p171, %r184, %r147;
	mov.b32 	%r1780, 1;
	@%p171 bra 	$L__BB8_277;
	ld.global.u32 	%r871, [%rd216+48];
	not.b32 	%r872, %r871;
	and.b32  	%r1780, %r872, 1;
$L__BB8_277:
	setp.ge.s32 	%p172, %r187, %r147;
	mov.b32 	%r1781, 1;
	@%p172 bra 	$L__BB8_279;
	ld.global.u32 	%r874, [%rd216+52];
	not.b32 	%r875, %r874;
	and.b32  	%r1781, %r875, 1;
$L__BB8_279:
	bar.sync 	0;
	add.s32 	%r907, %r1769, %r1768;
	add.s32 	%r908, %r1770, %r907;
	add.s32 	%r909, %r1771, %r908;
	add.s32 	%r910, %r1772, %r909;
	add.s32 	%r911, %r1773, %r910;
	add.s32 	%r912, %r1774, %r911;
	add.s32 	%r913, %r1775, %r912;
	add.s32 	%r914, %r1776, %r913;
	add.s32 	%r915, %r1777, %r914;
	add.s32 	%r916, %r1778, %r915;
	add.s32 	%r917, %r1779, %r916;
	add.s32 	%r918, %r1780, %r917;
	add.s32 	%r881, %r1781, %r918;
	// begin inline asm
	mov.u32 %r876, %laneid;
	// end inline asm
	mov.b32 	%r879, 1;
	mov.b32 	%r904, 0;
	mov.b32 	%r906, -1;
	// begin inline asm
	{  .reg .s32 r0;  .reg .pred p;  shfl.sync.up.b32 r0|p, %r881, %r879, %r904, %r906;  @p add.s32 r0, r0, %r881;  mov.s32 %r877, r0;}
	// end inline asm
	mov.b32 	%r885, 2;
	// begin inline asm
	{  .reg .s32 r0;  .reg .pred p;  shfl.sync.up.b32 r0|p, %r877, %r885, %r904, %r906;  @p add.s32 r0, r0, %r877;  mov.s32 %r883, r0;}
	// end inline asm
	mov.b32 	%r891, 4;
	// begin inline asm
	{  .reg .s32 r0;  .reg .pred p;  shfl.sync.up.b32 r0|p, %r883, %r891, %r904, %r906;  @p add.s32 r0, r0, %r883;  mov.s32 %r889, r0;}
	// end inline asm
	mov.b32 	%r897, 8;
	// begin inline asm
	{  .reg .s32 r0;  .reg .pred p;  shfl.sync.up.b32 r0|p, %r889, %r897, %r904, %r906;  @p add.s32 r0, r0, %r889;  mov.s32 %r895, r0;}
	// end inline asm
	mov.b32 	%r903, 16;
	// begin inline asm
	{  .reg .s32 r0;  .reg .pred p;  shfl.sync.up.b32 r0|p, %r895, %r903, %r904, %r906;  @p add.s32 r0, r0, %r895;  mov.s32 %r901, r0;}
	// end inline asm
	setp.ne.s32 	%p173, %r876, 31;
	@%p173 bra 	$L__BB8_281;
	shr.u32 	%r919, %r148, 3;
	and.b32  	%r920, %r919, 124;
	mov.u32 	%r921, _ZZN3cub18CUB_300001_SM_10006detail6select23DeviceSelectSweepKernelINS2_10policy_hubIiilLb0ELNS0_10SelectImplE2EE10Policy1000EPiN6thrust24THRUST_300001_SM_1000_NS6detail15normal_iteratorINSA_10device_ptrIiEEEESF_PlNS0_13ScanTileStateIiLb1EEE7is_evenNS0_8NullTypeEiNS2_19streaming_context_tIlLb1EEELS5_2EEEvT0_T1_T2_T3_T4_T5_T6_T7_iT8_NS1_7vsmem_tEE19static_temp_storage;
	add.s32 	%r922, %r921, %r920;
	st.shared.u32 	[%r922], %r901;
$L__BB8_281:
	bar.sync 	0;
	mov.u32 	%r924, _ZZN3cub18CUB_300001_SM_10006detail6select23DeviceSelectSweepKernelINS2_10policy_hubIiilLb0ELNS0_10SelectImplE2EE10Policy1000EPiN6thrust24THRUST_300001_SM_1000_NS6detail15normal_iteratorINSA_10device_ptrIiEEEESF_PlNS0_13ScanTileStateIiLb1EEE7is_evenNS0_8NullTypeEiNS2_19streaming_context_tIlLb1EEELS5_2EEEvT0_T1_T2_T3_T4_T5_T6_T7_iT8_NS1_7vsmem_tEE19static_temp_storage;
	ld.shared.v4.u32 	{%r925, %r926, %r927, %r928}, [_ZZN3cub18CUB_300001_SM_10006detail6select23DeviceSelectSweepKernelINS2_10policy_hubIiilLb0ELNS0_10SelectImplE2EE10Policy1000EPiN6thrust24THRUST_300001_SM_1000_NS6detail15normal_iteratorINSA_10device_ptrIiEEEESF_PlNS0_13ScanTileStateIiLb1EEE7is_evenNS0_8NullTypeEiNS2_19streaming_context_tIlLb1EEELS5_2EEEvT0_T1_T2_T3_T4_T5_T6_T7_iT8_NS1_7vsmem_tEE19static_temp_storage];
	shr.u32 	%r929, %r148, 5;
	add.s32 	%r930, %r926, %r925;
	setp.eq.s32 	%p174, %r929, 2;
	selp.b32 	%r931, %r930, %r925, %p174;
	add.s32 	%r932, %r930, %r927;
	setp.eq.s32 	%p175, %r929, 3;
	selp.b32 	%r933, %r932, %r931, %p175;
	add.s32 	%r934, %r932, %r928;
	setp.eq.s32 	%p176, %r929, 4;
	selp.b32 	%r935, %r934, %r933, %p176;
	ld.shared.v4.u32 	{%r936, %r937, %r938, %r939}, [_ZZN3cub18CUB_300001_SM_10006detail6select23DeviceSelectSweepKernelINS2_10policy_hubIiilLb0ELNS0_10SelectImplE2EE10Policy1000EPiN6thrust24THRUST_300001_SM_1000_NS6detail15normal_iteratorINSA_10device_ptrIiEEEESF_PlNS0_13ScanTileStateIiLb1EEE7is_evenNS0_8NullTypeEiNS2_19streaming_context_tIlLb1EEELS5_2EEEvT0_T1_T2_T3_T4_T5_T6_T7_iT8_NS1_7vsmem_tEE19static_temp_storage+16];
	add.s32 	%r940, %r934, %r936;
	setp.eq.s32 	%p177, %r929, 5;
	selp.b32 	%r941, %r940, %r935, %p177;
	add.s32 	%r942, %r940, %r937;
	setp.eq.s32 	%p178, %r929, 6;
	selp.b32 	%r943, %r942, %r941, %p178;
	add.s32 	%r944, %r942, %r938;
	setp.eq.s32 	%p179, %r929, 7;
	selp.b32 	%r945, %r944, %r943, %p179;
	add.s32 	%r946, %r944, %r939;
	setp.eq.s32 	%p180, %r929, 8;
	selp.b32 	%r947, %r946, %r945, %p180;
	.pragma "used_bytes_mask 4095";
	ld.shared.v4.u32 	{%r948, %r949, %r950, %r951}, [_ZZN3cub18CUB_300001_SM_10006detail6select23DeviceSelectSweepKernelINS2_10policy_hubIiilLb0ELNS0_10SelectImplE2EE10Policy1000EPiN6thrust24THRUST_300001_SM_1000_NS6detail15normal_iteratorINSA_10device_ptrIiEEEESF_PlNS0_13ScanTileStateIiLb1EEE7is_evenNS0_8NullTypeEiNS2_19streaming_context_tIlLb1EEELS5_2EEEvT0_T1_T2_T3_T4_T5_T6_T7_iT8_NS1_7vsmem_tEE19static_temp_storage+32];
	add.s32 	%r952, %r946, %r948;
	setp.eq.s32 	%p181, %r929, 9;
	selp.b32 	%r953, %r952, %r947, %p181;
	add.s32 	%r954, %r952, %r949;
	setp.eq.s32 	%p182, %r929, 10;
	selp.b32 	%r955, %r954, %r953, %p182;
	setp.lt.u32 	%p183, %r148, 32;
	selp.b32 	%r956, 0, %r955, %p183;
	setp.eq.s32 	%p184, %r876, 0;
	add.s32 	%r957, %r1769, %r1768;
	add.s32 	%r958, %r1770, %r957;
	add.s32 	%r959, %r1771, %r958;
	add.s32 	%r960, %r1772, %r959;
	add.s32 	%r961, %r1773, %r960;
	add.s32 	%r962, %r1774, %r961;
	add.s32 	%r963, %r1775, %r962;
	add.s32 	%r964, %r1776, %r963;
	add.s32 	%r965, %r1777, %r964;
	add.s32 	%r966, %r1778, %r965;
	add.s32 	%r967, %r1779, %r966;
	add.s32 	%r968, %r1780, %r967;
	add.s32 	%r969, %r1781, %r968;
	sub.s32 	%r970, %r901, %r969;
	selp.b32 	%r971, 0, %r970, %p184;
	add.s32 	%r972, %r956, %r971;
	add.s32 	%r973, %r972, %r1768;
	add.s32 	%r974, %r957, %r972;
	add.s32 	%r975, %r958, %r972;
	add.s32 	%r976, %r959, %r972;
	add.s32 	%r977, %r960, %r972;
	add.s32 	%r978, %r961, %r972;
	add.s32 	%r979, %r962, %r972;
	add.s32 	%r980, %r963, %r972;
	add.s32 	%r981, %r964, %r972;
	add.s32 	%r982, %r965, %r972;
	add.s32 	%r983, %r966, %r972;
	add.s32 	%r984, %r967, %r972;
	add.s32 	%r985, %r968, %r972;
	add.s32 	%r986, %r147, %r950;
	add.s32 	%r987, %r986, %r954;
	add.s32 	%r1824, %r987, -4928;
	bar.sync 	0;
	sub.s32 	%r221, %r147, %r1824;
	sub.s32 	%r988, %r806, %r972;
	setp.eq.s32 	%p185, %r1768, 0;
	add.s32 	%r989, %r972, %r221;
	selp.b32 	%r990, %r988, %r989, %p185;
	shl.b32 	%r991, %r990, 2;
	add.s32 	%r992, %r924, %r991;
	st.shared.u32 	[%r992], %r1754;
	sub.s32 	%r993, %r806, %r973;
	add.s32 	%r994, %r993, 1;
	setp.eq.s32 	%p186, %r1769, 0;
	add.s32 	%r995, %r989, %r1768;
	selp.b32 	%r996, %r994, %r995, %p186;
	shl.b32 	%r997, %r996, 2;
	add.s32 	%r998, %r924, %r997;
	st.shared.u32 	[%r998], %r1755;
	sub.s32 	%r999, %r806, %r974;
	add.s32 	%r1000, %r999, 2;
	setp.eq.s32 	%p187, %r1770, 0;
	add.s32 	%r1001, %r995, %r1769;
	selp.b32 	%r1002, %r1000, %r1001, %p187;
	shl.b32 	%r1003, %r1002, 2;
	add.s32 	%r1004, %r924, %r1003;
	st.shared.u32 	[%r1004], %r1756;
	sub.s32 	%r1005, %r806, %r975;
	add.s32 	%r1006, %r1005, 3;
	setp.eq.s32 	%p188, %r1771, 0;
	add.s32 	%r1007, %r1001, %r1770;
	selp.b32 	%r1008, %r1006, %r1007, %p188;
	shl.b32 	%r1009, %r1008, 2;
	add.s32 	%r1010, %r924, %r1009;
	st.shared.u32 	[%r1010], %r1757;
	sub.s32 	%r1011, %r806, %r976;
	add.s32 	%r1012, %r1011, 4;
	setp.eq.s32 	%p189, %r1772, 0;
	add.s32 	%r1013, %r1007, %r1771;
	selp.b32 	%r1014, %r1012, %r1013, %p189;
	shl.b32 	%r1015, %r1014, 2;
	add.s32 	%r1016, %r924, %r1015;
	st.shared.u32 	[%r1016], %r1758;
	sub.s32 	%r1017, %r806, %r977;
	add.s32 	%r1018, %r1017, 5;
	setp.eq.s32 	%p190, %r1773, 0;
	add.s32 	%r1019, %r1013, %r1772;
	selp.b32 	%r1020, %r1018, %r1019, %p190;
	shl.b32 	%r1021, %r1020, 2;
	add.s32 	%r1022, %r924, %r1021;
	st.shared.u32 	[%r1022], %r1759;
	sub.s32 	%r1023, %r806, %r978;
	add.s32 	%r1024, %r1023, 6;
	setp.eq.s32 	%p191, %r1774, 0;
	add.s32 	%r1025, %r1019, %r1773;
	selp.b32 	%r1026, %r1024, %r1025, %p191;
	shl.b32 	%r1027, %r1026, 2;
	add.s32 	%r1028, %r924, %r1027;
	st.shared.u32 	[%r1028], %r1760;
	sub.s32 	%r1029, %r806, %r979;
	add.s32 	%r1030, %r1029, 7;
	setp.eq.s32 	%p192, %r1775, 0;
	add.s32 	%r1031, %r1025, %r1774;
	selp.b32 	%r1032, %r1030, %r1031, %p192;
	shl.b32 	%r1033, %r1032, 2;
	add.s32 	%r1034, %r924, %r1033;
	st.shared.u32 	[%r1034], %r1761;
	sub.s32 	%r1035, %r806, %r980;
	add.s32 	%r1036, %r1035, 8;
	setp.eq.s32 	%p193, %r1776, 0;
	add.s32 	%r1037, %r1031, %r1775;
	selp.b32 	%r1038, %r1036, %r1037, %p193;
	shl.b32 	%r1039, %r1038, 2;
	add.s32 	%r1040, %r924, %r1039;
	st.shared.u32 	[%r1040], %r1762;
	sub.s32 	%r1041, %r806, %r981;
	add.s32 	%r1042, %r1041, 9;
	setp.eq.s32 	%p194, %r1777, 0;
	add.s32 	%r1043, %r1037, %r1776;
	selp.b32 	%r1044, %r1042, %r1043, %p194;
	shl.b32 	%r1045, %r1044, 2;
	add.s32 	%r1046, %r924, %r1045;
	st.shared.u32 	[%r1046], %r1763;
	sub.s32 	%r1047, %r806, %r982;
	add.s32 	%r1048, %r1047, 10;
	setp.eq.s32 	%p195, %r1778, 0;
	add.s32 	%r1049, %r1043, %r1777;
	selp.b32 	%r1050, %r1048, %r1049, %p195;
	shl.b32 	%r1051, %r1050, 2;
	add.s32 	%r1052, %r924, %r1051;
	st.shared.u32 	[%r1052], %r1764;
	sub.s32 	%r1053, %r806, %r983;
	add.s32 	%r1054, %r1053, 11;
	setp.eq.s32 	%p196, %r1779, 0;
	add.s32 	%r1055, %r1049, %r1778;
	selp.b32 	%r1056, %r1054, %r1055, %p196;
	shl.b32 	%r1057, %r1056, 2;
	add.s32 	%r1058, %r924, %r1057;
	st.shared.u32 	[%r1058], %r1765;
	sub.s32 	%r1059, %r806, %r984;
	add.s32 	%r1060, %r1059, 12;
	setp.eq.s32 	%p197, %r1780, 0;
	add.s32 	%r1061, %r1055, %r1779;
	selp.b32 	%r1062, %r1060, %r1061, %p197;
	shl.b32 	%r1063, %r1062, 2;
	add.s32 	%r1064, %r924, %r1063;
	st.shared.u32 	[%r1064], %r1766;
	sub.s32 	%r1065, %r806, %r985;
	add.s32 	%r1066, %r1065, 13;
	setp.eq.s32 	%p198, %r1781, 0;
	add.s32 	%r1067, %r1061, %r1780;
	selp.b32 	%r1068, %r1066, %r1067, %p198;
	shl.b32 	%r1069, %r1068, 2;
	add.s32 	%r1070, %r924, %r1069;
	st.shared.u32 	[%r1070], %r1767;
	bar.sync 	0;
	mov.u64 	%rd628, %rd434;
	ld.param.u8 	%rs3, [%rd628];
	ld.param.u64 	%rd629, [%rd628+24];
	cvta.to.global.u64 	%rd217, %rd629;
	ld.param.u64 	%rd218, [%rd628+8];
	ld.param.u64 	%rd219, [%rd628+16];
	setp.ge.s32 	%p199, %r148, %r221;
	@%p199 bra 	$L__BB8_285;
	setp.ne.s16 	%p201, %rs3, 0;
	mov.b64 	%rd1176, 0;
	@%p201 bra 	$L__BB8_284;
	ld.global.u64 	%rd633, [%rd217];
	sub.s64 	%rd1176, %rd219, %rd633;
$L__BB8_284:
	cvt.u64.u32 	%rd634, %r148;
	add.s64 	%rd635, %rd1176, %rd634;
	not.b64 	%rd636, %rd635;
	add.s64 	%rd1178, %rd218, %rd636;
	bra.uni 	$L__BB8_288;
$L__BB8_285:
	setp.ne.s16 	%p200, %rs3, 0;
	mov.b64 	%rd1177, 0;
	@%p200 bra 	$L__BB8_287;
	ld.global.u64 	%rd1177, [%rd217];
$L__BB8_287:
	sub.s32 	%r1071, %r148, %r221;
	cvt.s64.s32 	%rd631, %r1071;
	add.s64 	%rd1178, %rd1177, %rd631;
$L__BB8_288:
	setp.ge.s32 	%p202, %r148, %r147;
	shl.b32 	%r1072, %r148, 2;
	add.s32 	%r222, %r924, %r1072;
	@%p202 bra 	$L__BB8_290;
	ld.shared.u32 	%r1074, [%r222];
	shl.b64 	%rd637, %rd1178, 2;
	add.s64 	%rd638, %rd4, %rd637;
	st.global.u32 	[%rd638], %r1074;
$L__BB8_290:
	add.s32 	%r223, %r148, 352;
	setp.lt.s32 	%p203, %r223, %r221;
	@%p203 bra 	$L__BB8_294;
	setp.ne.s16 	%p204, %rs3, 0;
	mov.b64 	%rd1179, 0;
	@%p204 bra 	$L__BB8_293;
	ld.global.u64 	%rd1179, [%rd217];
$L__BB8_293:
	sub.s32 	%r1075, %r223, %r221;
	cvt.s64.s32 	%rd640, %r1075;
	add.s64 	%rd1181, %rd1179, %rd640;
	bra.uni 	$L__BB8_297;
$L__BB8_294:
	setp.ne.s16 	%p205, %rs3, 0;
	mov.b64 	%rd1180, 0;
	@%p205 bra 	$L__BB8_296;
	ld.global.u64 	%rd642, [%rd217];
	sub.s64 	%rd1180, %rd219, %rd642;
$L__BB8_296:
	cvt.u64.u32 	%rd643, %r223;
	add.s64 	%rd644, %rd1180, %rd643;
	not.b64 	%rd645, %rd644;
	add.s64 	%rd1181, %rd218, %rd645;
$L__BB8_297:
	setp.ge.s32 	%p206, %r223, %r147;
	@%p206 bra 	$L__BB8_299;
	ld.shared.u32 	%r1076, [%r222+1408];
	shl.b64 	%rd646, %rd1181, 2;
	add.s64 	%rd647, %rd4, %rd646;
	st.global.u32 	[%rd647], %r1076;
$L__BB8_299:
	add.s32 	%r224, %r148, 704;
	setp.lt.s32 	%p207, %r224, %r221;
	@%p207 bra 	$L__BB8_303;
	setp.ne.s16 	%p208, %rs3, 0;
	mov.b64 	%rd1182, 0;
	@%p208 bra 	$L__BB8_302;
	ld.global.u64 	%rd1182, [%rd217];
$L__BB8_302:
	sub.s32 	%r1077, %r224, %r221;
	cvt.s64.s32 	%rd649, %r1077;
	add.s64 	%rd1184, %rd1182, %rd649;
	bra.uni 	$L__BB8_306;
$L__BB8_303:
	setp.ne.s16 	%p209, %rs3, 0;
	mov.b64 	%rd1183, 0;
	@%p209 bra 	$L__BB8_305;
	ld.global.u64 	%rd651, [%rd217];
	sub.s64 	%rd1183, %rd219, %rd651;
$L__BB8_305:
	cvt.u64.u32 	%rd652, %r224;
	add.s64 	%rd653, %rd1183, %rd652;
	not.b64 	%rd654, %rd653;
	add.s64 	%rd1184, %rd218, %rd654;
$L__BB8_306:
	setp.ge.s32 	%p210, %r224, %r147;
	@%p210 bra 	$L__BB8_308;
	ld.shared.u32 	%r1078, [%r222+2816];
	shl.b64 	%rd655, %rd1184, 2;
	add.s64 	%rd656, %rd4, %rd655;
	st.global.u32 	[%rd656], %r1078;
$L__BB8_308:
	add.s32 	%r225, %r148, 1056;
	setp.lt.s32 	%p211, %r225, %r221;
	@%p211 bra 	$L__BB8_312;
	setp.ne.s16 	%p212, %rs3, 0;
	mov.b64 	%rd1185, 0;
	@%p212 bra 	$L__BB8_311;
	ld.global.u64 	%rd1185, [%rd217];
$L__BB8_311:
	sub.s32 	%r1079, %r225, %r221;
	cvt.s64.s32 	%rd658, %r1079;
	add.s64 	%rd1187, %rd1185, %rd658;
	bra.uni 	$L__BB8_315;
$L__BB8_312:
	setp.ne.s16 	%p213, %rs3, 0;
	mov.b64 	%rd1186, 0;
	@%p213 bra 	$L__BB8_314;
	ld.global.u64 	%rd660, [%rd217];
	sub.s64 	%rd1186, %rd219, %rd660;
$L__BB8_314:
	cvt.u64.u32 	%rd661, %r225;
	add.s64 	%rd662, %rd1186, %rd661;
	not.b64 	%rd663, %rd662;
	add.s64 	%rd1187, %rd218, %rd663;
$L__BB8_315:
	setp.ge.s32 	%p214, %r225, %r147;
	@%p214 bra 	$L__BB8_317;
	ld.shared.u32 	%r1080, [%r222+4224];
	shl.b64 	%rd664, %rd1187, 2;
	add.s64 	%rd665, %rd4, %rd664;
	st.global.u32 	[%rd665], %r1080;
$L__BB8_317:
	add.s32 	%r226, %r148, 1408;
	setp.lt.s32 	%p215, %r226, %r221;
	@%p215 bra 	$L__BB8_321;
	setp.ne.s16 	%p216, %rs3, 0;
	mov.b64 	%rd1188, 0;
	@%p216 bra 	$L__BB8_320;
	ld.global.u64 	%rd1188, [%rd217];
$L__BB8_320:
	sub.s32 	%r1081, %r226, %r221;
	cvt.s64.s32 	%rd667, %r1081;
	add.s64 	%rd1190, %rd1188, %rd667;
	bra.uni 	$L__BB8_324;
$L__BB8_321:
	setp.ne.s16 	%p217, %rs3, 0;
	mov.b64 	%rd1189, 0;
	@%p217 bra 	$L__BB8_323;
	ld.global.u64 	%rd669, [%rd217];
	sub.s64 	%rd1189, %rd219, %rd669;
$L__BB8_323:
	cvt.u64.u32 	%rd670, %r226;
	add.s64 	%rd671, %rd1189, %rd670;
	not.b64 	%rd672, %rd671;
	add.s64 	%rd1190, %rd218, %rd672;
$L__BB8_324:
	setp.ge.s32 	%p218, %r226, %r147;
	@%p218 bra 	$L__BB8_326;
	ld.shared.u32 	%r1082, [%r222+5632];
	shl.b64 	%rd673, %rd1190, 2;
	add.s64 	%rd674, %rd4, %rd673;
	st.global.u32 	[%rd674], %r1082;
$L__BB8_326:
	add.s32 	%r227, %r148, 1760;
	setp.lt.s32 	%p219, %r227, %r221;
	@%p219 bra 	$L__BB8_330;
	setp.ne.s16 	%p220, %rs3, 0;
	mov.b64 	%rd1191, 0;
	@%p220 bra 	$L__BB8_329;
	ld.global.u64 	%rd1191, [%rd217];
$L__BB8_329:
	sub.s32 	%r1083, %r227, %r221;
	cvt.s64.s32 	%rd676, %r1083;
	add.s64 	%rd1193, %rd1191, %rd676;
	bra.uni 	$L__BB8_333;
$L__BB8_330:
	setp.ne.s16 	%p221, %rs3, 0;
	mov.b64 	%rd1192, 0;
	@%p221 bra 	$L__BB8_332;
	ld.global.u64 	%rd678, [%rd217];
	sub.s64 	%rd1192, %rd219, %rd678;
$L__BB8_332:
	cvt.u64.u32 	%rd679, %r227;
	add.s64 	%rd680, %rd1192, %rd679;
	not.b64 	%rd681, %rd680;
	add.s64 	%rd1193, %rd218, %rd681;
$L__BB8_333:
	setp.ge.s32 	%p222, %r227, %r147;
	@%p222 bra 	$L__BB8_335;
	ld.shared.u32 	%r1084, [%r222+7040];
	shl.b64 	%rd682, %rd1193, 2;
	add.s64 	%rd683, %rd4, %rd682;
	st.global.u32 	[%rd683], %r1084;
$L__BB8_335:
	add.s32 	%r228, %r148, 2112;
	setp.lt.s32 	%p223, %r228, %r221;
	@%p223 bra 	$L__BB8_339;
	setp.ne.s16 	%p224, %rs3, 0;
	mov.b64 	%rd1194, 0;
	@%p224 bra 	$L__BB8_338;
	ld.global.u64 	%rd1194, [%rd217];
$L__BB8_338:
	sub.s32 	%r1085, %r228, %r221;
	cvt.s64.s32 	%rd685, %r1085;
	add.s64 	%rd1196, %rd1194, %rd685;
	bra.uni 	$L__BB8_342;
$L__BB8_339:
	setp.ne.s16 	%p225, %rs3, 0;
	mov.b64 	%rd1195, 0;
	@%p225 bra 	$L__BB8_341;
	ld.global.u64 	%rd687, [%rd217];
	sub.s64 	%rd1195, %rd219, %rd687;
$L__BB8_341:
	cvt.u64.u32 	%rd688, %r228;
	add.s64 	%rd689, %rd1195, %rd688;
	not.b64 	%rd690, %rd689;
	add.s64 	%rd1196, %rd218, %rd690;
$L__BB8_342:
	setp.ge.s32 	%p226, %r228, %r147;
	@%p226 bra 	$L__BB8_344;
	ld.shared.u32 	%r1086, [%r222+8448];
	shl.b64 	%rd691, %rd1196, 2;
	add.s64 	%rd692, %rd4, %rd691;
	st.global.u32 	[%rd692], %r1086;
$L__BB8_344:
	add.s32 	%r229, %r148, 2464;
	setp.lt.s32 	%p227, %r229, %r221;
	@%p227 bra 	$L__BB8_348;
	setp.ne.s16 	%p228, %rs3, 0;
	mov.b64 	%rd1197, 0;
	@%p228 bra 	$L__BB8_347;
	ld.global.u64 	%rd1197, [%rd217];
$L__BB8_347:
	sub.s32 	%r1087, %r229, %r221;
	cvt.s64.s32 	%rd694, %r1087;
	add.s64 	%rd1199, %rd1197, %rd694;
	bra.uni 	$L__BB8_351;
$L__BB8_348:
	setp.ne.s16 	%p229, %rs3, 0;
	mov.b64 	%rd1198, 0;
	@%p229 bra 	$L__BB8_350;
	ld.global.u64 	%rd696, [%rd217];
	sub.s64 	%rd1198, %rd219, %rd696;
$L__BB8_350:
	cvt.u64.u32 	%rd697, %r229;
	add.s64 	%rd698, %rd1198, %rd697;
	not.b64 	%rd699, %rd698;
	add.s64 	%rd1199, %rd218, %rd699;
$L__BB8_351:
	setp.ge.s32 	%p230, %r229, %r147;
	@%p230 bra 	$L__BB8_353;
	ld.shared.u32 	%r1088, [%r222+9856];
	shl.b64 	%rd700, %rd1199, 2;
	add.s64 	%rd701, %rd4, %rd700;
	st.global.u32 	[%rd701], %r1088;
$L__BB8_353:
	add.s32 	%r230, %r148, 2816;
	setp.lt.s32 	%p231, %r230, %r221;
	@%p231 bra 	$L__BB8_357;
	setp.ne.s16 	%p232, %rs3, 0;
	mov.b64 	%rd1200, 0;
	@%p232 bra 	$L__BB8_356;
	ld.global.u64 	%rd1200, [%rd217];
$L__BB8_356:
	sub.s32 	%r1089, %r230, %r221;
	cvt.s64.s32 	%rd703, %r1089;
	add.s64 	%rd1202, %rd1200, %rd703;
	bra.uni 	$L__BB8_360;
$L__BB8_357:
	setp.ne.s16 	%p233, %rs3, 0;
	mov.b64 	%rd1201, 0;
	@%p233 bra 	$L__BB8_359;
	ld.global.u64 	%rd705, [%rd217];
	sub.s64 	%rd1201, %rd219, %rd705;
$L__BB8_359:
	cvt.u64.u32 	%rd706, %r230;
	add.s64 	%rd707, %rd1201, %rd706;
	not.b64 	%rd708, %rd707;
	add.s64 	%rd1202, %rd218, %rd708;
$L__BB8_360:
	setp.ge.s32 	%p234, %r230, %r147;
	@%p234 bra 	$L__BB8_362;
	ld.shared.u32 	%r1090, [%r222+11264];
	shl.b64 	%rd709, %rd1202, 2;
	add.s64 	%rd710, %rd4, %rd709;
	st.global.u32 	[%rd710], %r1090;
$L__BB8_362:
	add.s32 	%r231, %r148, 3168;
	setp.lt.s32 	%p235, %r231, %r221;
	@%p235 bra 	$L__BB8_366;
	setp.ne.s16 	%p236, %rs3, 0;
	mov.b64 	%rd1203, 0;
	@%p236 bra 	$L__BB8_365;
	ld.global.u64 	%rd1203, [%rd217];
$L__BB8_365:
	sub.s32 	%r1091, %r231, %r221;
	cvt.s64.s32 	%rd712, %r1091;
	add.s64 	%rd1205, %rd1203, %rd712;
	bra.uni 	$L__BB8_369;
$L__BB8_366:
	setp.ne.s16 	%p237, %rs3, 0;
	mov.b64 	%rd1204, 0;
	@%p237 bra 	$L__BB8_368;
	ld.global.u64 	%rd714, [%rd217];
	sub.s64 	%rd1204, %rd219, %rd714;
$L__BB8_368:
	cvt.u64.u32 	%rd715, %r231;
	add.s64 	%rd716, %rd1204, %rd715;
	not.b64 	%rd717, %rd716;
	add.s64 	%rd1205, %rd218, %rd717;
$L__BB8_369:
	setp.ge.s32 	%p238, %r231, %r147;
	@%p238 bra 	$L__BB8_371;
	ld.shared.u32 	%r1092, [%r222+12672];
	shl.b64 	%rd718, %rd1205, 2;
	add.s64 	%rd719, %rd4, %rd718;
	st.global.u32 	[%rd719], %r1092;
$L__BB8_371:
	add.s32 	%r232, %r148, 3520;
	setp.lt.s32 	%p239, %r232, %r221;
	@%p239 bra 	$L__BB8_375;
	setp.ne.s16 	%p240, %rs3, 0;
	mov.b64 	%rd1206, 0;
	@%p240 bra 	$L__BB8_374;
	ld.global.u64 	%rd1206, [%rd217];
$L__BB8_374:
	sub.s32 	%r1093, %r232, %r221;
	cvt.s64.s32 	%rd721, %r1093;
	add.s64 	%rd1208, %rd1206, %rd721;
	bra.uni 	$L__BB8_378;
$L__BB8_375:
	setp.ne.s16 	%p241, %rs3, 0;
	mov.b64 	%rd1207, 0;
	@%p241 bra 	$L__BB8_377;
	ld.global.u64 	%rd723, [%rd217];
	sub.s64 	%rd1207, %rd219, %rd723;
$L__BB8_377:
	cvt.u64.u32 	%rd724, %r232;
	add.s64 	%rd725, %rd1207, %rd724;
	not.b64 	%rd726, %rd725;
	add.s64 	%rd1208, %rd218, %rd726;
$L__BB8_378:
	setp.ge.s32 	%p242, %r232, %r147;
	@%p242 bra 	$L__BB8_380;
	ld.shared.u32 	%r1094, [%r222+14080];
	shl.b64 	%rd727, %rd1208, 2;
	add.s64 	%rd728, %rd4, %rd727;
	st.global.u32 	[%rd728], %r1094;
$L__BB8_380:
	add.s32 	%r233, %r148, 3872;
	setp.lt.s32 	%p243, %r233, %r221;
	@%p243 bra 	$L__BB8_384;
	setp.ne.s16 	%p244, %rs3, 0;
	mov.b64 	%rd1209, 0;
	@%p244 bra 	$L__BB8_383;
	ld.global.u64 	%rd1209, [%rd217];
$L__BB8_383:
	sub.s32 	%r1095, %r233, %r221;
	cvt.s64.s32 	%rd730, %r1095;
	add.s64 	%rd1211, %rd1209, %rd730;
	bra.uni 	$L__BB8_387;
$L__BB8_384:
	setp.ne.s16 	%p245, %rs3, 0;
	mov.b64 	%rd1210, 0;
	@%p245 bra 	$L__BB8_386;
	ld.global.u64 	%rd732, [%rd217];
	sub.s64 	%rd1210, %rd219, %rd732;
$L__BB8_386:
	cvt.u64.u32 	%rd733, %r233;
	add.s64 	%rd734, %rd1210, %rd733;
	not.b64 	%rd735, %rd734;
	add.s64 	%rd1211, %rd218, %rd735;
$L__BB8_387:
	setp.ge.s32 	%p246, %r233, %r147;
	@%p246 bra 	$L__BB8_389;
	ld.shared.u32 	%r1096, [%r222+15488];
	shl.b64 	%rd736, %rd1211, 2;
	add.s64 	%rd737, %rd4, %rd736;
	st.global.u32 	[%rd737], %r1096;
$L__BB8_389:
	add.s32 	%r234, %r148, 4224;
	setp.lt.s32 	%p247, %r234, %r221;
	@%p247 bra 	$L__BB8_393;
	setp.ne.s16 	%p248, %rs3, 0;
	mov.b64 	%rd1212, 0;
	@%p248 bra 	$L__BB8_392;
	ld.global.u64 	%rd1212, [%rd217];
$L__BB8_392:
	sub.s32 	%r1097, %r234, %r221;
	cvt.s64.s32 	%rd739, %r1097;
	add.s64 	%rd1214, %rd1212, %rd739;
	bra.uni 	$L__BB8_396;
$L__BB8_393:
	setp.ne.s16 	%p249, %rs3, 0;
	mov.b64 	%rd1213, 0;
	@%p249 bra 	$L__BB8_395;
	ld.global.u64 	%rd741, [%rd217];
	sub.s64 	%rd1213, %rd219, %rd741;
$L__BB8_395:
	cvt.u64.u32 	%rd742, %r234;
	add.s64 	%rd743, %rd1213, %rd742;
	not.b64 	%rd744, %rd743;
	add.s64 	%rd1214, %rd218, %rd744;
$L__BB8_396:
	setp.ge.s32 	%p250, %r234, %r147;
	@%p250 bra 	$L__BB8_398;
	ld.shared.u32 	%r1098, [%r222+16896];
	shl.b64 	%rd745, %rd1214, 2;
	add.s64 	%rd746, %rd4, %rd745;
	st.global.u32 	[%rd746], %r1098;
$L__BB8_398:
	add.s32 	%r235, %r148, 4576;
	setp.lt.s32 	%p251, %r235, %r221;
	@%p251 bra 	$L__BB8_402;
	setp.ne.s16 	%p252, %rs3, 0;
	mov.b64 	%rd1215, 0;
	@%p252 bra 	$L__BB8_401;
	ld.global.u64 	%rd1215, [%rd217];
$L__BB8_401:
	sub.s32 	%r1099, %r235, %r221;
	cvt.s64.s32 	%rd748, %r1099;
	add.s64 	%rd1217, %rd1215, %rd748;
	bra.uni 	$L__BB8_405;
$L__BB8_402:
	setp.ne.s16 	%p253, %rs3, 0;
	mov.b64 	%rd1216, 0;
	@%p253 bra 	$L__BB8_404;
	ld.global.u64 	%rd750, [%rd217];
	sub.s64 	%rd1216, %rd219, %rd750;
$L__BB8_404:
	cvt.u64.u32 	%rd751, %r235;
	add.s64 	%rd752, %rd1216, %rd751;
	not.b64 	%rd753, %rd752;
	add.s64 	%rd1217, %rd218, %rd753;
$L__BB8_405:
	setp.ge.s32 	%p254, %r235, %r147;
	@%p254 bra 	$L__BB8_607;
	ld.shared.u32 	%r1100, [%r222+18304];
	shl.b64 	%rd754, %rd1217, 2;
	add.s64 	%rd755, %rd4, %rd754;
	st.global.u32 	[%rd755], %r1100;
	bra.uni 	$L__BB8_607;
$L__BB8_407:
	ld.param.u8 	%rs5, [%rd1];
	setp.eq.s16 	%p3, %rs5, 0;
	ld.param.u64 	%rd437, [%rd1+16];
	selp.b64 	%rd438, %rd437, 0, %p3;
	cvt.s64.s32 	%rd318, %r2;
	add.s64 	%rd439, %rd438, %rd318;
	mov.u32 	%r370, %tid.x;
	mul.lo.s32 	%r371, %r370, 14;
	setp.ge.s32 	%p4, %r371, %r147;
	cvt.u64.u32 	%rd319, %r371;
	add.s64 	%rd440, %rd439, %rd319;
	shl.b64 	%rd441, %rd440, 2;
	add.s64 	%rd320, %rd2, %rd441;
	@%p4 bra 	$L__BB8_409;
	ld.global.u32 	%r1782, [%rd320];
$L__BB8_409:
	cvt.u32.u64 	%r373, %rd319;
	add.s32 	%r238, %r373, 1;
	setp.ge.s32 	%p5, %r238, %r147;
	@%p5 bra 	$L__BB8_411;
	ld.global.u32 	%r1783, [%rd320+4];
$L__BB8_411:
	add.s32 	%r241, %r373, 2;
	setp.ge.s32 	%p6, %r241, %r147;
	@%p6 bra 	$L__BB8_413;
	ld.global.u32 	%r1784, [%rd320+8];
$L__BB8_413:
	add.s32 	%r244, %r373, 3;
	setp.ge.s32 	%p7, %r244, %r147;
	@%p7 bra 	$L__BB8_415;
	ld.global.u32 	%r1785, [%rd320+12];
$L__BB8_415:
	add.s32 	%r247, %r373, 4;
	setp.ge.s32 	%p8, %r247, %r147;
	@%p8 bra 	$L__BB8_417;
	ld.global.u32 	%r1786, [%rd320+16];
$L__BB8_417:
	add.s32 	%r250, %r373, 5;
	setp.ge.s32 	%p9, %r250, %r147;
	@%p9 bra 	$L__BB8_419;
	ld.global.u32 	%r1787, [%rd320+20];
$L__BB8_419:
	add.s32 	%r253, %r373, 6;
	setp.ge.s32 	%p10, %r253, %r147;
	@%p10 bra 	$L__BB8_421;
	ld.global.u32 	%r1788, [%rd320+24];
$L__BB8_421:
	add.s32 	%r256, %r373, 7;
	setp.ge.s32 	%p11, %r256, %r147;
	@%p11 bra 	$L__BB8_423;
	ld.global.u32 	%r1789, [%rd320+28];
$L__BB8_423:
	add.s32 	%r259, %r373, 8;
	setp.ge.s32 	%p12, %r259, %r147;
	@%p12 bra 	$L__BB8_425;
	ld.global.u32 	%r1790, [%rd320+32];
$L__BB8_425:
	add.s32 	%r262, %r373, 9;
	setp.ge.s32 	%p13, %r262, %r147;
	@%p13 bra 	$L__BB8_427;
	ld.global.u32 	%r1791, [%rd320+36];
$L__BB8_427:
	add.s32 	%r265, %r373, 10;
	setp.ge.s32 	%p14, %r265, %r147;
	@%p14 bra 	$L__BB8_429;
	ld.global.u32 	%r1792, [%rd320+40];
$L__BB8_429:
	add.s32 	%r394, %r373, 11;
	setp.ge.s32 	%p15, %r394, %r147;
	@%p15 bra 	$L__BB8_431;
	ld.global.u32 	%r1793, [%rd320+44];
$L__BB8_431:
	add.s32 	%r397, %r373, 12;
	setp.ge.s32 	%p16, %r397, %r147;
	@%p16 bra 	$L__BB8_433;
	ld.global.u32 	%r1794, [%rd320+48];
$L__BB8_433:
	add.s32 	%r400, %r373, 13;
	setp.ge.s32 	%p17, %r400, %r147;
	@%p17 bra 	$L__BB8_435;
	ld.global.u32 	%r1795, [%rd320+52];
$L__BB8_435:
	setp.ge.s32 	%p18, %r373, %r147;
	bar.sync 	0;
	setp.eq.s16 	%p19, %rs5, 0;
	selp.b64 	%rd443, %rd437, 0, %p19;
	add.s64 	%rd444, %rd443, %rd318;
	add.s64 	%rd445, %rd444, %rd319;
	shl.b64 	%rd446, %rd445, 2;
	add.s64 	%rd321, %rd5, %rd446;
	mov.b32 	%r1796, 1;
	@%p18 bra 	$L__BB8_437;
	ld.global.u32 	%r403, [%rd321];
	not.b32 	%r404, %r403;
	and.b32  	%r1796, %r404, 1;
$L__BB8_437:
	setp.ge.s32 	%p20, %r238, %r147;
	mov.b32 	%r1797, 1;
	@%p20 bra 	$L__BB8_439;
	ld.global.u32 	%r406, [%rd321+4];
	not.b32 	%r407, %r406;
	and.b32  	%r1797, %r407, 1;
$L__BB8_439:
	setp.ge.s32 	%p21, %r241, %r147;
	mov.b32 	%r1798, 1;
	@%p21 bra 	$L__BB8_441;
	ld.global.u32 	%r409, [%rd321+8];
	not.b32 	%r410, %r409;
	and.b32  	%r1798, %r410, 1;
$L__BB8_441:
	setp.ge.s32 	%p22, %r244, %r147;
	mov.b32 	%r1799, 1;
	@%p22 bra 	$L__BB8_443;
	ld.global.u32 	%r412, [%rd321+12];
	not.b32 	%r413, %r412;
	and.b32  	%r1799, %r413, 1;
$L__BB8_443:
	setp.ge.s32 	%p23, %r247, %r147;
	mov.b32 	%r1800, 1;
	@%p23 bra 	$L__BB8_445;
	ld.global.u32 	%r415, [%rd321+16];
	not.b32 	%r416, %r415;
	and.b32  	%r1800, %r416, 1;
$L__BB8_445:
	setp.ge.s32 	%p24, %r250, %r147;
	mov.b32 	%r1801, 1;
	@%p24 bra 	$L__BB8_447;
	ld.global.u32 	%r418, [%rd321+20];
	not.b32 	%r419, %r418;
	and.b32  	%r1801, %r419, 1;
$L__BB8_447:
	setp.ge.s32 	%p25, %r253, %r147;
	mov.b32 	%r1802, 1;
	@%p25 bra 	$L__BB8_449;
	ld.global.u32 	%r421, [%rd321+24];
	not.b32 	%r422, %r421;
	and.b32  	%r1802, %r422, 1;
$L__BB8_449:
	setp.ge.s32 	%p26, %r256, %r147;
	mov.b32 	%r1803, 1;
	@%p26 bra 	$L__BB8_451;
	ld.global.u32 	%r424, [%rd321+28];
	not.b32 	%r425, %r424;
	and.b32  	%r1803, %r425, 1;
$L__BB8_451:
	setp.ge.s32 	%p27, %r259, %r147;
	mov.b32 	%r1804, 1;
	@%p27 bra 	$L__BB8_453;
	ld.global.u32 	%r427, [%rd321+32];
	not.b32 	%r428, %r427;
	and.b32  	%r1804, %r428, 1;
$L__BB8_453:
	setp.ge.s32 	%p28, %r262, %r147;
	mov.b32 	%r1805, 1;
	@%p28 bra 	$L__BB8_455;
	ld.global.u32 	%r430, [%rd321+36];
	not.b32 	%r431, %r430;
	and.b32  	%r1805, %r431, 1;
$L__BB8_455:
	setp.ge.s32 	%p29, %r265, %r147;
	mov.b32 	%r1806, 1;
	@%p29 bra 	$L__BB8_457;
	ld.global.u32 	%r433, [%rd321+40];
	not.b32 	%r434, %r433;
	and.b32  	%r1806, %r434, 1;
$L__BB8_457:
	setp.ge.s32 	%p30, %r394, %r147;
	mov.b32 	%r1807, 1;
	@%p30 bra 	$L__BB8_459;
	ld.global.u32 	%r438, [%rd321+44];
	not.b32 	%r439, %r438;
	and.b32  	%r1807, %r439, 1;
$L__BB8_459:
	setp.ge.s32 	%p31, %r397, %r147;
	mov.b32 	%r1808, 1;
	@%p31 bra 	$L__BB8_461;
	ld.global.u32 	%r443, [%rd321+48];
	not.b32 	%r444, %r443;
	and.b32  	%r1808, %r444, 1;
$L__BB8_461:
	setp.ge.s32 	%p32, %r400, %r147;
	mov.b32 	%r1809, 1;
	@%p32 bra 	$L__BB8_463;
	ld.global.u32 	%r448, [%rd321+52];
	not.b32 	%r449, %r448;
	and.b32  	%r1809, %r449, 1;
$L__BB8_463:
	bar.sync 	0;
	add.s32 	%r481, %r1797, %r1796;
	add.s32 	%r482, %r1798, %r481;
	add.s32 	%r483, %r1799, %r482;
	add.s32 	%r484, %r1800, %r483;
	add.s32 	%r485, %r1801, %r484;
	add.s32 	%r486, %r1802, %r485;
	add.s32 	%r487, %r1803, %r486;
	add.s32 	%r488, %r1804, %r487;
	add.s32 	%r489, %r1805, %r488;
	add.s32 	%r490, %r1806, %r489;
	add.s32 	%r491, %r1807, %r490;
	add.s32 	%r492, %r1808, %r491;
	add.s32 	%r455, %r1809, %r492;
	// begin inline asm
	mov.u32 %r450, %laneid;
	// end inline asm
	mov.b32 	%r453, 1;
	mov.b32 	%r478, 0;
	mov.b32 	%r480, -1;
	// begin inline asm
	{  .reg .s32 r0;  .reg .pred p;  shfl.sync.up.b32 r0|p, %r455, %r453, %r478, %r480;  @p add.s32 r0, r0, %r455;  mov.s32 %r451, r0;}
	// end inline asm
	mov.b32 	%r459, 2;
	// begin inline asm
	{  .reg .s32 r0;  .reg .pred p;  shfl.sync.up.b32 r0|p, %r451, %r459, %r478, %r480;  @p add.s32 r0, r0, %r451;  mov.s32 %r457, r0;}
	// end inline asm
	mov.b32 	%r465, 4;
	// begin inline asm
	{  .reg .s32 r0;  .reg .pred p;  shfl.sync.up.b32 r0|p, %r457, %r465, %r478, %r480;  @p add.s32 r0, r0, %r457;  mov.s32 %r463, r0;}
	// end inline asm
	mov.b32 	%r471, 8;
	// begin inline asm
	{  .reg .s32 r0;  .reg .pred p;  shfl.sync.up.b32 r0|p, %r463, %r471, %r478, %r480;  @p add.s32 r0, r0, %r463;  mov.s32 %r469, r0;}
	// end inline asm
	mov.b32 	%r477, 16;
	// begin inline asm
	{  .reg .s32 r0;  .reg .pred p;  shfl.sync.up.b32 r0|p, %r469, %r477, %r478, %r480;  @p add.s32 r0, r0, %r469;  mov.s32 %r475, r0;}
	// end inline asm
	setp.ne.s32 	%p33, %r450, 31;
	@%p33 bra 	$L__BB8_465;
	shr.u32 	%r493, %r370, 3;
	and.b32  	%r494, %r493, 124;
	mov.u32 	%r495, _ZZN3cub18CUB_300001_SM_10006detail6select23DeviceSelectSweepKernelINS2_10policy_hubIiilLb0ELNS0_10SelectImplE2EE10Policy1000EPiN6thrust24THRUST_300001_SM_1000_NS6detail15normal_iteratorINSA_10device_ptrIiEEEESF_PlNS0_13ScanTileStateIiLb1EEE7is_evenNS0_8NullTypeEiNS2_19streaming_context_tIlLb1EEELS5_2EEEvT0_T1_T2_T3_T4_T5_T6_T7_iT8_NS1_7vsmem_tEE19static_temp_storage;
	add.s32 	%r496, %r495, %r494;
	st.shared.u32 	[%r496], %r475;
$L__BB8_465:
	sub.s32 	%r497, %r475, %r455;
	bar.sync 	0;
	ld.shared.v4.u32 	{%r498, %r499, %r500, %r501}, [_ZZN3cub18CUB_300001_SM_10006detail6select23DeviceSelectSweepKernelINS2_10policy_hubIiilLb0ELNS0_10SelectImplE2EE10Policy1000EPiN6thrust24THRUST_300001_SM_1000_NS6detail15normal_iteratorINSA_10device_ptrIiEEEESF_PlNS0_13ScanTileStateIiLb1EEE7is_evenNS0_8NullTypeEiNS2_19streaming_context_tIlLb1EEELS5_2EEEvT0_T1_T2_T3_T4_T5_T6_T7_iT8_NS1_7vsmem_tEE19static_temp_storage];
	shr.u32 	%r502, %r370, 5;
	add.s32 	%r503, %r499, %r498;
	setp.eq.s32 	%p34, %r502, 2;
	selp.b32 	%r504, %r503, %r498, %p34;
	add.s32 	%r505, %r503, %r500;
	setp.eq.s32 	%p35, %r502, 3;
	selp.b32 	%r506, %r505, %r504, %p35;
	add.s32 	%r507, %r505, %r501;
	setp.eq.s32 	%p36, %r502, 4;
	selp.b32 	%r508, %r507, %r506, %p36;
	ld.shared.v4.u32 	{%r509, %r510, %r511, %r512}, [_ZZN3cub18CUB_300001_SM_10006detail6select23DeviceSelectSweepKernelINS2_10policy_hubIiilLb0ELNS0_10SelectImplE2EE10Policy1000EPiN6thrust24THRUST_300001_SM_1000_NS6detail15normal_iteratorINSA_10device_ptrIiEEEESF_PlNS0_13ScanTileStateIiLb1EEE7is_evenNS0_8NullTypeEiNS2_19streaming_context_tIlLb1EEELS5_2EEEvT0_T1_T2_T3_T4_T5_T6_T7_iT8_NS1_7vsmem_tEE19static_temp_storage+16];
	add.s32 	%r513, %r507, %r509;
	setp.eq.s32 	%p37, %r502, 5;
	selp.b32 	%r514, %r513, %r508, %p37;
	add.s32 	%r515, %r513, %r510;
	setp.eq.s32 	%p38, %r502, 6;
	selp.b32 	%r516, %r515, %r514, %p38;
	add.s32 	%r517, %r515, %r511;
	setp.eq.s32 	%p39, %r502, 7;
	selp.b32 	%r518, %r517, %r516, %p39;
	add.s32 	%r519, %r517, %r512;
	setp.eq.s32 	%p40, %r502, 8;
	selp.b32 	%r520, %r519, %r518, %p40;
	.pragma "used_bytes_mask 4095";
	ld.shared.v4.u32 	{%r521, %r522, %r523, %r524}, [_ZZN3cub18CUB_300001_SM_10006detail6select23DeviceSelectSweepKernelINS2_10policy_hubIiilLb0ELNS0_10SelectImplE2EE10Policy1000EPiN6thrust24THRUST_300001_SM_1000_NS6detail15normal_iteratorINSA_10device_ptrIiEEEESF_PlNS0_13ScanTileStateIiLb1EEE7is_evenNS0_8NullTypeEiNS2_19streaming_context_tIlLb1EEELS5_2EEEvT0_T1_T2_T3_T4_T5_T6_T7_iT8_NS1_7vsmem_tEE19static_temp_storage+32];
	add.s32 	%r525, %r519, %r521;
	setp.eq.s32 	%p41, %r502, 9;
	selp.b32 	%r526, %r525, %r520, %p41;
	add.s32 	%r527, %r525, %r522;
	setp.eq.s32 	%p42, %r502, 10;
	selp.b32 	%r528, %r527, %r526, %p42;
	add.s32 	%r306, %r527, %r523;
	setp.gt.u32 	%p43, %r370, 31;
	setp.lt.u32 	%p44, %r370, 32;
	setp.eq.s32 	%p45, %r450, 0;
	selp.b32 	%r529, 0, %r497, %p45;
	add.s32 	%r1823, %r528, %r529;
	selp.b32 	%r308, %r497, %r1823, %p44;
	@%p43 bra 	$L__BB8_481;
	setp.ne.s32 	%p46, %r370, 0;
	mul.wide.s32 	%rd447, %r1810, 8;
	add.s64 	%rd322, %rd3, %rd447;
	@%p46 bra 	$L__BB8_468;
	st.shared.u32 	[_ZZN3cub18CUB_300001_SM_10006detail6select23DeviceSelectSweepKernelINS2_10policy_hubIiilLb0ELNS0_10SelectImplE2EE10Policy1000EPiN6thrust24THRUST_300001_SM_1000_NS6detail15normal_iteratorINSA_10device_ptrIiEEEESF_PlNS0_13ScanTileStateIiLb1EEE7is_evenNS0_8NullTypeEiNS2_19streaming_context_tIlLb1EEELS5_2EEEvT0_T1_T2_T3_T4_T5_T6_T7_iT8_NS1_7vsmem_tEE19static_temp_storage+76], %r306;
	add.s64 	%rd448, %rd322, 256;
	mov.b32 	%r533, 100;
	// begin inline asm
	st.relaxed.gpu.v2.u32 [%rd448], {%r533, %r306};
	// end inline asm
$L__BB8_468:
	not.b32 	%r539, %r370;
	add.s32 	%r1818, %r1810, %r539;
	mov.b32 	%r535, 655;
	// begin inline asm
	nanosleep.u32 %r535;
	// end inline asm
	mul.wide.s32 	%rd450, %r1818, 8;
	add.s64 	%rd451, %rd3, %rd450;
	add.s64 	%rd449, %rd451, 256;
	// begin inline asm
	ld.relaxed.gpu.v2.u32 {%r1820, %r1812}, [%rd449];
	// end inline asm
	mov.b32 	%r1813, 722;
$L__BB8_469:
	setp.eq.s32 	%p47, %r1820, 99;
	mov.b32 	%r540, -1;
	vote.sync.any.pred 	%p48, %p47, %r540;
	not.pred 	%p49, %p48;
	@%p49 bra 	$L__BB8_471;
	shr.u32 	%r319, %r1813, 1;
	mul.lo.s32 	%r801, %r1810, 16807;
	and.b32  	%r1810, %r801, 2147483647;
	sub.s32 	%r802, %r1813, %r319;
	add.s32 	%r803, %r802, 1;
	rem.u32 	%r804, %r1810, %r803;
	add.s32 	%r798, %r804, %r319;
	// begin inline asm
	nanosleep.u32 %r798;
	// end inline asm
	// begin inline asm
	ld.relaxed.gpu.v2.u32 {%r1820, %r1812}, [%rd449];
	// end inline asm
	mov.u32 	%r1813, %r319;
	bra.uni 	$L__BB8_469;
$L__BB8_471:
	setp.eq.s32 	%p50, %r1820, 101;
	mov.b32 	%r567, -1;
	vote.sync.ballot.b32 	%r569, %p50, %r567;
	// begin inline asm
	mov.u32 %r542, %lanemask_ge;
	// end inline asm
	and.b32  	%r570, %r569, %r542;
	or.b32  	%r571, %r570, -2147483648;
	add.s32 	%r572, %r571, -1;
	not.b32 	%r573, %r571;
	and.b32  	%r574, %r573, %r572;
	popc.b32 	%r546, %r574;
	mov.b32 	%r545, 1;
	// begin inline asm
	shfl.sync.down.b32 %r543, %r1812, %r545, %r546, %r567;
	// end inline asm
	setp.lt.s32 	%p52, %r450, %r546;
	selp.b32 	%r575, %r543, 0, %p52;
	add.s32 	%r549, %r575, %r1812;
	mov.b32 	%r550, 2;
	// begin inline asm
	shfl.sync.down.b32 %r548, %r549, %r550, %r546, %r567;
	// end inline asm
	add.s32 	%r576, %r450, 2;
	setp.gt.s32 	%p53, %r576, %r546;
	selp.b32 	%r577, 0, %r548, %p53;
	add.s32 	%r554, %r549, %r577;
	mov.b32 	%r555, 4;
	// begin inline asm
	shfl.sync.down.b32 %r553, %r554, %r555, %r546, %r567;
	// end inline asm
	add.s32 	%r578, %r450, 4;
	setp.gt.s32 	%p54, %r578, %r546;
	selp.b32 	%r579, 0, %r553, %p54;
	add.s32 	%r559, %r554, %r579;
	mov.b32 	%r560, 8;
	// begin inline asm
	shfl.sync.down.b32 %r558, %r559, %r560, %r546, %r567;
	// end inline asm
	add.s32 	%r580, %r450, 8;
	setp.gt.s32 	%p55, %r580, %r546;
	selp.b32 	%r581, 0, %r558, %p55;
	add.s32 	%r564, %r559, %r581;
	mov.b32 	%r565, 16;
	// begin inline asm
	shfl.sync.down.b32 %r563, %r564, %r565, %r546, %r567;
	// end inline asm
	add.s32 	%r582, %r450, 16;
	setp.gt.s32 	%p56, %r582, %r546;
	selp.b32 	%r583, 0, %r563, %p56;
	add.s32 	%r1816, %r564, %r583;
	add.s64 	%rd323, %rd3, 256;
	mov.b32 	%r1814, 722;
$L__BB8_472:
	setp.ne.s32 	%p57, %r1820, 101;
	mov.b32 	%r584, -1;
	vote.sync.all.pred 	%p58, %p57, %r584;
	not.pred 	%p59, %p58;
	@%p59 bra 	$L__BB8_477;
	shr.u32 	%r1814, %r1814, 1;
	mul.wide.s32 	%rd610, %r1818, 8;
	add.s64 	%rd611, %rd323, %rd610;
	add.s64 	%rd609, %rd611, -256;
	// begin inline asm
	ld.relaxed.gpu.v2.u32 {%r1820, %r1821}, [%rd609];
	// end inline asm
	mov.u32 	%r1822, %r1814;
$L__BB8_474:
	setp.eq.s32 	%p133, %r1820, 99;
	mov.b32 	%r748, -1;
	vote.sync.any.pred 	%p134, %p133, %r748;
	not.pred 	%p135, %p134;
	@%p135 bra 	$L__BB8_476;
	shr.u32 	%r339, %r1822, 1;
	mul.lo.s32 	%r794, %r1810, 16807;
	and.b32  	%r1810, %r794, 2147483647;
	sub.s32 	%r795, %r1822, %r339;
	add.s32 	%r796, %r795, 1;
	rem.u32 	%r797, %r1810, %r796;
	add.s32 	%r791, %r797, %r339;
	// begin inline asm
	nanosleep.u32 %r791;
	// end inline asm
	// begin inline asm
	ld.relaxed.gpu.v2.u32 {%r1820, %r1821}, [%rd609];
	// end inline asm
	mov.u32 	%r1822, %r339;
	bra.uni 	$L__BB8_474;
$L__BB8_476:
	setp.eq.s32 	%p136, %r1820, 101;
	mov.b32 	%r774, -1;
	vote.sync.ballot.b32 	%r775, %p136, %r774;
	and.b32  	%r776, %r775, %r542;
	or.b32  	%r777, %r776, -2147483648;
	add.s32 	%r778, %r777, -1;
	not.b32 	%r779, %r777;
	and.b32  	%r780, %r779, %r778;
	popc.b32 	%r753, %r780;
	mov.b32 	%r752, 1;
	// begin inline asm
	shfl.sync.down.b32 %r750, %r1821, %r752, %r753, %r774;
	// end inline asm
	setp.lt.s32 	%p138, %r450, %r753;
	selp.b32 	%r781, %r750, 0, %p138;
	add.s32 	%r756, %r781, %r1821;
	mov.b32 	%r757, 2;
	// begin inline asm
	shfl.sync.down.b32 %r755, %r756, %r757, %r753, %r774;
	// end inline asm
	setp.gt.s32 	%p139, %r576, %r753;
	selp.b32 	%r783, 0, %r755, %p139;
	add.s32 	%r761, %r756, %r783;
	mov.b32 	%r762, 4;
	// begin inline asm
	shfl.sync.down.b32 %r760, %r761, %r762, %r753, %r774;
	// end inline asm
	setp.gt.s32 	%p140, %r578, %r753;
	selp.b32 	%r785, 0, %r760, %p140;
	add.s32 	%r766, %r761, %r785;
	mov.b32 	%r767, 8;
	// begin inline asm
	shfl.sync.down.b32 %r765, %r766, %r767, %r753, %r774;
	// end inline asm
	setp.gt.s32 	%p141, %r580, %r753;
	selp.b32 	%r787, 0, %r765, %p141;
	add.s32 	%r771, %r766, %r787;
	mov.b32 	%r772, 16;
	// begin inline asm
	shfl.sync.down.b32 %r770, %r771, %r772, %r753, %r774;
	// end inline asm
	add.s32 	%r788, %r450, 16;
	setp.gt.s32 	%p142, %r788, %r753;
	selp.b32 	%r789, 0, %r770, %p142;
	add.s32 	%r790, %r789, %r1816;
	add.s32 	%r1816, %r790, %r771;
	add.s32 	%r1818, %r1818, -32;
	bra.uni 	$L__BB8_472;
$L__BB8_477:
	setp.ne.s32 	%p60, %r370, 0;
	@%p60 bra 	$L__BB8_479;
	add.s32 	%r587, %r1816, %r306;
	add.s64 	%rd452, %rd322, 256;
	mov.b32 	%r586, 101;
	// begin inline asm
	st.relaxed.gpu.v2.u32 [%rd452], {%r586, %r587};
	// end inline asm
	st.shared.u32 	[_ZZN3cub18CUB_300001_SM_10006detail6select23DeviceSelectSweepKernelINS2_10policy_hubIiilLb0ELNS0_10SelectImplE2EE10Policy1000EPiN6thrust24THRUST_300001_SM_1000_NS6detail15normal_iteratorINSA_10device_ptrIiEEEESF_PlNS0_13ScanTileStateIiLb1EEE7is_evenNS0_8NullTypeEiNS2_19streaming_context_tIlLb1EEELS5_2EEEvT0_T1_T2_T3_T4_T5_T6_T7_iT8_NS1_7vsmem_tEE19static_temp_storage+68], %r1816;
	st.shared.u32 	[_ZZN3cub18CUB_300001_SM_10006detail6select23DeviceSelectSweepKernelINS2_10policy_hubIiilLb0ELNS0_10SelectImplE2EE10Policy1000EPiN6thrust24THRUST_300001_SM_1000_NS6detail15normal_iteratorINSA_10device_ptrIiEEEESF_PlNS0_13ScanTileStateIiLb1EEE7is_evenNS0_8NullTypeEiNS2_19streaming_context_tIlLb1EEELS5_2EEEvT0_T1_T2_T3_T4_T5_T6_T7_iT8_NS1_7vsmem_tEE19static_temp_storage+72], %r587;
$L__BB8_479:
	setp.ne.s32 	%p61, %r450, 0;
	mov.u32 	%r1823, %r308;
	@%p61 bra 	$L__BB8_481;
	st.shared.u32 	[_ZZN3cub18CUB_300001_SM_10006detail6select23DeviceSelectSweepKernelINS2_10policy_hubIiilLb0ELNS0_10SelectImplE2EE10Policy1000EPiN6thrust24THRUST_300001_SM_1000_NS6detail15normal_iteratorINSA_10device_ptrIiEEEESF_PlNS0_13ScanTileStateIiLb1EEE7is_evenNS0_8NullTypeEiNS2_19streaming_context_tIlLb1EEELS5_2EEEvT0_T1_T2_T3_T4_T5_T6_T7_iT8_NS1_7vsmem_tEE19static_temp_storage+56], %r1816;
	mov.u32 	%r1823, %r1816;
$L__BB8_481:
	mul.lo.s32 	%r588, %r370, 14;
	bar.sync 	0;
	setp.eq.s32 	%p62, %r370, 0;
	mov.u32 	%r589, _ZZN3cub18CUB_300001_SM_10006detail6select23DeviceSelectSweepKernelINS2_10policy_hubIiilLb0ELNS0_10SelectImplE2EE10Policy1000EPiN6thrust24THRUST_300001_SM_1000_NS6detail15normal_iteratorINSA_10device_ptrIiEEEESF_PlNS0_13ScanTileStateIiLb1EEE7is_evenNS0_8NullTypeEiNS2_19streaming_context_tIlLb1EEELS5_2EEEvT0_T1_T2_T3_T4_T5_T6_T7_iT8_NS1_7vsmem_tEE19static_temp_storage;
	ld.shared.u32 	%r590, [_ZZN3cub18CUB_300001_SM_10006detail6select23DeviceSelectSweepKernelINS2_10policy_hubIiilLb0ELNS0_10SelectImplE2EE10Policy1000EPiN6thrust24THRUST_300001_SM_1000_NS6detail15normal_iteratorINSA_10device_ptrIiEEEESF_PlNS0_13ScanTileStateIiLb1EEE7is_evenNS0_8NullTypeEiNS2_19streaming_context_tIlLb1EEELS5_2EEEvT0_T1_T2_T3_T4_T5_T6_T7_iT8_NS1_7vsmem_tEE19static_temp_storage+56];
	.pragma "used_bytes_mask 65520";
	ld.shared.v4.u32 	{%r591, %r592, %r593, %r594}, [_ZZN3cub18CUB_300001_SM_10006detail6select23DeviceSelectSweepKernelINS2_10policy_hubIiilLb0ELNS0_10SelectImplE2EE10Policy1000EPiN6thrust24THRUST_300001_SM_1000_NS6detail15normal_iteratorINSA_10device_ptrIiEEEESF_PlNS0_13ScanTileStateIiLb1EEE7is_evenNS0_8NullTypeEiNS2_19streaming_context_tIlLb1EEELS5_2EEEvT0_T1_T2_T3_T4_T5_T6_T7_iT8_NS1_7vsmem_tEE19static_temp_storage+64];
	selp.b32 	%r595, 0, %r590, %p62;
	add.s32 	%r596, %r595, %r1823;
	add.s32 	%r597, %r596, %r1796;
	add.s32 	%r598, %r1797, %r1796;
	add.s32 	%r599, %r598, %r596;
	add.s32 	%r600, %r599, %r1798;
	add.s32 	%r601, %r600, %r1799;
	add.s32 	%r602, %r601, %r1800;
	add.s32 	%r603, %r602, %r1801;
	add.s32 	%r604, %r603, %r1802;
	add.s32 	%r605, %r604, %r1803;
	add.s32 	%r606, %r605, %r1804;
	add.s32 	%r607, %r606, %r1805;
	add.s32 	%r608, %r607, %r1806;
	add.s32 	%r609, %r608, %r1807;
	add.s32 	%r610, %r609, %r1808;
	mov.u32 	%r611, %ctaid.x;
	mov.u32 	%r612, %nctaid.y;
	mov.u32 	%r613, %ctaid.y;
	mad.lo.s32 	%r614, %r611, %r612, %r613;
	mul.lo.s32 	%r615, %r614, 4928;
	sub.s32 	%r616, %r615, %r592;
	sub.s32 	%r617, 4928, %r147;
	sub.s32 	%r1824, %r593, %r617;
	sub.s32 	%r618, %r617, %r594;
	bar.sync 	0;
	add.s32 	%r347, %r618, %r147;
	sub.s32 	%r619, %r596, %r592;
	sub.s32 	%r620, %r588, %r619;
	setp.eq.s32 	%p63, %r1796, 0;
	add.s32 	%r621, %r619, %r347;
	selp.b32 	%r622, %r620, %r621, %p63;
	shl.b32 	%r623, %r622, 2;
	add.s32 	%r624, %r589, %r623;
	st.shared.u32 	[%r624], %r1782;
	sub.s32 	%r625, %r592, %r597;
	add.s32 	%r626, %r588, %r625;
	add.s32 	%r627, %r626, 1;
	setp.eq.s32 	%p64, %r1797, 0;
	add.s32 	%r628, %r621, %r1796;
	selp.b32 	%r629, %r627, %r628, %p64;
	shl.b32 	%r630, %r629, 2;
	add.s32 	%r631, %r589, %r630;
	st.shared.u32 	[%r631], %r1783;
	sub.s32 	%r632, %r592, %r599;
	add.s32 	%r633, %r588, %r632;
	add.s32 	%r634, %r633, 2;
	setp.eq.s32 	%p65, %r1798, 0;
	add.s32 	%r635, %r628, %r1797;
	selp.b32 	%r636, %r634, %r635, %p65;
	shl.b32 	%r637, %r636, 2;
	add.s32 	%r638, %r589, %r637;
	st.shared.u32 	[%r638], %r1784;
	sub.s32 	%r639, %r592, %r600;
	add.s32 	%r640, %r588, %r639;
	add.s32 	%r641, %r640, 3;
	setp.eq.s32 	%p66, %r1799, 0;
	add.s32 	%r642, %r635, %r1798;
	selp.b32 	%r643, %r641, %r642, %p66;
	shl.b32 	%r644, %r643, 2;
	add.s32 	%r645, %r589, %r644;
	st.shared.u32 	[%r645], %r1785;
	sub.s32 	%r646, %r592, %r601;
	add.s32 	%r647, %r588, %r646;
	add.s32 	%r648, %r647, 4;
	setp.eq.s32 	%p67, %r1800, 0;
	add.s32 	%r649, %r642, %r1799;
	selp.b32 	%r650, %r648, %r649, %p67;
	shl.b32 	%r651, %r650, 2;
	add.s32 	%r652, %r589, %r651;
	st.shared.u32 	[%r652], %r1786;
	sub.s32 	%r653, %r592, %r602;
	add.s32 	%r654, %r588, %r653;
	add.s32 	%r655, %r654, 5;
	setp.eq.s32 	%p68, %r1801, 0;
	add.s32 	%r656, %r649, %r1800;
	selp.b32 	%r657, %r655, %r656, %p68;
	shl.b32 	%r658, %r657, 2;
	add.s32 	%r659, %r589, %r658;
	st.shared.u32 	[%r659], %r1787;
	sub.s32 	%r660, %r592, %r603;
	add.s32 	%r661, %r588, %r660;
	add.s32 	%r662, %r661, 6;
	setp.eq.s32 	%p69, %r1802, 0;
	add.s32 	%r663, %r656, %r1801;
	selp.b32 	%r664, %r662, %r663, %p69;
	shl.b32 	%r665, %r664, 2;
	add.s32 	%r666, %r589, %r665;
	st.shared.u32 	[%r666], %r1788;
	sub.s32 	%r667, %r592, %r604;
	add.s32 	%r668, %r588, %r667;
	add.s32 	%r669, %r668, 7;
	setp.eq.s32 	%p70, %r1803, 0;
	add.s32 	%r670, %r663, %r1802;
	selp.b32 	%r671, %r669, %r670, %p70;
	shl.b32 	%r672, %r671, 2;
	add.s32 	%r673, %r589, %r672;
	st.shared.u32 	[%r673], %r1789;
	sub.s32 	%r674, %r592, %r605;
	add.s32 	%r675, %r588, %r674;
	add.s32 	%r676, %r675, 8;
	setp.eq.s32 	%p71, %r1804, 0;
	add.s32 	%r677, %r670, %r1803;
	selp.b32 	%r678, %r676, %r677, %p71;
	shl.b32 	%r679, %r678, 2;
	add.s32 	%r680, %r589, %r679;
	st.shared.u32 	[%r680], %r1790;
	sub.s32 	%r681, %r592, %r606;
	add.s32 	%r682, %r588, %r681;
	add.s32 	%r683, %r682, 9;
	setp.eq.s32 	%p72, %r1805, 0;
	add.s32 	%r684, %r677, %r1804;
	selp.b32 	%r685, %r683, %r684, %p72;
	shl.b32 	%r686, %r685, 2;
	add.s32 	%r687, %r589, %r686;
	st.shared.u32 	[%r687], %r1791;
	sub.s32 	%r688, %r592, %r607;
	add.s32 	%r689, %r588, %r688;
	add.s32 	%r690, %r689, 10;
	setp.eq.s32 	%p73, %r1806, 0;
	add.s32 	%r691, %r684, %r1805;
	selp.b32 	%r692, %r690, %r691, %p73;
	shl.b32 	%r693, %r692, 2;
	add.s32 	%r694, %r589, %r693;
	st.shared.u32 	[%r694], %r1792;
	sub.s32 	%r695, %r592, %r608;
	add.s32 	%r696, %r588, %r695;
	add.s32 	%r697, %r696, 11;
	setp.eq.s32 	%p74, %r1807, 0;
	add.s32 	%r698, %r691, %r1806;
	selp.b32 	%r699, %r697, %r698, %p74;
	shl.b32 	%r700, %r699, 2;
	add.s32 	%r701, %r589, %r700;
	st.shared.u32 	[%r701], %r1793;
	sub.s32 	%r702, %r592, %r609;
	add.s32 	%r703, %r588, %r702;
	add.s32 	%r704, %r703, 12;
	setp.eq.s32 	%p75, %r1808, 0;
	add.s32 	%r705, %r698, %r1807;
	selp.b32 	%r706, %r704, %r705, %p75;
	shl.b32 	%r707, %r706, 2;
	add.s32 	%r708, %r589, %r707;
	st.shared.u32 	[%r708], %r1794;
	sub.s32 	%r709, %r592, %r610;
	add.s32 	%r710, %r588, %r709;
	add.s32 	%r711, %r710, 13;
	setp.eq.s32 	%p76, %r1809, 0;
	add.s32 	%r712, %r705, %r1808;
	selp.b32 	%r713, %r711, %r712, %p76;
	shl.b32 	%r714, %r713, 2;
	add.s32 	%r715, %r589, %r714;
	st.shared.u32 	[%r715], %r1795;
	bar.sync 	0;
	mov.u64 	%rd453, %rd434;
	ld.param.u8 	%rs4, [%rd453];
	ld.param.u64 	%rd454, [%rd453+24];
	cvta.to.global.u64 	%rd324, %rd454;
	cvt.s64.s32 	%rd325, %r592;
	ld.param.u64 	%rd326, [%rd453+8];
	ld.param.u64 	%rd327, [%rd453+16];
	cvt.s64.s32 	%rd328, %r616;
	setp.ge.s32 	%p77, %r370, %r347;
	@%p77 bra 	$L__BB8_485;
	setp.ne.s16 	%p79, %rs4, 0;
	mov.b64 	%rd1218, 0;
	@%p79 bra 	$L__BB8_484;
	ld.global.u64 	%rd459, [%rd324];
	sub.s64 	%rd1218, %rd327, %rd459;
$L__BB8_484:
	cvt.u64.u32 	%rd460, %r370;
	add.s64 	%rd461, %rd460, %rd328;
	add.s64 	%rd462, %rd461, %rd1218;
	not.b64 	%rd463, %rd462;
	add.s64 	%rd1220, %rd326, %rd463;
	bra.uni 	$L__BB8_488;
$L__BB8_485:
	setp.ne.s16 	%p78, %rs4, 0;
	mov.b64 	%rd1219, 0;
	@%p78 bra 	$L__BB8_487;
	ld.global.u64 	%rd1219, [%rd324];
$L__BB8_487:
	sub.s32 	%r716, %r370, %r347;
	cvt.s64.s32 	%rd456, %r716;
	add.s64 	%rd457, %rd456, %rd325;
	add.s64 	%rd1220, %rd457, %rd1219;
$L__BB8_488:
	setp.ge.s32 	%p80, %r370, %r147;
	shl.b32 	%r717, %r370, 2;
	add.s32 	%r348, %r589, %r717;
	@%p80 bra 	$L__BB8_490;
	ld.shared.u32 	%r719, [%r348];
	shl.b64 	%rd464, %rd1220, 2;
	add.s64 	%rd465, %rd4, %rd464;
	st.global.u32 	[%rd465], %r719;
$L__BB8_490:
	add.s32 	%r349, %r370, 352;
	setp.lt.s32 	%p81, %r349, %r347;
	@%p81 bra 	$L__BB8_494;
	setp.ne.s16 	%p82, %rs4, 0;
	mov.b64 	%rd1221, 0;
	@%p82 bra 	$L__BB8_493;
	ld.global.u64 	%rd1221, [%rd324];
$L__BB8_493:
	sub.s32 	%r720, %r349, %r347;
	cvt.s64.s32 	%rd467, %r720;
	add.s64 	%rd468, %rd467, %rd325;
	add.s64 	%rd1223, %rd468, %rd1221;
	bra.uni 	$L__BB8_497;
$L__BB8_494:
	setp.ne.s16 	%p83, %rs4, 0;
	mov.b64 	%rd1222, 0;
	@%p83 bra 	$L__BB8_496;
	ld.global.u64 	%rd470, [%rd324];
	sub.s64 	%rd1222, %rd327, %rd470;
$L__BB8_496:
	cvt.u64.u32 	%rd471, %r349;
	add.s64 	%rd472, %rd471, %rd328;
	add.s64 	%rd473, %rd472, %rd1222;
	not.b64 	%rd474, %rd473;
	add.s64 	%rd1223, %rd326, %rd474;
$L__BB8_497:
	setp.ge.s32 	%p84, %r349, %r147;
	@%p84 bra 	$L__BB8_499;
	ld.shared.u32 	%r721, [%r348+1408];
	shl.b64 	%rd475, %rd1223, 2;
	add.s64 	%rd476, %rd4, %rd475;
	st.global.u32 	[%rd476], %r721;
$L__BB8_499:
	add.s32 	%r350, %r370, 704;
	setp.lt.s32 	%p85, %r350, %r347;
	@%p85 bra 	$L__BB8_503;
	setp.ne.s16 	%p86, %rs4, 0;
	mov.b64 	%rd1224, 0;
	@%p86 bra 	$L__BB8_502;
	ld.global.u64 	%rd1224, [%rd324];
$L__BB8_502:
	sub.s32 	%r722, %r350, %r347;
	cvt.s64.s32 	%rd478, %r722;
	add.s64 	%rd479, %rd478, %rd325;
	add.s64 	%rd1226, %rd479, %rd1224;
	bra.uni 	$L__BB8_506;
$L__BB8_503:
	setp.ne.s16 	%p87, %rs4, 0;
	mov.b64 	%rd1225, 0;
	@%p87 bra 	$L__BB8_505;
	ld.global.u64 	%rd481, [%rd324];
	sub.s64 	%rd1225, %rd327, %rd481;
$L__BB8_505:
	cvt.u64.u32 	%rd482, %r350;
	add.s64 	%rd483, %rd482, %rd328;
	add.s64 	%rd484, %rd483, %rd1225;
	not.b64 	%rd485, %rd484;
	add.s64 	%rd1226, %rd326, %rd485;
$L__BB8_506:
	setp.ge.s32 	%p88, %r350, %r147;
	@%p88 bra 	$L__BB8_508;
	ld.shared.u32 	%r723, [%r348+2816];
	shl.b64 	%rd486, %rd1226, 2;
	add.s64 	%rd487, %rd4, %rd486;
	st.global.u32 	[%rd487], %r723;
$L__BB8_508:
	add.s32 	%r351, %r370, 1056;
	setp.lt.s32 	%p89, %r351, %r347;
	@%p89 bra 	$L__BB8_512;
	setp.ne.s16 	%p90, %rs4, 0;
	mov.b64 	%rd1227, 0;
	@%p90 bra 	$L__BB8_511;
	ld.global.u64 	%rd1227, [%rd324];
$L__BB8_511:
	sub.s32 	%r724, %r351, %r347;
	cvt.s64.s32 	%rd489, %r724;
	add.s64 	%rd490, %rd489, %rd325;
	add.s64 	%rd1229, %rd490, %rd1227;
	bra.uni 	$L__BB8_515;
$L__BB8_512:
	setp.ne.s16 	%p91, %rs4, 0;
	mov.b64 	%rd1228, 0;
	@%p91 bra 	$L__BB8_514;
	ld.global.u64 	%rd492, [%rd324];
	sub.s64 	%rd1228, %rd327, %rd492;
$L__BB8_514:
	cvt.u64.u32 	%rd493, %r351;
	add.s64 	%rd494, %rd493, %rd328;
	add.s64 	%rd495, %rd494, %rd1228;
	not.b64 	%rd496, %rd495;
	add.s64 	%rd1229, %rd326, %rd496;
$L__BB8_515:
	setp.ge.s32 	%p92, %r351, %r147;
	@%p92 bra 	$L__BB8_517;
	ld.shared.u32 	%r725, [%r348+4224];
	shl.b64 	%rd497, %rd1229, 2;
	add.s64 	%rd498, %rd4, %rd497;
	st.global.u32 	[%rd498], %r725;
$L__BB8_517:
	add.s32 	%r352, %r370, 1408;
	setp.lt.s32 	%p93, %r352, %r347;
	@%p93 bra 	$L__BB8_521;
	setp.ne.s16 	%p94, %rs4, 0;
	mov.b64 	%rd1230, 0;
	@%p94 bra 	$L__BB8_520;
	ld.global.u64 	%rd1230, [%rd324];
$L__BB8_520:
	sub.s32 	%r726, %r352, %r347;
	cvt.s64.s32 	%rd500, %r726;
	add.s64 	%rd501, %rd500, %rd325;
	add.s64 	%rd1232, %rd501, %rd1230;
	bra.uni 	$L__BB8_524;
$L__BB8_521:
	setp.ne.s16 	%p95, %rs4, 0;
	mov.b64 	%rd1231, 0;
	@%p95 bra 	$L__BB8_523;
	ld.global.u64 	%rd503, [%rd324];
	sub.s64 	%rd1231, %rd327, %rd503;
$L__BB8_523:
	cvt.u64.u32 	%rd504, %r352;
	add.s64 	%rd505, %rd504, %rd328;
	add.s64 	%rd506, %rd505, %rd1231;
	not.b64 	%rd507, %rd506;
	add.s64 	%rd1232, %rd326, %rd507;
$L__BB8_524:
	setp.ge.s32 	%p96, %r352, %r147;
	@%p96 bra 	$L__BB8_526;
	ld.shared.u32 	%r727, [%r348+5632];
	shl.b64 	%rd508, %rd1232, 2;
	add.s64 	%rd509, %rd4, %rd508;
	st.global.u32 	[%rd509], %r727;
$L__BB8_526:
	add.s32 	%r353, %r370, 1760;
	setp.lt.s32 	%p97, %r353, %r347;
	@%p97 bra 	$L__BB8_530;
	setp.ne.s16 	%p98, %rs4, 0;
	mov.b64 	%rd1233, 0;
	@%p98 bra 	$L__BB8_529;
	ld.global.u64 	%rd1233, [%rd324];
$L__BB8_529:
	sub.s32 	%r728, %r353, %r347;
	cvt.s64.s32 	%rd511, %r728;
	add.s64 	%rd512, %rd511, %rd325;
	add.s64 	%rd1235, %rd512, %rd1233;
	bra.uni 	$L__BB8_533;
$L__BB8_530:
	setp.ne.s16 	%p99, %rs4, 0;
	mov.b64 	%rd1234, 0;
	@%p99 bra 	$L__BB8_532;
	ld.global.u64 	%rd514, [%rd324];
	sub.s64 	%rd1234, %rd327, %rd514;
$L__BB8_532:
	cvt.u64.u32 	%rd515, %r353;
	add.s64 	%rd516, %rd515, %rd328;
	add.s64 	%rd517, %rd516, %rd1234;
	not.b64 	%rd518, %rd517;
	add.s64 	%rd1235, %rd326, %rd518;
$L__BB8_533:
	setp.ge.s32 	%p100, %r353, %r147;
	@%p100 bra 	$L__BB8_535;
	ld.shared.u32 	%r729, [%r348+7040];
	shl.b64 	%rd519, %rd1235, 2;
	add.s64 	%rd520, %rd4, %rd519;
	st.global.u32 	[%rd520], %r729;
$L__BB8_535:
	add.s32 	%r354, %r370, 2112;
	setp.lt.s32 	%p101, %r354, %r347;
	@%p101 bra 	$L__BB8_539;
	setp.ne.s16 	%p102, %rs4, 0;
	mov.b64 	%rd1236, 0;
	@%p102 bra 	$L__BB8_538;
	ld.global.u64 	%rd1236, [%rd324];
$L__BB8_538:
	sub.s32 	%r730, %r354, %r347;
	cvt.s64.s32 	%rd522, %r730;
	add.s64 	%rd523, %rd522, %rd325;
	add.s64 	%rd1238, %rd523, %rd1236;
	bra.uni 	$L__BB8_542;
$L__BB8_539:
	setp.ne.s16 	%p103, %rs4, 0;
	mov.b64 	%rd1237, 0;
	@%p103 bra 	$L__BB8_541;
	ld.global.u64 	%rd525, [%rd324];
	sub.s64 	%rd1237, %rd327, %rd525;
$L__BB8_541:
	cvt.u64.u32 	%rd526, %r354;
	add.s64 	%rd527, %rd526, %rd328;
	add.s64 	%rd528, %rd527, %rd1237;
	not.b64 	%rd529, %rd528;
	add.s64 	%rd1238, %rd326, %rd529;
$L__BB8_542:
	setp.ge.s32 	%p104, %r354, %r147;
	@%p104 bra 	$L__BB8_544;
	ld.shared.u32 	%r731, [%r348+8448];
	shl.b64 	%rd530, %rd1238, 2;
	add.s64 	%rd531, %rd4, %rd530;
	st.global.u32 	[%rd531], %r731;
$L__BB8_544:
	add.s32 	%r355, %r370, 2464;
	setp.lt.s32 	%p105, %r355, %r347;
	@%p105 bra 	$L__BB8_548;
	setp.ne.s16 	%p106, %rs4, 0;
	mov.b64 	%rd1239, 0;
	@%p106 bra 	$L__BB8_547;
	ld.global.u64 	%rd1239, [%rd324];
$L__BB8_547:
	sub.s32 	%r732, %r355, %r347;
	cvt.s64.s32 	%rd533, %r732;
	add.s64 	%rd534, %rd533, %rd325;
	add.s64 	%rd1241, %rd534, %rd1239;
	bra.uni 	$L__BB8_551;
$L__BB8_548:
	setp.ne.s16 	%p107, %rs4, 0;
	mov.b64 	%rd1240, 0;
	@%p107 bra 	$L__BB8_550;
	ld.global.u64 	%rd536, [%rd324];
	sub.s64 	%rd1240, %rd327, %rd536;
$L__BB8_550:
	cvt.u64.u32 	%rd537, %r355;
	add.s64 	%rd538, %rd537, %rd328;
	add.s64 	%rd539, %rd538, %rd1240;
	not.b64 	%rd540, %rd539;
	add.s64 	%rd1241, %rd326, %rd540;
$L__BB8_551:
	setp.ge.s32 	%p108, %r355, %r147;
	@%p108 bra 	$L__BB8_553;
	ld.shared.u32 	%r733, [%r348+9856];
	shl.b64 	%rd541, %rd1241, 2;
	add.s64 	%rd542, %rd4, %rd541;
	st.global.u32 	[%rd542], %r733;
$L__BB8_553:
	add.s32 	%r356, %r370, 2816;
	setp.lt.s32 	%p109, %r356, %r347;
	@%p109 bra 	$L__BB8_557;
	setp.ne.s16 	%p110, %rs4, 0;
	mov.b64 	%rd1242, 0;
	@%p110 bra 	$L__BB8_556;
	ld.global.u64 	%rd1242, [%rd324];
$L__BB8_556:
	sub.s32 	%r734, %r356, %r347;
	cvt.s64.s32 	%rd544, %r734;
	add.s64 	%rd545, %rd544, %rd325;
	add.s64 	%rd1244, %rd545, %rd1242;
	bra.uni 	$L__BB8_560;
$L__BB8_557:
	setp.ne.s16 	%p111, %rs4, 0;
	mov.b64 	%rd1243, 0;
	@%p111 bra 	$L__BB8_559;
	ld.global.u64 	%rd547, [%rd324];
	sub.s64 	%rd1243, %rd327, %rd547;
$L__BB8_559:
	cvt.u64.u32 	%rd548, %r356;
	add.s64 	%rd549, %rd548, %rd328;
	add.s64 	%rd550, %rd549, %rd1243;
	not.b64 	%rd551, %rd550;
	add.s64 	%rd1244, %rd326, %rd551;
$L__BB8_560:
	setp.ge.s32 	%p112, %r356, %r147;
	@%p112 bra 	$L__BB8_562;
	ld.shared.u32 	%r735, [%r348+11264];
	shl.b64 	%rd552, %rd1244, 2;
	add.s64 	%rd553, %rd4, %rd552;
	st.global.u32 	[%rd553], %r735;
$L__BB8_562:
	add.s32 	%r357, %r370, 3168;
	setp.lt.s32 	%p113, %r357, %r347;
	@%p113 bra 	$L__BB8_566;
	setp.ne.s16 	%p114, %rs4, 0;
	mov.b64 	%rd1245, 0;
	@%p114 bra 	$L__BB8_565;
	ld.global.u64 	%rd1245, [%rd324];
$L__BB8_565:
	sub.s32 	%r736, %r357, %r347;
	cvt.s64.s32 	%rd555, %r736;
	add.s64 	%rd556, %rd555, %rd325;
	add.s64 	%rd1247, %rd556, %rd1245;
	bra.uni 	$L__BB8_569;
$L__BB8_566:
	setp.ne.s16 	%p115, %rs4, 0;
	mov.b64 	%rd1246, 0;
	@%p115 bra 	$L__BB8_568;
	ld.global.u64 	%rd558, [%rd324];
	sub.s64 	%rd1246, %rd327, %rd558;
$L__BB8_568:
	cvt.u64.u32 	%rd559, %r357;
	add.s64 	%rd560, %rd559, %rd328;
	add.s64 	%rd561, %rd560, %rd1246;
	not.b64 	%rd562, %rd561;
	add.s64 	%rd1247, %rd326, %rd562;
$L__BB8_569:
	setp.ge.s32 	%p116, %r357, %r147;
	@%p116 bra 	$L__BB8_571;
	ld.shared.u32 	%r737, [%r348+12672];
	shl.b64 	%rd563, %rd1247, 2;
	add.s64 	%rd564, %rd4, %rd563;
	st.global.u32 	[%rd564], %r737;
$L__BB8_571:
	add.s32 	%r358, %r370, 3520;
	setp.lt.s32 	%p117, %r358, %r347;
	@%p117 bra 	$L__BB8_575;
	setp.ne.s16 	%p118, %rs4, 0;
	mov.b64 	%rd1248, 0;
	@%p118 bra 	$L__BB8_574;
	ld.global.u64 	%rd1248, [%rd324];
$L__BB8_574:
	sub.s32 	%r738, %r358, %r347;
	cvt.s64.s32 	%rd566, %r738;
	add.s64 	%rd567, %rd566, %rd325;
	add.s64 	%rd1250, %rd567, %rd1248;
	bra.uni 	$L__BB8_578;
$L__BB8_575:
	setp.ne.s16 	%p119, %rs4, 0;
	mov.b64 	%rd1249, 0;
	@%p119 bra 	$L__BB8_577;
	ld.global.u64 	%rd569, [%rd324];
	sub.s64 	%rd1249, %rd327, %rd569;
$L__BB8_577:
	cvt.u64.u32 	%rd570, %r358;
	add.s64 	%rd571, %rd570, %rd328;
	add.s64 	%rd572, %rd571, %rd1249;
	not.b64 	%rd573, %rd572;
	add.s64 	%rd1250, %rd326, %rd573;
$L__BB8_578:
	setp.ge.s32 	%p120, %r358, %r147;
	@%p120 bra 	$L__BB8_580;
	ld.shared.u32 	%r739, [%r348+14080];
	shl.b64 	%rd574, %rd1250, 2;
	add.s64 	%rd575, %rd4, %rd574;
	st.global.u32 	[%rd575], %r739;
$L__BB8_580:
	add.s32 	%r359, %r370, 3872;
	setp.lt.s32 	%p121, %r359, %r347;
	@%p121 bra 	$L__BB8_584;
	setp.ne.s16 	%p122, %rs4, 0;
	mov.b64 	%rd1251, 0;
	@%p122 bra 	$L__BB8_583;
	ld.global.u64 	%rd1251, [%rd324];
$L__BB8_583:
	sub.s32 	%r740, %r359, %r347;
	cvt.s64.s32 	%rd577, %r740;
	add.s64 	%rd578, %rd577, %rd325;
	add.s64 	%rd1253, %rd578, %rd1251;
	bra.uni 	$L__BB8_587;
$L__BB8_584:
	setp.ne.s16 	%p123, %rs4, 0;
	mov.b64 	%rd1252, 0;
	@%p123 bra 	$L__BB8_586;
	ld.global.u64 	%rd580, [%rd324];
	sub.s64 	%rd1252, %rd327, %rd580;
$L__BB8_586:
	cvt.u64.u32 	%rd581, %r359;
	add.s64 	%rd582, %rd581, %rd328;
	add.s64 	%rd583, %rd582, %rd1252;
	not.b64 	%rd584, %rd583;
	add.s64 	%rd1253, %rd326, %rd584;
$L__BB8_587:
	setp.ge.s32 	%p124, %r359, %r147;
	@%p124 bra 	$L__BB8_589;
	ld.shared.u32 	%r741, [%r348+15488];
	shl.b64 	%rd585, %rd1253, 2;
	add.s64 	%rd586, %rd4, %rd585;
	st.global.u32 	[%rd586], %r741;
$L__BB8_589:
	add.s32 	%r360, %r370, 4224;
	setp.lt.s32 	%p125, %r360, %r347;
	@%p125 bra 	$L__BB8_593;
	setp.ne.s16 	%p126, %rs4, 0;
	mov.b64 	%rd1254, 0;
	@%p126 bra 	$L__BB8_592;
	ld.global.u64 	%rd1254, [%rd324];
$L__BB8_592:
	sub.s32 	%r742, %r360, %r347;
	cvt.s64.s32 	%rd588, %r742;
	add.s64 	%rd589, %rd588, %rd325;
	add.s64 	%rd1256, %rd589, %rd1254;
	bra.uni 	$L__BB8_596;
$L__BB8_593:
	setp.ne.s16 	%p127, %rs4, 0;
	mov.b64 	%rd1255, 0;
	@%p127 bra 	$L__BB8_595;
	ld.global.u64 	%rd591, [%rd324];
	sub.s64 	%rd1255, %rd327, %rd591;
$L__BB8_595:
	cvt.u64.u32 	%rd592, %r360;
	add.s64 	%rd593, %rd592, %rd328;
	add.s64 	%rd594, %rd593, %rd1255;
	not.b64 	%rd595, %rd594;
	add.s64 	%rd1256, %rd326, %rd595;
$L__BB8_596:
	setp.ge.s32 	%p128, %r360, %r147;
	@%p128 bra 	$L__BB8_598;
	ld.shared.u32 	%r743, [%r348+16896];
	shl.b64 	%rd596, %rd1256, 2;
	add.s64 	%rd597, %rd4, %rd596;
	st.global.u32 	[%rd597], %r743;
$L__BB8_598:
	add.s32 	%r361, %r370, 4576;
	setp.lt.s32 	%p129, %r361, %r347;
	@%p129 bra 	$L__BB8_602;
	setp.ne.s16 	%p130, %rs4, 0;
	mov.b64 	%rd1257, 0;
	@%p130 bra 	$L__BB8_601;
	ld.global.u64 	%rd1257, [%rd324];
$L__BB8_601:
	sub.s32 	%r744, %r361, %r347;
	cvt.s64.s32 	%rd599, %r744;
	add.s64 	%rd600, %rd599, %rd325;
	add.s64 	%rd1259, %rd600, %rd1257;
	bra.uni 	$L__BB8_605;
$L__BB8_602:
	setp.ne.s16 	%p131, %rs4, 0;
	mov.b64 	%rd1258, 0;
	@%p131 bra 	$L__BB8_604;
	ld.global.u64 	%rd602, [%rd324];
	sub.s64 	%rd1258, %rd327, %rd602;
$L__BB8_604:
	cvt.u64.u32 	%rd603, %r361;
	add.s64 	%rd604, %rd603, %rd328;
	add.s64 	%rd605, %rd604, %rd1258;
	not.b64 	%rd606, %rd605;
	add.s64 	%rd1259, %rd326, %rd606;
$L__BB8_605:
	setp.ge.s32 	%p132, %r361, %r147;
	@%p132 bra 	$L__BB8_607;
	ld.shared.u32 	%r745, [%r348+18304];
	shl.b64 	%rd607, %rd1259, 2;
	add.s64 	%rd608, %rd4, %rd607;
	st.global.u32 	[%rd608], %r745;
$L__BB8_607:
	mov.u32 	%r1101, %tid.x;
	setp.ne.s32 	%p255, %r1101, 0;
	@%p255 bra 	$L__BB8_615;
	mov.u64 	%rd427, %rd434;
	ld.param.u8 	%rs65, [%rd427+1];
	setp.eq.s16 	%p256, %rs65, 0;
	@%p256 bra 	$L__BB8_612;
	ld.param.u8 	%rs66, [%rd427];
	setp.ne.s16 	%p257, %rs66, 0;
	mov.b64 	%rd1260, 0;
	@%p257 bra 	$L__BB8_611;
	ld.param.u64 	%rd757, [%rd427+24];
	cvta.to.global.u64 	%rd758, %rd757;
	ld.global.u64 	%rd1260, [%rd758];
$L__BB8_611:
	ld.param.u64 	%rd1091, [_ZN3cub18CUB_300001_SM_10006detail6select23DeviceSelectSweepKernelINS2_10policy_hubIiilLb0ELNS0_10SelectImplE2EE10Policy1000EPiN6thrust24THRUST_300001_SM_1000_NS6detail15normal_iteratorINSA_10device_ptrIiEEEESF_PlNS0_13ScanTileStateIiLb1EEE7is_evenNS0_8NullTypeEiNS2_19streaming_context_tIlLb1EEELS5_2EEEvT0_T1_T2_T3_T4_T5_T6_T7_iT8_NS1_7vsmem_tE_param_3];
	cvt.s64.s32 	%rd759, %r1824;
	add.s64 	%rd760, %rd1260, %rd759;
	cvta.to.global.u64 	%rd761, %rd1091;
	st.global.u64 	[%rd761], %rd760;
	bra.uni 	$L__BB8_615;
$L__BB8_612:
	ld.param.u8 	%rs67, [%rd427];
	setp.ne.s16 	%p258, %rs67, 0;
	mov.b64 	%rd1261, 0;
	@%p258 bra 	$L__BB8_614;
	ld.param.u64 	%rd763, [%rd427+24];
	cvta.to.global.u64 	%rd764, %rd763;
	ld.global.u64 	%rd1261, [%rd764];
$L__BB8_614:
	cvt.s64.s32 	%rd765, %r1824;
	add.s64 	%rd766, %rd1261, %rd765;
	ld.param.u64 	%rd767, [%rd427+32];
	cvta.to.global.u64 	%rd768, %rd767;
	st.global.u64 	[%rd768], %rd766;
$L__BB8_615:
	ret;

}


// ===== COMPILED SASS (sm_100) =====

	.target	sm_100

	.elftype	@"ET_EXEC"


//--------------------- .note.nv.tkinfo           --------------------------
	.section	.note.nv.tkinfo,"",@"SHT_NOTE"
	.sectionflags	@"SHF_NOTE_NV_TKINFO"
	.tkinfo
        /*0018*/ 	.word	0x00000002
        /*0030*/ 	.string	""
        /*0030*/ 	.string	"ptxas"
        /*0030*/ 	.string	"Cuda compilation tools, release 13.0, V13.0.88"
        /*0030*/ 	.string	"Build cuda_13.0.r13.0/compiler.36424714_0"
        /*0030*/ 	.string	"-arch sm_100 -m 64 "



//--------------------- .note.nv.cuinfo           --------------------------
	.section	.note.nv.cuinfo,"",@"SHT_NOTE"
	.sectionflags	@"SHF_NOTE_NV_CUINFO"
        /*0018*/ 	.short	0x0002
        /*001a*/ 	.short	0x0064
        /*001c*/ 	.short	0x0082
	.zero		2


//--------------------- .nv.info                  --------------------------
	.section	.nv.info,"",@"SHT_CUDA_INFO"
	.align	4


	//----- nvinfo : EIATTR_REGCOUNT
	.align		4
        /*0000*/ 	.byte	0x04, 0x2f
        /*0002*/ 	.short	(.L_46 - .L_45)
	.align		4
.L_45:
        /*0004*/ 	.word	index@(_ZN3cub18CUB_300001_SM_10006detail11EmptyKernelIvEEvv)
        /*0008*/ 	.word	0x00000004


	//----- nvinfo : EIATTR_FRAME_SIZE
	.align		4
.L_46:
        /*000c*/ 	.byte	0x04, 0x11
        /*000e*/ 	.short	(.L_48 - .L_47)
	.align		4
.L_47:
        /*0010*/ 	.word	index@(_ZN3cub18CUB_300001_SM_10006detail11EmptyKernelIvEEvv)
        /*0014*/ 	.word	0x00000000


	//----- nvinfo : EIATTR_REGCOUNT
	.align		4
.L_48:
        /*0018*/ 	.byte	0x04, 0x2f
        /*001a*/ 	.short	(.L_50 - .L_49)
	.align		4
.L_49:
        /*001c*/ 	.word	index@(_ZN3cub18CUB_300001_SM_10006detail8for_each13static_kernelINS2_12policy_hub_t12policy_500_tElN6thrust24THRUST_300001_SM_1000_NS8cuda_cub20__uninitialized_copy7functorINS7_6detail15normal_iteratorINS7_10device_ptrIiEEEENSC_INS7_7pointerIiNS8_5par_tENS7_11use_defaultESI_EEEEEEEEvT0_T1_)
        /*0020*/ 	.word	0x0000000c


	//----- nvinfo : EIATTR_FRAME_SIZE
	.align		4
.L_50:
        /*0024*/ 	.byte	0x04, 0x11
        /*0026*/ 	.short	(.L_52 - .L_51)
	.align		4
.L_51:
        /*0028*/ 	.word	index@(_ZN3cub18CUB_300001_SM_10006detail8for_each13static_kernelINS2_12policy_hub_t12policy_500_tElN6thrust24THRUST_300001_SM_1000_NS8cuda_cub20__uninitialized_copy7functorINS7_6detail15normal_iteratorINS7_10device_ptrIiEEEENSC_INS7_7pointerIiNS8_5par_tENS7_11use_defaultESI_EEEEEEEEvT0_T1_)
        /*002c*/ 	.word	0x00000000


	//----- nvinfo : EIATTR_REGCOUNT
	.align		4
.L_52:
        /*0030*/ 	.byte	0x04, 0x2f
        /*0032*/ 	.short	(.L_54 - .L_53)
	.align		4
.L_53:
        /*0034*/ 	.word	index@(_ZN3cub18CUB_300001_SM_10006detail8for_each13static_kernelINS2_12policy_hub_t12policy_500_tElN6thrust24THRUST_300001_SM_1000_NS8cuda_cub20__uninitialized_copy7functorINS7_6detail15normal_iteratorINS7_10device_ptrIiEEEENSC_INS7_7pointerIiNS8_3tagENS7_11use_defaultESI_EEEEEEEEvT0_T1_)
        /*0038*/ 	.word	0x0000000c


	//----- nvinfo : EIATTR_FRAME_SIZE
	.align		4
.L_54:
        /*003c*/ 	.byte	0x04, 0x11
        /*003e*/ 	.short	(.L_56 - .L_55)
	.align		4
.L_55:
        /*0040*/ 	.word	index@(_ZN3cub18CUB_300001_SM_10006detail8for_each13static_kernelINS2_12policy_hub_t12policy_500_tElN6thrust24THRUST_300001_SM_1000_NS8cuda_cub20__uninitialized_copy7functorINS7_6detail15normal_iteratorINS7_10device_ptrIiEEEENSC_INS7_7pointerIiNS8_3tagENS7_11use_defaultESI_EEEEEEEEvT0_T1_)
        /*0044*/ 	.word	0x00000000


	//----- nvinfo : EIATTR_REGCOUNT
	.align		4
.L_56:
        /*0048*/ 	.byte	0x04, 0x2f
        /*004a*/ 	.short	(.L_58 - .L_57)
	.align		4
.L_57:
        /*004c*/ 	.word	index@(_ZN3cub18CUB_300001_SM_10006detail4scan23DeviceCompactInitKernelINS0_13ScanTileStateIiLb1EEEPiEEvT_iT0_)
        /*0050*/ 	.word	0x0000000a


	//----- nvinfo : EIATTR_FRAME_SIZE
	.align		4
.L_58:
        /*0054*/ 	.byte	0x04, 0x11
        /*0056*/ 	.short	(.L_60 - .L_59)
	.align		4
.L_59:
        /*0058*/ 	.word	index@(_ZN3cub18CUB_300001_SM_10006detail4scan23DeviceCompactInitKernelINS0_13ScanTileStateIiLb1EEEPiEEvT_iT0_)
        /*005c*/ 	.word	0x00000000


	//----- nvinfo : EIATTR_REGCOUNT
	.align		4
.L_60:
        /*0060*/ 	.byte	0x04, 0x2f
        /*0062*/ 	.short	(.L_62 - .L_61)
	.align		4
.L_61:
        /*0064*/ 	.word	index@(_ZN3cub18CUB_300001_SM_10006detail4scan23DeviceCompactInitKernelINS0_13ScanTileStateIiLb1EEEPlEEvT_iT0_)
        /*0068*/ 	.word	0x0000000a


	//----- nvinfo : EIATTR_FRAME_SIZE
	.align		4
.L_62:
        /*006c*/ 	.byte	0x04, 0x11
        /*006e*/ 	.short	(.L_64 - .L_63)
	.align		4
.L_63:
        /*0070*/ 	.word	index@(_ZN3cub18CUB_300001_SM_10006detail4scan23DeviceCompactInitKernelINS0_13ScanTileStateIiLb1EEEPlEEvT_iT0_)
        /*0074*/ 	.word	0x00000000


	//----- nvinfo : EIATTR_REGCOUNT
	.align		4
.L_64:
        /*0078*/ 	.byte	0x04, 0x2f
        /*007a*/ 	.short	(.L_66 - .L_65)
	.align		4
.L_65:
        /*007c*/ 	.word	index@(_ZN3cub18CUB_300001_SM_10006detail6select23DeviceSelectSweepKernelINS2_10policy_hubIiNS0_8NullTypeEiLb0ELNS0_10SelectImplE2EE10Policy1000EPiPS5_N6thrust24THRUST_300001_SM_1000_NS6detail15normal_iteratorINSC_10device_ptrIiEEEES9_NS0_13ScanTileStateIiLb1EEE7is_evenS5_iNS2_19streaming_context_tIiLb0EEELS6_2EEEvT0_T1_T2_T3_T4_T5_T6_T7_iT8_NS1_7vsmem_tE)
        /*0080*/ 	.word	0x0000005c


	//----- nvinfo : EIATTR_FRAME_SIZE
	.align		4
.L_66:
        /*0084*/ 	.byte	0x04, 0x11
        /*0086*/ 	.short	(.L_68 - .L_67)
	.align		4
.L_67:
        /*0088*/ 	.word	index@(_ZN3cub18CUB_300001_SM_10006detail6select23DeviceSelectSweepKernelINS2_10policy_hubIiNS0_8NullTypeEiLb0ELNS0_10SelectImplE2EE10Policy1000EPiPS5_N6thrust24THRUST_300001_SM_1000_NS6detail15normal_iteratorINSC_10device_ptrIiEEEES9_NS0_13ScanTileStateIiLb1EEE7is_evenS5_iNS2_19streaming_context_tIiLb0EEELS6_2EEEvT0_T1_T2_T3_T4_T5_T6_T7_iT8_NS1_7vsmem_tE)
        /*008c*/ 	.word	0x00000000


	//----- nvinfo : EIATTR_REGCOUNT
	.align		4
.L_68:
        /*0090*/ 	.byte	0x04, 0x2f
        /*0092*/ 	.short	(.L_70 - .L_69)
	.align		4
.L_69:
        /*0094*/ 	.word	index@(_ZN3cub18CUB_300001_SM_10006detail6select23DeviceSelectSweepKernelINS2_10policy_hubIiNS0_8NullTypeElLb0ELNS0_10SelectImplE2EE10Policy1000EPiPS5_N6thrust24THRUST_300001_SM_1000_NS6detail15normal_iteratorINSC_10device_ptrIiEEEEPlNS0_13ScanTileStateIiLb1EEE7is_evenS5_iNS2_19streaming_context_tIlLb1EEELS6_2EEEvT0_T1_T2_T3_T4_T5_T6_T7_iT8_NS1_7vsmem_tE)
        /*0098*/ 	.word	0x00000060


	//----- nvinfo : EIATTR_FRAME_SIZE
	.align		4
.L_70:
        /*009c*/ 	.byte	0x04, 0x11
        /*009e*/ 	.short	(.L_72 - .L_71)
	.align		4
.L_71:
        /*00a0*/ 	.word	index@(_ZN3cub18CUB_300001_SM_10006detail6select23DeviceSelectSweepKernelINS2_10policy_hubIiNS0_8NullTypeElLb0ELNS0_10SelectImplE2EE10Policy1000EPiPS5_N6thrust24THRUST_300001_SM_1000_NS6detail15normal_iteratorINSC_10device_ptrIiEEEEPlNS0_13ScanTileStateIiLb1EEE7is_evenS5_iNS2_19streaming_context_tIlLb1EEELS6_2EEEvT0_T1_T2_T3_T4_T5_T6_T7_iT8_NS1_7vsmem_tE)
        /*00a4*/ 	.word	0x00000000


	//----- nvinfo : EIATTR_REGCOUNT
	.align		4
.L_72:
        /*00a8*/ 	.byte	0x04, 0x2f
        /*00aa*/ 	.short	(.L_74 - .L_73)
	.align		4
.L_73:
        /*00ac*/ 	.word	index@(_ZN3cub18CUB_300001_SM_10006detail6select23DeviceSelectSweepKernelINS2_10policy_hubIiiiLb0ELNS0_10SelectImplE2EE10Policy1000EPiN6thrust24THRUST_300001_SM_1000_NS6detail15normal_iteratorINSA_10device_ptrIiEEEESF_S8_NS0_13ScanTileStateIiLb1EEE7is_evenNS0_8NullTypeEiNS2_19streaming_context_tIiLb0EEELS5_2EEEvT0_T1_T2_T3_T4_T5_T6_T7_iT8_NS1_7vsmem_tE)
        /*00b0*/ 	.word	0x00000038


	//----- nvinfo : EIATTR_FRAME_SIZE
	.align		4
.L_74:
        /*00b4*/ 	.byte	0x04, 0x11
        /*00b6*/ 	.short	(.L_76 - .L_75)
	.align		4
.L_75:
        /*00b8*/ 	.word	index@(_ZN3cub18CUB_300001_SM_10006detail6select23DeviceSelectSweepKernelINS2_10policy_hubIiiiLb0ELNS0_10SelectImplE2EE10Policy1000EPiN6thrust24THRUST_300001_SM_1000_NS6detail15normal_iteratorINSA_10device_ptrIiEEEESF_S8_NS0_13ScanTileStateIiLb1EEE7is_evenNS0_8NullTypeEiNS2_19streaming_context_tIiLb0EEELS5_2EEEvT0_T1_T2_T3_T4_T5_T6_T7_iT8_NS1_7vsmem_tE)
        /*00bc*/ 	.word	0x00000000


	//----- nvinfo : EIATTR_REGCOUNT
	.align		4
.L_76:
        /*00c0*/ 	.byte	0x04, 0x2f
        /*00c2*/ 	.short	(.L_78 - .L_77)
	.align		4
.L_77:
        /*00c4*/ 	.word	index@(_ZN3cub18CUB_300001_SM_10006detail6select23DeviceSelectSweepKernelINS2_10policy_hubIiilLb0ELNS0_10SelectImplE2EE10Policy1000EPiN6thrust24THRUST_300001_SM_1000_NS6detail15normal_iteratorINSA_10device_ptrIiEEEESF_PlNS0_13ScanTileStateIiLb1EEE7is_evenNS0_8NullTypeEiNS2_19streaming_context_tIlLb1EEELS5_2EEEvT0_T1_T2_T3_T4_T5_T6_T7_iT8_NS1_7vsmem_tE)
        /*00c8*/ 	.word	0x00000038


	//----- nvinfo : EIATTR_FRAME_SIZE
	.align		4
.L_78:
        /*00cc*/ 	.byte	0x04, 0x11
        /*00ce*/ 	.short	(.L_80 - .L_79)
	.align		4
.L_79:
        /*00d0*/ 	.word	index@(_ZN3cub18CUB_300001_SM_10006detail6select23DeviceSelectSweepKernelINS2_10policy_hubIiilLb0ELNS0_10SelectImplE2EE10Policy1000EPiN6thrust24THRUST_300001_SM_1000_NS6detail15normal_iteratorINSA_10device_ptrIiEEEESF_PlNS0_13ScanTileStateIiLb1EEE7is_evenNS0_8NullTypeEiNS2_19streaming_context_tIlLb1EEELS5_2EEEvT0_T1_T2_T3_T4_T5_T6_T7_iT8_NS1_7vsmem_tE)
        /*00d4*/ 	.word	0x00000000


	//----- nvinfo : EIATTR_MIN_STACK_SIZE
	.align		4
.L_80:
        /*00d8*/ 	.byte	0x04, 0x12
        /*00da*/ 	.short	(.L_82 - .L_81)
	.align		4
.L_81:
        /*00dc*/ 	.word	index@(_ZN3cub18CUB_300001_SM_10006detail6select23DeviceSelectSweepKernelINS2_10policy_hubIiilLb0ELNS0_10SelectImplE2EE10Policy1000EPiN6thrust24THRUST_300001_SM_1000_NS6detail15normal_iteratorINSA_10device_ptrIiEEEESF_PlNS0_13ScanTileStateIiLb1EEE7is_evenNS0_8NullTypeEiNS2_19streaming_context_tIlLb1EEELS5_2EEEvT0_T1_T2_T3_T4_T5_T6_T7_iT8_NS1_7vsmem_tE)
        /*00e0*/ 	.word	0x00000000


	//----- nvinfo : EIATTR_MIN_STACK_SIZE
	.align		4
.L_82:
        /*00e4*/ 	.byte	0x04, 0x12
        /*00e6*/ 	.short	(.L_84 - .L_83)
	.align		4
.L_83:
        /*00e8*/ 	.word	index@(_ZN3cub18CUB_300001_SM_10006detail6select23DeviceSelectSweepKernelINS2_10policy_hubIiiiLb0ELNS0_10SelectImplE2EE10Policy1000EPiN6thrust24THRUST_300001_SM_1000_NS6detail15normal_iteratorINSA_10device_ptrIiEEEESF_S8_NS0_13ScanTileStateIiLb1EEE7is_evenNS0_8NullTypeEiNS2_19streaming_context_tIiLb0EEELS5_2EEEvT0_T1_T2_T3_T4_T5_T6_T7_iT8_NS1_7vsmem_tE)
        /*00ec*/ 	.word	0x00000000


	//----- nvinfo : EIATTR_MIN_STACK_SIZE
	.align		4
.L_84:
        /*00f0*/ 	.byte	0x04, 0x12
        /*00f2*/ 	.short	(.L_86 - .L_85)
	.align		4
.L_85:
        /*00f4*/ 	.word	index@(_ZN3cub18CUB_300001_SM_10006detail6select23DeviceSelectSweepKernelINS2_10policy_hubIiNS0_8NullTypeElLb0ELNS0_10SelectImplE2EE10Policy1000EPiPS5_N6thrust24THRUST_300001_SM_1000_NS6detail15normal_iteratorINSC_10device_ptrIiEEEEPlNS0_13ScanTileStateIiLb1EEE7is_evenS5_iNS2_19streaming_context_tIlLb1EEELS6_2EEEvT0_T1_T2_T3_T4_T5_T6_T7_iT8_NS1_7vsmem_tE)
        /*00f8*/ 	.word	0x00000000


	//----- nvinfo : EIATTR_MIN_STACK_SIZE
	.align		4
.L_86:
        /*00fc*/ 	.byte	0x04, 0x12
        /*00fe*/ 	.short	(.L_88 - .L_87)
	.align		4
.L_87:
        /*0100*/ 	.word	index@(_ZN3cub18CUB_300001_SM_10006detail6select23DeviceSelectSweepKernelINS2_10policy_hubIiNS0_8NullTypeEiLb0ELNS0_10SelectImplE2EE10Policy1000EPiPS5_N6thrust24THRUST_300001_SM_1000_NS6detail15normal_iteratorINSC_10device_ptrIiEEEES9_NS0_13ScanTileStateIiLb1EEE7is_evenS5_iNS2_19streaming_context_tIiLb0EEELS6_2EEEvT0_T1_T2_T3_T4_T5_T6_T7_iT8_NS1_7vsmem_tE)
        /*0104*/ 	.word	0x00000000


	//----- nvinfo : EIATTR_MIN_STACK_SIZE
	.align		4
.L_88:
        /*0108*/ 	.byte	0x04, 0x12
        /*010a*/ 	.short	(.L_90 - .L_89)
	.align		4
.L_89:
        /*010c*/ 	.word	index@(_ZN3cub18CUB_300001_SM_10006detail4scan23DeviceCompactInitKernelINS0_13ScanTileStateIiLb1EEEPlEEvT_iT0_)
        /*0110*/ 	.word	0x00000000


	//----- nvinfo : EIATTR_MIN_STACK_SIZE
	.align		4
.L_90:
        /*0114*/ 	.byte	0x04, 0x12
        /*0116*/ 	.short	(.L_92 - .L_91)
	.align		4
.L_91:
        /*0118*/ 	.word	index@(_ZN3cub18CUB_300001_SM_10006detail4scan23DeviceCompactInitKernelINS0_13ScanTileStateIiLb1EEEPiEEvT_iT0_)
        /*011c*/ 	.word	0x00000000


	//----- nvinfo : EIATTR_MIN_STACK_SIZE
	.align		4
.L_92:
        /*0120*/ 	.byte	0x04, 0x12
        /*0122*/ 	.short	(.L_94 - .L_93)
	.align		4
.L_93:
        /*0124*/ 	.word	index@(_ZN3cub18CUB_300001_SM_10006detail8for_each13static_kernelINS2_12policy_hub_t12policy_500_tElN6thrust24THRUST_300001_SM_1000_NS8cuda_cub20__uninitialized_copy7functorINS7_6detail15normal_iteratorINS7_10device_ptrIiEEEENSC_INS7_7pointerIiNS8_3tagENS7_11use_defaultESI_EEEEEEEEvT0_T1_)
        /*0128*/ 	.word	0x00000000


	//----- nvinfo : EIATTR_MIN_STACK_SIZE
	.align		4
.L_94:
        /*012c*/ 	.byte	0x04, 0x12
        /*012e*/ 	.short	(.L_96 - .L_95)
	.align		4
.L_95:
        /*0130*/ 	.word	index@(_ZN3cub18CUB_300001_SM_10006detail8for_each13static_kernelINS2_12policy_hub_t12policy_500_tElN6thrust24THRUST_300001_SM_1000_NS8cuda_cub20__uninitialized_copy7functorINS7_6detail15normal_iteratorINS7_10device_ptrIiEEEENSC_INS7_7pointerIiNS8_5par_tENS7_11use_defaultESI_EEEEEEEEvT0_T1_)
        /*0134*/ 	.word	0x00000000


	//----- nvinfo : EIATTR_MIN_STACK_SIZE
	.align		4
.L_96:
        /*0138*/ 	.byte	0x04, 0x12
        /*013a*/ 	.short	(.L_98 - .L_97)
	.align		4
.L_97:
        /*013c*/ 	.word	index@(_ZN3cub18CUB_300001_SM_10006detail11EmptyKernelIvEEvv)
        /*0140*/ 	.word	0x00000000
.L_98:


//--------------------- .nv.compat                --------------------------
	.section	.nv.compat,"",@"SHT_CUDA_COMPAT_INFO"
	.align	4
        /*0000*/ 	.byte	0x02, 0x09, 0x00, 0x00, 0x02, 0x02, 0x01, 0x00, 0x02, 0x05, 0x05, 0x00, 0x03, 0x07, 0x01, 0x01
        /*0010*/ 	.byte	0x02, 0x03, 0x00, 0x00, 0x02, 0x06, 0x01, 0x00, 0x04, 0x0b, 0x08, 0x00, 0x09, 0x00, 0x00, 0x00
        /*0020*/ 	.byte	0x00, 0x00, 0x00, 0x00


//--------------------- .nv.info._ZN3cub18CUB_300001_SM_10006detail6select23DeviceSelectSweepKernelINS2_10policy_hubIiilLb0ELNS0_10SelectImplE2EE10Policy1000EPiN6thrust24THRUST_300001_SM_1000_NS6detail15normal_iteratorINSA_10device_ptrIiEEEESF_PlNS0_13ScanTileStateIiLb1EEE7is_evenNS0_8NullTypeEiNS2_19streaming_context_tIlLb1EEELS5_2EEEvT0_T1_T2_T3_T4_T5_T6_T7_iT8_NS1_7vsmem_tE --------------------------
	.section	.nv.info._ZN3cub18CUB_300001_SM_10006detail6select23DeviceSelectSweepKernelINS2_10policy_hubIiilLb0ELNS0_10SelectImplE2EE10Policy1000EPiN6thrust24THRUST_300001_SM_1000_NS6detail15normal_iteratorINSA_10device_ptrIiEEEESF_PlNS0_13ScanTileStateIiLb1EEE7is_evenNS0_8NullTypeEiNS2_19streaming_context_tIlLb1EEELS5_2EEEvT0_T1_T2_T3_T4_T5_T6_T7_iT8_NS1_7vsmem_tE,"",@"SHT_CUDA_INFO"
	.sectionflags	@""
	.align	4


	//----- nvinfo : EIATTR_CUDA_API_VERSION
	.align		4
        /*0000*/ 	.byte	0x04, 0x37
        /*0002*/ 	.short	(.L_100 - .L_99)
.L_99:
        /*0004*/ 	.word	0x00000082


	//----- nvinfo : EIATTR_KPARAM_INFO
	.align		4
.L_100:
        /*0008*/ 	.byte	0x04, 0x17
        /*000a*/ 	.short	(.L_102 - .L_101)
.L_101:
        /*000c*/ 	.word	0x00000000
        /*0010*/ 	.short	0x000a
        /*0012*/ 	.short	0x0060
        /*0014*/ 	.byte	0x00, 0xf0, 0x21, 0x00


	//----- nvinfo : EIATTR_KPARAM_INFO
	.align		4
.L_102:
        /*0018*/ 	.byte	0x04, 0x17
        /*001a*/ 	.short	(.L_104 - .L_103)
.L_103:
        /*001c*/ 	.word	0x00000000
        /*0020*/ 	.short	0x0009
        /*0022*/ 	.short	0x0038
        /*0024*/ 	.byte	0x00, 0xf0, 0xa1, 0x00


	//----- nvinfo : EIATTR_KPARAM_INFO
	.align		4
.L_104:
        /*0028*/ 	.byte	0x04, 0x17
        /*002a*/ 	.short	(.L_106 - .L_105)
.L_105:
        /*002c*/ 	.word	0x00000000
        /*0030*/ 	.short	0x0008
        /*0032*/ 	.short	0x0030
        /*0034*/ 	.byte	0x00, 0xf0, 0x11, 0x00


	//----- nvinfo : EIATTR_KPARAM_INFO
	.align		4
.L_106:
        /*0038*/ 	.byte	0x04, 0x17
        /*003a*/ 	.short	(.L_108 - .L_107)
.L_107:
        /*003c*/ 	.word	0x00000000
        /*0040*/ 	.short	0x0007
        /*0042*/ 	.short	0x002c
        /*0044*/ 	.byte	0x00, 0xf0, 0x11, 0x00


	//----- nvinfo : EIATTR_KPARAM_INFO
	.align		4
.L_108:
        /*0048*/ 	.byte	0x04, 0x17
        /*004a*/ 	.short	(.L_110 - .L_109)
.L_109:
        /*004c*/ 	.word	0x00000000
        /*0050*/ 	.short	0x0006
        /*0052*/ 	.short	0x0029
        /*0054*/ 	.byte	0x00, 0xf0, 0x05, 0x00


	//----- nvinfo : EIATTR_KPARAM_INFO
	.align		4
.L_110:
        /*0058*/ 	.byte	0x04, 0x17
        /*005a*/ 	.short	(.L_112 - .L_111)
.L_111:
        /*005c*/ 	.word	0x00000000
        /*0060*/ 	.short	0x0005
        /*0062*/ 	.short	0x0028
        /*0064*/ 	.byte	0x00, 0xf0, 0x05, 0x00


	//----- nvinfo : EIATTR_KPARAM_INFO
	.align		4
.L_112:
        /*0068*/ 	.byte	0x04, 0x17
        /*006a*/ 	.short	(.L_114 - .L_113)
.L_113:
        /*006c*/ 	.word	0x00000000
        /*0070*/ 	.short	0x0004
        /*0072*/ 	.short	0x0020
        /*0074*/ 	.byte	0x00, 0xf0, 0x21, 0x00


	//----- nvinfo : EIATTR_KPARAM_INFO
	.align		4
.L_114:
        /*0078*/ 	.byte	0x04, 0x17
        /*007a*/ 	.short	(.L_116 - .L_115)
.L_115:
        /*007c*/ 	.word	0x00000000
        /*0080*/ 	.short	0x0003
        /*0082*/ 	.short	0x0018
        /*0084*/ 	.byte	0x00, 0xf5, 0x21, 0x00


	//----- nvinfo : EIATTR_KPARAM_INFO
	.align		4
.L_116:
        /*0088*/ 	.byte	0x04, 0x17
        /*008a*/ 	.short	(.L_118 - .L_117)
.L_117:
        /*008c*/ 	.word	0x00000000
        /*0090*/ 	.short	0x0002
        /*0092*/ 	.short	0x0010
        /*0094*/ 	.byte	0x00, 0xf0, 0x21, 0x00


	//----- nvinfo : EIATTR_KPARAM_INFO
	.align		4
.L_118:
        /*0098*/ 	.byte	0x04, 0x17
        /*009a*/ 	.short	(.L_120 - .L_119)
.L_119:
        /*009c*/ 	.word	0x00000000
        /*00a0*/ 	.short	0x0001
        /*00a2*/ 	.short	0x0008
        /*00a4*/ 	.byte	0x00, 0xf0, 0x21, 0x00


	//----- nvinfo : EIATTR_KPARAM_INFO
	.align		4
.L_120:
        /*00a8*/ 	.byte	0x04, 0x17
        /*00aa*/ 	.short	(.L_122 - .L_121)
.L_121:
        /*00ac*/ 	.word	0x00000000
        /*00b0*/ 	.short	0x0000
        /*00b2*/ 	.short	0x0000
        /*00b4*/ 	.byte	0x00, 0xf5, 0x21, 0x00


	//----- nvinfo : EIATTR_SPARSE_MMA_MASK
	.align		4
.L_122:
        /*00b8*/ 	.byte	0x03, 0x50
        /*00ba*/ 	.short	0x0000


	//----- nvinfo : EIATTR_MAXREG_COUNT
	.align		4
        /*00bc*/ 	.byte	0x03, 0x1b
        /*00be*/ 	.short	0x00a8


	//----- nvinfo : EIATTR_NUM_BARRIERS
	.align		4
        /*00c0*/ 	.byte	0x02, 0x4c
        /*00c2*/ 	.byte	0x01
	.zero		1


	//----- nvinfo : EIATTR_MERCURY_ISA_VERSION
	.align		4
        /*00c4*/ 	.byte	0x03, 0x5f
        /*00c6*/ 	.short	0x0101


	//----- nvinfo : EIATTR_UNUSED_LOAD_BYTE_OFFSET
	.align		4
        /*00c8*/ 	.byte	0x04, 0x44
        /*00ca*/ 	.short	(.L_124 - .L_123)


	//   ....[0]....
.L_123:
        /*00cc*/ 	.word	0x00000940
        /*00d0*/ 	.word	0x00000fff


	//   ....[1]....
        /*00d4*/ 	.word	0x00003590
        /*00d8*/ 	.word	0x00000fff


	//   ....[2]....
        /*00dc*/ 	.word	0x00007520
        /*00e0*/ 	.word	0x00000fff


	//   ....[3]....
        /*00e4*/ 	.word	0x0000a780
        /*00e8*/ 	.word	0x00000fff


	//   ....[4]....
        /*00ec*/ 	.word	0x0000b5a0
        /*00f0*/ 	.word	0x0000fff0


	//----- nvinfo : EIATTR_COOP_GROUP_MASK_REGIDS
	.align		4
.L_124:
        /*00f4*/ 	.byte	0x04, 0x29
        /*00f6*/ 	.short	(.L_126 - .L_125)


	//   ....[0]....
.L_125:
        /*00f8*/ 	.word	0xffffffff


	//   ....[1]....
        /*00fc*/ 	.word	0xffffffff


	//   ....[2]....
        /*0100*/ 	.word	0xffffffff


	//   ....[3]....
        /*0104*/ 	.word	0xffffffff


	//   ....[4]....
        /*0108*/ 	.word	0xffffffff


	//   ....[5]....
        /*010c*/ 	.word	0xffffffff


	//   ....[6]....
        /*0110*/ 	.word	0xffffffff


	//   ....[7]....
        /*0114*/ 	.word	0xffffffff


	//   ....[8]....
        /*0118*/ 	.word	0xffffffff


	//   ....[9]....
        /*011c*/ 	.word	0xffffffff


	//   ....[10]....
        /*0120*/ 	.word	0xffffffff


	//   ....[11]....
        /*0124*/ 	.word	0xffffffff


	//   ....[12]....
        /*0128*/ 	.word	0xffffffff


	//   ....[13]....
        /*012c*/ 	.word	0xffffffff


	//   ....[14]....
        /*0130*/ 	.word	0xffffffff


	//   ....[15]....
        /*0134*/ 	.word	0xffffffff


	//   ....[16]....
        /*0138*/ 	.word	0xffffffff


	//   ....[17]....
        /*013c*/ 	.word	0xffffffff


	//   ....[18]....
        /*0140*/ 	.word	0xffffffff


	//   ....[19]....
        /*0144*/ 	.word	0xffffffff


	//   ....[20]....
        /*0148*/ 	.word	0xffffffff


	//   ....[21]....
        /*014c*/ 	.word	0xffffffff


	//   ....[22]....
        /*0150*/ 	.word	0xffffffff


	//   ....[23]....
        /*0154*/ 	.word	0xffffffff


	//   ....[24]....
        /*0158*/ 	.word	0xffffffff


	//   ....[25]....
        /*015c*/ 	.word	0xffffffff


	//   ....[26]....
        /*0160*/ 	.word	0xffffffff


	//   ....[27]....
        /*0164*/ 	.word	0xffffffff


	//   ....[28]....
        /*0168*/ 	.word	0xffffffff


	//   ....[29]....
        /*016c*/ 	.word	0xffffffff


	//   ....[30]....
        /*0170*/ 	.word	0xffffffff


	//   ....[31]....
        /*0174*/ 	.word	0xffffffff


	//   ....[32]....
        /*0178*/ 	.word	0xffffffff


	//   ....[33]....
        /*017c*/ 	.word	0xffffffff


	//   ....[34]....
        /*0180*/ 	.word	0xffffffff


	//   ....[35]....
        /*0184*/ 	.word	0xffffffff


	//   ....[36]....
        /*0188*/ 	.word	0xffffffff


	//   ....[37]....
        /*018c*/ 	.word	0xffffffff


	//   ....[38]....
        /*0190*/ 	.word	0xffffffff


	//   ....[39]....
        /*0194*/ 	.word	0xffffffff


	//   ....[40]....
        /*0198*/ 	.word	0xffffffff


	//   ....[41]....
        /*019c*/ 	.word	0xffffffff


	//   ....[42]....
        /*01a0*/ 	.word	0xffffffff


	//   ....[43]....
        /*01a4*/ 	.word	0xffffffff


	//   ....[44]....
        /*01a8*/ 	.word	0xffffffff


	//   ....[45]....
        /*01ac*/ 	.word	0xffffffff


	//   ....[46]....
        /*01b0*/ 	.word	0xffffffff


	//   ....[47]....
        /*01b4*/ 	.word	0xffffffff


	//   ....[48]....
        /*01b8*/ 	.word	0xffffffff


	//   ....[49]....
        /*01bc*/ 	.word	0xffffffff


	//   ....[50]....
        /*01c0*/ 	.word	0xffffffff


	//   ....[51]....
        /*01c4*/ 	.word	0xffffffff


	//   ....[52]....
        /*01c8*/ 	.word	0xffffffff


	//   ....[53]....
        /*01cc*/ 	.word	0xffffffff


	//   ....[54]....
        /*01d0*/ 	.word	0xffffffff


	//   ....[55]....
        /*01d4*/ 	.word	0xffffffff


	//   ....[56]....
        /*01d8*/ 	.word	0x0500000e


	//   ....[57]....
        /*01dc*/ 	.word	0x0500000e


	//   ....[58]....
        /*01e0*/ 	.word	0x0500000e


	//   ....[59]....
        /*01e4*/ 	.word	0x0500000e


	//   ....[60]....
        /*01e8*/ 	.word	0x0500000e


	//   ....[61]....
        /*01ec*/ 	.word	0x0500000e


	//   ....[62]....
        /*01f0*/ 	.word	0x0500000e


	//   ....[63]....
        /*01f4*/ 	.word	0x0500000e


	//   ....[64]....
        /*01f8*/ 	.word	0x0500000e


	//   ....[65]....
        /*01fc*/ 	.word	0x0500000e


	//   ....[66]....
        /*0200*/ 	.word	0x0500000e


	//   ....[67]....
        /*0204*/ 	.word	0x0500000e


	//   ....[68]....
        /*0208*/ 	.word	0x0500000e


	//   ....[69]....
        /*020c*/ 	.word	0x0500000e


	//   ....[70]....
        /*0210*/ 	.word	0x0500000e


	//   ....[71]....
        /*0214*/ 	.word	0x0500000e


	//   ....[72]....
        /*0218*/ 	.word	0x0500000e


	//   ....[73]....
        /*021c*/ 	.word	0x0500000e


	//   ....[74]....
        /*0220*/ 	.word	0x0500000e


	//   ....[75]....
        /*0224*/ 	.word	0x0500000e


	//   ....[76]....
        /*0228*/ 	.word	0x0500000e


	//   ....[77]....
        /*022c*/ 	.word	0x0500000e


	//   ....[78]....
        /*0230*/ 	.word	0x0500000e


	//   ....[79]....
        /*0234*/ 	.word	0x0500000e


	//   ....[80]....
        /*0238*/ 	.word	0x0500000e


	//   ....[81]....
        /*023c*/ 	.word	0x0500000e


	//   ....[82]....
        /*0240*/ 	.word	0x0500000e


	//   ....[83]....
        /*0244*/ 	.word	0x0500000e


	//   ....[84]....
        /*0248*/ 	.word	0x0500000e


	//   ....[85]....
        /*024c*/ 	.word	0x0500000e


	//   ....[86]....
        /*0250*/ 	.word	0x0500000e


	//   ....[87]....
        /*0254*/ 	.word	0x0500000e


	//   ....[88]....
        /*0258*/ 	.word	0x0500000e


	//   ....[89]....
        /*025c*/ 	.word	0x0500000e


	//   ....[90]....
        /*0260*/ 	.word	0x0500000e


	//   ....[91]....
        /*0264*/ 	.word	0x0500000e


	//----- nvinfo : EIATTR_COOP_GROUP_INSTR_OFFSETS
	.align		4
.L_126:
        /*0268*/ 	.byte	0x04, 0x28
        /*026a*/ 	.short	(.L_128 - .L_127)


	//   ....[0]....
.L_127:
        /*026c*/ 	.word	0x00000660


	//   ....[1]....
        /*0270*/ 	.word	0x00000690


	//   ....[2]....
        /*0274*/ 	.word	0x000006b0


	//   ....[3]....
        /*0278*/ 	.word	0x000006d0


	//   ....[4]....
        /*027c*/ 	.word	0x00000700


	//   ....[5]....
        /*0280*/ 	.word	0x00003470


	//   ....[6]....
        /*0284*/ 	.word	0x00003490


	//   ....[7]....
        /*0288*/ 	.word	0x000034c0


	//   ....[8]....
        /*028c*/ 	.word	0x000034f0


	//   ....[9]....
        /*0290*/ 	.word	0x00003510


	//   ....[10]....
        /*0294*/ 	.word	0x000038a0


	//   ....[11]....
        /*0298*/ 	.word	0x00003a90


	//   ....[12]....
        /*029c*/ 	.word	0x00003af0


	//   ....[13]....
        /*02a0*/ 	.word	0x00003b80


	//   ....[14]....
        /*02a4*/ 	.word	0x00003bf0


	//   ....[15]....
        /*02a8*/ 	.word	0x00003c40


	//   ....[16]....
        /*02ac*/ 	.word	0x00003c80


	//   ....[17]....
        /*02b0*/ 	.word	0x00003cd0


	//   ....[18]....
        /*02b4*/ 	.word	0x00003ce0


	//   ....[19]....
        /*02b8*/ 	.word	0x00003da0


	//   ....[20]....
        /*02bc*/ 	.word	0x00003f90


	//   ....[21]....
        /*02c0*/ 	.word	0x00003fe0


	//   ....[22]....
        /*02c4*/ 	.word	0x00004040


	//   ....[23]....
        /*02c8*/ 	.word	0x00004090


	//   ....[24]....
        /*02cc*/ 	.word	0x000040d0


	//   ....[25]....
        /*02d0*/ 	.word	0x00004110


	//   ....[26]....
        /*02d4*/ 	.word	0x00004160


	//   ....[27]....
        /*02d8*/ 	.word	0x00004180


	//   ....[28]....
        /*02dc*/ 	.word	0x00007410


	//   ....[29]....
        /*02e0*/ 	.word	0x00007430


	//   ....[30]....
        /*02e4*/ 	.word	0x00007450


	//   ....[31]....
        /*02e8*/ 	.word	0x00007470


	//   ....[32]....
        /*02ec*/ 	.word	0x00007490


	//   ....[33]....
        /*02f0*/ 	.word	0x0000a680


	//   ....[34]....
        /*02f4*/ 	.word	0x0000a6a0


	//   ....[35]....
        /*02f8*/ 	.word	0x0000a6c0


	//   ....[36]....
        /*02fc*/ 	.word	0x0000a6e0


	//   ....[37]....
        /*0300*/ 	.word	0x0000a700


	//   ....[38]....
        /*0304*/ 	.word	0x0000aab0


	//   ....[39]....
        /*0308*/ 	.word	0x0000aca0


	//   ....[40]....
        /*030c*/ 	.word	0x0000ad00


	//   ....[41]....
        /*0310*/ 	.word	0x0000ad80


	//   ....[42]....
        /*0314*/ 	.word	0x0000adf0


	//   ....[43]....
        /*0318*/ 	.word	0x0000ae50


	//   ....[44]....
        /*031c*/ 	.word	0x0000aea0


	//   ....[45]....
        /*0320*/ 	.word	0x0000aee0


	//   ....[46]....
        /*0324*/ 	.word	0x0000aef0


	//   ....[47]....
        /*0328*/ 	.word	0x0000afb0


	//   ....[48]....
        /*032c*/ 	.word	0x0000b1a0


	//   ....[49]....
        /*0330*/ 	.word	0x0000b1f0


	//   ....[50]....
        /*0334*/ 	.word	0x0000b250


	//   ....[51]....
        /*0338*/ 	.word	0x0000b2a0


	//   ....[52]....
        /*033c*/ 	.word	0x0000b2e0


	//   ....[53]....
        /*0340*/ 	.word	0x0000b330


	//   ....[54]....
        /*0344*/ 	.word	0x0000b380


	//   ....[55]....
        /*0348*/ 	.word	0x0000b390


	//   ....[56]....
        /*034c*/ 	.word	0x0000e140


	//   ....[57]....
        /*0350*/ 	.word	0x0000e1c0


	//   ....[58]....
        /*0354*/ 	.word	0x0000e250


	//   ....[59]....
        /*0358*/ 	.word	0x0000e340


	//   ....[60]....
        /*035c*/ 	.word	0x0000e3c0


	//   ....[61]....
        /*0360*/ 	.word	0x0000e440


	//   ....[62]....
        /*0364*/ 	.word	0x0000e4d0


	//   ....[63]....
        /*0368*/ 	.word	0x0000e550


	//   ....[64]....
        /*036c*/ 	.word	0x0000e580


	//   ....[65]....
        /*0370*/ 	.word	0x0000e650


	//   ....[66]....
        /*0374*/ 	.word	0x0000e6d0


	//   ....[67]....
        /*0378*/ 	.word	0x0000e750


	//   ....[68]....
        /*037c*/ 	.word	0x0000e800


	//   ....[69]....
        /*0380*/ 	.word	0x0000e890


	//   ....[70]....
        /*0384*/ 	.word	0x0000e910


	//   ....[71]....
        /*0388*/ 	.word	0x0000e9a0


	//   ....[72]....
        /*038c*/ 	.word	0x0000ea20


	//   ....[73]....
        /*0390*/ 	.word	0x0000ea80


	//   ....[74]....
        /*0394*/ 	.word	0x0000eaf0


	//   ....[75]....
        /*0398*/ 	.word	0x0000eb70


	//   ....[76]....
        /*039c*/ 	.word	0x0000ec10


	//   ....[77]....
        /*03a0*/ 	.word	0x0000ece0


	//   ....[78]....
        /*03a4*/ 	.word	0x0000ed60


	//   ....[79]....
        /*03a8*/ 	.word	0x0000edf0


	//   ....[80]....
        /*03ac*/ 	.word	0x0000ee80


	//   ....[81]....
        /*03b0*/ 	.word	0x0000ef00


	//   ....[82]....
        /*03b4*/ 	.word	0x0000ef30


	//   ....[83]....
        /*03b8*/ 	.word	0x0000f000


	//   ....[84]....
        /*03bc*/ 	.word	0x0000f080


	//   ....[85]....
        /*03c0*/ 	.word	0x0000f100


	//   ....[86]....
        /*03c4*/ 	.word	0x0000f1b0


	//   ....[87]....
        /*03c8*/ 	.word	0x0000f240


	//   ....[88]....
        /*03cc*/ 	.word	0x0000f2c0


	//   ....[89]....
        /*03d0*/ 	.word	0x0000f340


	//   ....[90]....
        /*03d4*/ 	.word	0x0000f3c0


	//   ....[91]....
        /*03d8*/ 	.word	0x0000f420


	//----- nvinfo : EIATTR_VRC_CTA_INIT_COUNT
	.align		4
.L_128:
        /*03dc*/ 	.byte	0x02, 0x4a
	.zero		1
	.zero		1


	//----- nvinfo : EIATTR_EXIT_INSTR_OFFSETS
	.align		4
        /*03e0*/ 	.byte	0x04, 0x1c
        /*03e2*/ 	.short	(.L_130 - .L_129)


	//   ....[0]....
.L_129:
        /*03e4*/ 	.word	0x00002ec0


	//   ....[1]....
        /*03e8*/ 	.word	0x00006bf0


	//   ....[2]....
        /*03ec*/ 	.word	0x0000df60


	//   ....[3]....
        /*03f0*/ 	.word	0x0000e040


	//   ....[4]....
        /*03f4*/ 	.word	0x0000e0f0


	//----- nvinfo : EIATTR_MAX_THREADS
	.align		4
.L_130:
        /*03f8*/ 	.byte	0x04, 0x05
        /*03fa*/ 	.short	(.L_132 - .L_131)
.L_131:
        /*03fc*/ 	.word	0x00000160
        /*0400*/ 	.word	0x00000001
        /*0404*/ 	.word	0x00000001


	//----- nvinfo : EIATTR_CRS_STACK_SIZE
	.align		4
.L_132:
        /*0408*/ 	.byte	0x04, 0x1e
        /*040a*/ 	.short	(.L_134 - .L_133)
.L_133:
        /*040c*/ 	.word	0x00000000


	//----- nvinfo : EIATTR_CBANK_PARAM_SIZE
	.align		4
.L_134:
        /*0410*/ 	.byte	0x03, 0x19
        /*0412*/ 	.short	0x0068


	//----- nvinfo : EIATTR_PARAM_CBANK
	.align		4
        /*0414*/ 	.byte	0x04, 0x0a
        /*0416*/ 	.short	(.L_136 - .L_135)
	.align		4
.L_135:
        /*0418*/ 	.word	index@(.nv.constant0._ZN3cub18CUB_300001_SM_10006detail6select23DeviceSelectSweepKernelINS2_10policy_hubIiilLb0ELNS0_10SelectImplE2EE10Policy1000EPiN6thrust24THRUST_300001_SM_1000_NS6detail15normal_iteratorINSA_10device_ptrIiEEEESF_PlNS0_13ScanTileStateIiLb1EEE7is_evenNS0_8NullTypeEiNS2_19streaming_context_tIlLb1EEELS5_2EEEvT0_T1_T2_T3_T4_T5_T6_T7_iT8_NS1_7vsmem_tE)
        /*041c*/ 	.short	0x0380
        /*041e*/ 	.short	0x0068


	//----- nvinfo : EIATTR_SW_WAR
	.align		4
.L_136:
        /*0420*/ 	.byte	0x04, 0x36
        /*0422*/ 	.short	(.L_138 - .L_137)
.L_137:
        /*0424*/ 	.word	0x00000008
.L_138:


//--------------------- .nv.info._ZN3cub18CUB_300001_SM_10006detail6select23DeviceSelectSweepKernelINS2_10policy_hubIiiiLb0ELNS0_10SelectImplE2EE10Policy1000EPiN6thrust24THRUST_300001_SM_1000_NS6detail15normal_iteratorINSA_10device_ptrIiEEEESF_S8_NS0_13ScanTileStateIiLb1EEE7is_evenNS0_8NullTypeEiNS2_19streaming_context_tIiLb0EEELS5_2EEEvT0_T1_T2_T3_T4_T5_T6_T7_iT8_NS1_7vsmem_tE --------------------------
	.section	.nv.info._ZN3cub18CUB_300001_SM_10006detail6select23DeviceSelectSweepKernelINS2_10policy_hubIiiiLb0ELNS0_10SelectImplE2EE10Policy1000EPiN6thrust24THRUST_300001_SM_1000_NS6detail15normal_iteratorINSA_10device_ptrIiEEEESF_S8_NS0_13ScanTileStateIiLb1EEE7is_evenNS0_8NullTypeEiNS2_19streaming_context_tIiLb0EEELS5_2EEEvT0_T1_T2_T3_T4_T5_T6_T7_iT8_NS1_7vsmem_tE,"",@"SHT_CUDA_INFO"
	.sectionflags	@""
	.align	4


	//----- nvinfo : EIATTR_CUDA_API_VERSION
	.align		4
        /*0000*/ 	.byte	0x04, 0x37
        /*0002*/ 	.short	(.L_140 - .L_139)
.L_139:
        /*0004*/ 	.word	0x00000082


	//----- nvinfo : EIATTR_KPARAM_INFO
	.align		4
.L_140:
        /*0008*/ 	.byte	0x04, 0x17
        /*000a*/ 	.short	(.L_142 - .L_141)
.L_141:
        /*000c*/ 	.word	0x00000000
        /*0010*/ 	.short	0x000a
        /*0012*/ 	.short	0x0038
        /*0014*/ 	.byte	0x00, 0xf0, 0x21, 0x00


	//----- nvinfo : EIATTR_KPARAM_INFO
	.align		4
.L_142:
        /*0018*/ 	.byte	0x04, 0x17
        /*001a*/ 	.short	(.L_144 - .L_143)
.L_143:
        /*001c*/ 	.word	0x00000000
        /*0020*/ 	.short	0x0009
        /*0022*/ 	.short	0x0034
        /*0024*/ 	.byte	0x00, 0xf0, 0x05, 0x00


	//----- nvinfo : EIATTR_KPARAM_INFO
	.align		4
.L_144:
        /*0028*/ 	.byte	0x04, 0x17
        /*002a*/ 	.short	(.L_146 - .L_145)
.L_145:
        /*002c*/ 	.word	0x00000000
        /*0030*/ 	.short	0x0008
        /*0032*/ 	.short	0x0030
        /*0034*/ 	.byte	0x00, 0xf0, 0x11, 0x00


	//----- nvinfo : EIATTR_KPARAM_INFO
	.align		4
.L_146:
        /*0038*/ 	.byte	0x04, 0x17
        /*003a*/ 	.short	(.L_148 - .L_147)
.L_147:
        /*003c*/ 	.word	0x00000000
        /*0040*/ 	.short	0x0007
        /*0042*/ 	.short	0x002c
        /*0044*/ 	.byte	0x00, 0xf0, 0x11, 0x00


	//----- nvinfo : EIATTR_KPARAM_INFO
	.align		4
.L_148:
        /*0048*/ 	.byte	0x04, 0x17
        /*004a*/ 	.short	(.L_150 - .L_149)
.L_149:
        /*004c*/ 	.word	0x00000000
        /*0050*/ 	.short	0x0006
        /*0052*/ 	.short	0x0029
        /*0054*/ 	.byte	0x00, 0xf0, 0x05, 0x00


	//----- nvinfo : EIATTR_KPARAM_INFO
	.align		4
.L_150:
        /*0058*/ 	.byte	0x04, 0x17
        /*005a*/ 	.short	(.L_152 - .L_151)
.L_151:
        /*005c*/ 	.word	0x00000000
        /*0060*/ 	.short	0x0005
        /*0062*/ 	.short	0x0028
        /*0064*/ 	.byte	0x00, 0xf0, 0x05, 0x00


	//----- nvinfo : EIATTR_KPARAM_INFO
	.align		4
.L_152:
        /*0068*/ 	.byte	0x04, 0x17
        /*006a*/ 	.short	(.L_154 - .L_153)
.L_153:
        /*006c*/ 	.word	0x00000000
        /*0070*/ 	.short	0x0004
        /*0072*/ 	.short	0x0020
        /*0074*/ 	.byte	0x00, 0xf0, 0x21, 0x00


	//----- nvinfo : EIATTR_KPARAM_INFO
	.align		4
.L_154:
        /*0078*/ 	.byte	0x04, 0x17
        /*007a*/ 	.short	(.L_156 - .L_155)
.L_155:
        /*007c*/ 	.word	0x00000000
        /*0080*/ 	.short	0x0003
        /*0082*/ 	.short	0x0018
        /*0084*/ 	.byte	0x00, 0xf5, 0x21, 0x00


	//----- nvinfo : EIATTR_KPARAM_INFO
	.align		4
.L_156:
        /*0088*/ 	.byte	0x04, 0x17
        /*008a*/ 	.short	(.L_158 - .L_157)
.L_157:
        /*008c*/ 	.word	0x00000000
        /*0090*/ 	.short	0x0002
        /*0092*/ 	.short	0x0010
        /*0094*/ 	.byte	0x00, 0xf0, 0x21, 0x00


	//----- nvinfo : EIATTR_KPARAM_INFO
	.align		4
.L_158:
        /*0098*/ 	.byte	0x04, 0x17
        /*009a*/ 	.short	(.L_160 - .L_159)
.L_159:
        /*009c*/ 	.word	0x00000000
        /*00a0*/ 	.short	0x0001
        /*00a2*/ 	.short	0x0008
        /*00a4*/ 	.byte	0x00, 0xf0, 0x21, 0x00


	//----- nvinfo : EIATTR_KPARAM_INFO
	.align		4
.L_160:
        /*00a8*/ 	.byte	0x04, 0x17
        /*00aa*/ 	.short	(.L_162 - .L_161)
.L_161:
        /*00ac*/ 	.word	0x00000000
        /*00b0*/ 	.short	0x0000
        /*00b2*/ 	.short	0x0000
        /*00b4*/ 	.byte	0x00, 0xf5, 0x21, 0x00


	//----- nvinfo : EIATTR_SPARSE_MMA_MASK
	.align		4
.L_162:
        /*00b8*/ 	.byte	0x03, 0x50
        /*00ba*/ 	.short	0x0000


	//----- nvinfo : EIATTR_MAXREG_COUNT
	.align		4
        /*00bc*/ 	.byte	0x03, 0x1b
        /*00be*/ 	.short	0x0080


	//----- nvinfo : EIATTR_NUM_BARRIERS
	.align		4
        /*00c0*/ 	.byte	0x02, 0x4c
        /*00c2*/ 	.byte	0x01
	.zero		1


	//----- nvinfo : EIATTR_MERCURY_ISA_VERSION
	.align		4
        /*00c4*/ 	.byte	0x03, 0x5f
        /*00c6*/ 	.short	0x0101


	//----- nvinfo : EIATTR_UNUSED_LOAD_BYTE_OFFSET
	.align		4
        /*00c8*/ 	.byte	0x04, 0x44
        /*00ca*/ 	.short	(.L_164 - .L_163)


	//   ....[0]....
.L_163:
        /*00cc*/ 	.word	0x00005930
        /*00d0*/ 	.word	0x0000fff0


	//----- nvinfo : EIATTR_COOP_GROUP_MASK_REGIDS
	.align		4
.L_164:
        /*00d4*/ 	.byte	0x04, 0x29
        /*00d6*/ 	.short	(.L_166 - .L_165)


	//   ....[0]....
.L_165:
        /*00d8*/ 	.word	0xffffffff


	//   ....[1]....
        /*00dc*/ 	.word	0xffffffff


	//   ....[2]....
        /*00e0*/ 	.word	0xffffffff


	//   ....[3]....
        /*00e4*/ 	.word	0xffffffff


	//   ....[4]....
        /*00e8*/ 	.word	0xffffffff


	//   ....[5]....
        /*00ec*/ 	.word	0xffffffff


	//   ....[6]....
        /*00f0*/ 	.word	0xffffffff


	//   ....[7]....
        /*00f4*/ 	.word	0xffffffff


	//   ....[8]....
        /*00f8*/ 	.word	0xffffffff


	//   ....[9]....
        /*00fc*/ 	.word	0xffffffff


	//   ....[10]....
        /*0100*/ 	.word	0xffffffff


	//   ....[11]....
        /*0104*/ 	.word	0xffffffff


	//   ....[12]....
        /*0108*/ 	.word	0xffffffff


	//   ....[13]....
        /*010c*/ 	.word	0xffffffff


	//   ....[14]....
        /*0110*/ 	.word	0xffffffff


	//   ....[15]....
        /*0114*/ 	.word	0xffffffff


	//   ....[16]....
        /*0118*/ 	.word	0xffffffff


	//   ....[17]....
        /*011c*/ 	.word	0xffffffff


	//   ....[18]....
        /*0120*/ 	.word	0xffffffff


	//   ....[19]....
        /*0124*/ 	.word	0xffffffff


	//   ....[20]....
        /*0128*/ 	.word	0xffffffff


	//   ....[21]....
        /*012c*/ 	.word	0xffffffff


	//   ....[22]....
        /*0130*/ 	.word	0xffffffff


	//   ....[23]....
        /*0134*/ 	.word	0xffffffff


	//   ....[24]....
        /*0138*/ 	.word	0xffffffff


	//   ....[25]....
        /*013c*/ 	.word	0xffffffff


	//   ....[26]....
        /*0140*/ 	.word	0xffffffff


	//   ....[27]....
        /*0144*/ 	.word	0xffffffff


	//   ....[28]....
        /*0148*/ 	.word	0xffffffff


	//   ....[29]....
        /*014c*/ 	.word	0xffffffff


	//   ....[30]....
        /*0150*/ 	.word	0xffffffff


	//   ....[31]....
        /*0154*/ 	.word	0xffffffff


	//   ....[32]....
        /*0158*/ 	.word	0xffffffff


	//   ....[33]....
        /*015c*/ 	.word	0xffffffff


	//   ....[34]....
        /*0160*/ 	.word	0xffffffff


	//   ....[35]....
        /*0164*/ 	.word	0xffffffff


	//   ....[36]....
        /*0168*/ 	.word	0xffffffff


	//   ....[37]....
        /*016c*/ 	.word	0xffffffff


	//   ....[38]....
        /*0170*/ 	.word	0xffffffff


	//   ....[39]....
        /*0174*/ 	.word	0xffffffff


	//   ....[40]....
        /*0178*/ 	.word	0xffffffff


	//   ....[41]....
        /*017c*/ 	.word	0xffffffff


	//   ....[42]....
        /*0180*/ 	.word	0xffffffff


	//   ....[43]....
        /*0184*/ 	.word	0xffffffff


	//   ....[44]....
        /*0188*/ 	.word	0xffffffff


	//   ....[45]....
        /*018c*/ 	.word	0xffffffff


	//   ....[46]....
        /*0190*/ 	.word	0xffffffff


	//   ....[47]....
        /*0194*/ 	.word	0xffffffff


	//   ....[48]....
        /*0198*/ 	.word	0xffffffff


	//   ....[49]....
        /*019c*/ 	.word	0xffffffff


	//   ....[50]....
        /*01a0*/ 	.word	0xffffffff


	//   ....[51]....
        /*01a4*/ 	.word	0xffffffff


	//   ....[52]....
        /*01a8*/ 	.word	0xffffffff


	//   ....[53]....
        /*01ac*/ 	.word	0xffffffff


	//   ....[54]....
        /*01b0*/ 	.word	0xffffffff


	//   ....[55]....
        /*01b4*/ 	.word	0xffffffff


	//   ....[56]....
        /*01b8*/ 	.word	0x05000000


	//   ....[57]....
        /*01bc*/ 	.word	0x05000000


	//   ....[58]....
        /*01c0*/ 	.word	0x05000000


	//   ....[59]....
        /*01c4*/ 	.word	0x05000000


	//   ....[60]....
        /*01c8*/ 	.word	0x05000000


	//   ....[61]....
        /*01cc*/ 	.word	0x05000000


	//   ....[62]....
        /*01d0*/ 	.word	0x05000000


	//   ....[63]....
        /*01d4*/ 	.word	0x05000000


	//   ....[64]....
        /*01d8*/ 	.word	0x05000000


	//   ....[65]....
        /*01dc*/ 	.word	0x05000000


	//   ....[66]....
        /*01e0*/ 	.word	0x05000000


	//   ....[67]....
        /*01e4*/ 	.word	0x05000000


	//   ....[68]....
        /*01e8*/ 	.word	0x05000000


	//   ....[69]....
        /*01ec*/ 	.word	0x05000000


	//   ....[70]....
        /*01f0*/ 	.word	0x05000000


	//   ....[71]....
        /*01f4*/ 	.word	0x05000000


	//   ....[72]....
        /*01f8*/ 	.word	0x05000000


	//   ....[73]....
        /*01fc*/ 	.word	0x05000000


	//   ....[74]....
        /*0200*/ 	.word	0x05000000


	//   ....[75]....
        /*0204*/ 	.word	0x05000000


	//   ....[76]....
        /*0208*/ 	.word	0x05000000


	//   ....[77]....
        /*020c*/ 	.word	0x05000000


	//   ....[78]....
        /*0210*/ 	.word	0x05000000


	//   ....[79]....
        /*0214*/ 	.word	0x05000000


	//   ....[80]....
        /*0218*/ 	.word	0x05000000


	//   ....[81]....
        /*021c*/ 	.word	0x05000000


	//   ....[82]....
        /*0220*/ 	.word	0x05000000


	//   ....[83]....
        /*0224*/ 	.word	0x05000000


	//   ....[84]....
        /*0228*/ 	.word	0x05000000


	//   ....[85]....
        /*022c*/ 	.word	0x05000000


	//   ....[86]....
        /*0230*/ 	.word	0x05000000


	//   ....[87]....
        /*0234*/ 	.word	0x05000000


	//   ....[88]....
        /*0238*/ 	.word	0x05000000


	//   ....[89]....
        /*023c*/ 	.word	0x05000000


	//   ....[90]....
        /*0240*/ 	.word	0x05000000


	//   ....[91]....
        /*0244*/ 	.word	0x05000000


	//----- nvinfo : EIATTR_COOP_GROUP_INSTR_OFFSETS
	.align		4
.L_166:
        /*0248*/ 	.byte	0x04, 0x28
        /*024a*/ 	.short	(.L_168 - .L_167)


	//   ....[0]....
.L_167:
        /*024c*/ 	.word	0x00000500


	//   ....[1]....
        /*0250*/ 	.word	0x00000530


	//   ....[2]....
        /*0254*/ 	.word	0x00000550


	//   ....[3]....
        /*0258*/ 	.word	0x00000580


	//   ....[4]....
        /*025c*/ 	.word	0x000005d0


	//   ....[5]....
        /*0260*/ 	.word	0x00001740


	//   ....[6]....
        /*0264*/ 	.word	0x00001760


	//   ....[7]....
        /*0268*/ 	.word	0x00001790


	//   ....[8]....
        /*026c*/ 	.word	0x000017c0


	//   ....[9]....
        /*0270*/ 	.word	0x000017e0


	//   ....[10]....
        /*0274*/ 	.word	0x00001c00


	//   ....[11]....
        /*0278*/ 	.word	0x00001c90


	//   ....[12]....
        /*027c*/ 	.word	0x00001cf0


	//   ....[13]....
        /*0280*/ 	.word	0x00001d80


	//   ....[14]....
        /*0284*/ 	.word	0x00001de0


	//   ....[15]....
        /*0288*/ 	.word	0x00001e30


	//   ....[16]....
        /*028c*/ 	.word	0x00001e90


	//   ....[17]....
        /*0290*/ 	.word	0x00001ed0


	//   ....[18]....
        /*0294*/ 	.word	0x00001ee0


	//   ....[19]....
        /*0298*/ 	.word	0x00001fc0


	//   ....[20]....
        /*029c*/ 	.word	0x00002050


	//   ....[21]....
        /*02a0*/ 	.word	0x000020a0


	//   ....[22]....
        /*02a4*/ 	.word	0x00002100


	//   ....[23]....
        /*02a8*/ 	.word	0x00002160


	//   ....[24]....
        /*02ac*/ 	.word	0x000021a0


	//   ....[25]....
        /*02b0*/ 	.word	0x000021e0


	//   ....[26]....
        /*02b4*/ 	.word	0x00002220


	//   ....[27]....
        /*02b8*/ 	.word	0x00002230


	//   ....[28]....
        /*02bc*/ 	.word	0x00003620


	//   ....[29]....
        /*02c0*/ 	.word	0x00003640


	//   ....[30]....
        /*02c4*/ 	.word	0x00003660


	//   ....[31]....
        /*02c8*/ 	.word	0x00003690


	//   ....[32]....
        /*02cc*/ 	.word	0x000036c0


	//   ....[33]....
        /*02d0*/ 	.word	0x00004c10


	//   ....[34]....
        /*02d4*/ 	.word	0x00004c30


	//   ....[35]....
        /*02d8*/ 	.word	0x00004c50


	//   ....[36]....
        /*02dc*/ 	.word	0x00004c70


	//   ....[37]....
        /*02e0*/ 	.word	0x00004ca0


	//   ....[38]....
        /*02e4*/ 	.word	0x000050f0


	//   ....[39]....
        /*02e8*/ 	.word	0x00005180


	//   ....[40]....
        /*02ec*/ 	.word	0x000051e0


	//   ....[41]....
        /*02f0*/ 	.word	0x00005260


	//   ....[42]....
        /*02f4*/ 	.word	0x000052d0


	//   ....[43]....
        /*02f8*/ 	.word	0x00005310


	//   ....[44]....
        /*02fc*/ 	.word	0x00005380


	//   ....[45]....
        /*0300*/ 	.word	0x000053c0


	//   ....[46]....
        /*0304*/ 	.word	0x000053d0


	//   ....[47]....
        /*0308*/ 	.word	0x000054b0


	//   ....[48]....
        /*030c*/ 	.word	0x00005540


	//   ....[49]....
        /*0310*/ 	.word	0x00005590


	//   ....[50]....
        /*0314*/ 	.word	0x000055f0


	//   ....[51]....
        /*0318*/ 	.word	0x00005650


	//   ....[52]....
        /*031c*/ 	.word	0x00005690


	//   ....[53]....
        /*0320*/ 	.word	0x000056f0


	//   ....[54]....
        /*0324*/ 	.word	0x00005730


	//   ....[55]....
        /*0328*/ 	.word	0x00005740


	//   ....[56]....
        /*032c*/ 	.word	0x000066b0


	//   ....[57]....
        /*0330*/ 	.word	0x00006730


	//   ....[58]....
        /*0334*/ 	.word	0x000067d0


	//   ....[59]....
        /*0338*/ 	.word	0x000068b0


	//   ....[60]....
        /*033c*/ 	.word	0x00006940


	//   ....[61]....
        /*0340*/ 	.word	0x000069d0


	//   ....[62]....
        /*0344*/ 	.word	0x00006a50


	//   ....[63]....
        /*0348*/ 	.word	0x00006ae0


	//   ....[64]....
        /*034c*/ 	.word	0x00006b10


	//   ....[65]....
        /*0350*/ 	.word	0x00006bc0


	//   ....[66]....
        /*0354*/ 	.word	0x00006c40


	//   ....[67]....
        /*0358*/ 	.word	0x00006cc0


	//   ....[68]....
        /*035c*/ 	.word	0x00006d80


	//   ....[69]....
        /*0360*/ 	.word	0x00006e10


	//   ....[70]....
        /*0364*/ 	.word	0x00006e90


	//   ....[71]....
        /*0368*/ 	.word	0x00006f10


	//   ....[72]....
        /*036c*/ 	.word	0x00006f90


	//   ....[73]....
        /*0370*/ 	.word	0x00006ff0


	//   ....[74]....
        /*0374*/ 	.word	0x00007060


	//   ....[75]....
        /*0378*/ 	.word	0x000070e0


	//   ....[76]....
        /*037c*/ 	.word	0x00007180


	//   ....[77]....
        /*0380*/ 	.word	0x00007260


	//   ....[78]....
        /*0384*/ 	.word	0x000072e0


	//   ....[79]....
        /*0388*/ 	.word	0x00007370


	//   ....[80]....
        /*038c*/ 	.word	0x00007400


	//   ....[81]....
        /*0390*/ 	.word	0x00007480


	//   ....[82]....
        /*0394*/ 	.word	0x000074b0


	//   ....[83]....
        /*0398*/ 	.word	0x00007570


	//   ....[84]....
        /*039c*/ 	.word	0x000075f0


	//   ....[85]....
        /*03a0*/ 	.word	0x00007670


	//   ....[86]....
        /*03a4*/ 	.word	0x00007720


	//   ....[87]....
        /*03a8*/ 	.word	0x000077b0


	//   ....[88]....
        /*03ac*/ 	.word	0x00007840


	//   ....[89]....
        /*03b0*/ 	.word	0x000078d0


	//   ....[90]....
        /*03b4*/ 	.word	0x00007950


	//   ....[91]....
        /*03b8*/ 	.word	0x000079b0


	//----- nvinfo : EIATTR_VRC_CTA_INIT_COUNT
	.align		4
.L_168:
        /*03bc*/ 	.byte	0x02, 0x4a
	.zero		1
	.zero		1


	//----- nvinfo : EIATTR_EXIT_INSTR_OFFSETS
	.align		4
        /*03c0*/ 	.byte	0x04, 0x1c
        /*03c2*/ 	.short	(.L_170 - .L_169)


	//   ....[0]....
.L_169:
        /*03c4*/ 	.word	0x000012d0


	//   ....[1]....
        /*03c8*/ 	.word	0x00003000


	//   ....[2]....
        /*03cc*/ 	.word	0x00006630


	//   ....[3]....
        /*03d0*/ 	.word	0x00006660


	//----- nvinfo : EIATTR_MAX_THREADS
	.align		4
.L_170:
        /*03d4*/ 	.byte	0x04, 0x05
        /*03d6*/ 	.short	(.L_172 - .L_171)
.L_171:
        /*03d8*/ 	.word	0x000001c0
        /*03dc*/ 	.word	0x00000001
        /*03e0*/ 	.word	0x00000001


	//----- nvinfo : EIATTR_CRS_STACK_SIZE
	.align		4
.L_172:
        /*03e4*/ 	.byte	0x04, 0x1e
        /*03e6*/ 	.short	(.L_174 - .L_173)
.L_173:
        /*03e8*/ 	.word	0x00000000


	//----- nvinfo : EIATTR_CBANK_PARAM_SIZE
	.align		4
.L_174:
        /*03ec*/ 	.byte	0x03, 0x19
        /*03ee*/ 	.short	0x0040


	//----- nvinfo : EIATTR_PARAM_CBANK
	.align		4
        /*03f0*/ 	.byte	0x04, 0x0a
        /*03f2*/ 	.short	(.L_176 - .L_175)
	.align		4
.L_175:
        /*03f4*/ 	.word	index@(.nv.constant0._ZN3cub18CUB_300001_SM_10006detail6select23DeviceSelectSweepKernelINS2_10policy_hubIiiiLb0ELNS0_10SelectImplE2EE10Policy1000EPiN6thrust24THRUST_300001_SM_1000_NS6detail15normal_iteratorINSA_10device_ptrIiEEEESF_S8_NS0_13ScanTileStateIiLb1EEE7is_evenNS0_8NullTypeEiNS2_19streaming_context_tIiLb0EEELS5_2EEEvT0_T1_T2_T3_T4_T5_T6_T7_iT8_NS1_7vsmem_tE)
        /*03f8*/ 	.short	0x0380
        /*03fa*/ 	.short	0x0040


	//----- nvinfo : EIATTR_SW_WAR
	.align		4
.L_176:
        /*03fc*/ 	.byte	0x04, 0x36
        /*03fe*/ 	.short	(.L_178 - .L_177)
.L_177:
        /*0400*/ 	.word	0x00000008
.L_178:


//--------------------- .nv.info._ZN3cub18CUB_300001_SM_10006detail6select23DeviceSelectSweepKernelINS2_10policy_hubIiNS0_8NullTypeElLb0ELNS0_10SelectImplE2EE10Policy1000EPiPS5_N6thrust24THRUST_300001_SM_1000_NS6detail15normal_iteratorINSC_10device_ptrIiEEEEPlNS0_13ScanTileStateIiLb1EEE7is_evenS5_iNS2_19streaming_context_tIlLb1EEELS6_2EEEvT0_T1_T2_T3_T4_T5_T6_T7_iT8_NS1_7vsmem_tE --------------------------
	.section	.nv.info._ZN3cub18CUB_300001_SM_10006detail6select23DeviceSelectSweepKernelINS2_10policy_hubIiNS0_8NullTypeElLb0ELNS0_10SelectImplE2EE10Policy1000EPiPS5_N6thrust24THRUST_300001_SM_1000_NS6detail15normal_iteratorINSC_10device_ptrIiEEEEPlNS0_13ScanTileStateIiLb1EEE7is_evenS5_iNS2_19streaming_context_tIlLb1EEELS6_2EEEvT0_T1_T2_T3_T4_T5_T6_T7_iT8_NS1_7vsmem_tE,"",@"SHT_CUDA_INFO"
	.sectionflags	@""
	.align	4


	//----- nvinfo : EIATTR_CUDA_API_VERSION
	.align		4
        /*0000*/ 	.byte	0x04, 0x37
        /*0002*/ 	.short	(.L_180 - .L_179)
.L_179:
        /*0004*/ 	.word	0x00000082


	//----- nvinfo : EIATTR_KPARAM_INFO
	.align		4
.L_180:
        /*0008*/ 	.byte	0x04, 0x17
        /*000a*/ 	.short	(.L_182 - .L_181)
.L_181:
        /*000c*/ 	.word	0x00000000
        /*0010*/ 	.short	0x000a
        /*0012*/ 	.short	0x0060
        /*0014*/ 	.byte	0x00, 0xf0, 0x21, 0x00


	//----- nvinfo : EIATTR_KPARAM_INFO
	.align		4
.L_182:
        /*0018*/ 	.byte	0x04, 0x17
        /*001a*/ 	.short	(.L_184 - .L_183)
.L_183:
        /*001c*/ 	.word	0x00000000
        /*0020*/ 	.short	0x0009
        /*0022*/ 	.short	0x0038
        /*0024*/ 	.byte	0x00, 0xf0, 0xa1, 0x00


	//----- nvinfo : EIATTR_KPARAM_INFO
	.align		4
.L_184:
        /*0028*/ 	.byte	0x04, 0x17
        /*002a*/ 	.short	(.L_186 - .L_185)
.L_185:
        /*002c*/ 	.word	0x00000000
        /*0030*/ 	.short	0x0008
        /*0032*/ 	.short	0x0030
        /*0034*/ 	.byte	0x00, 0xf0, 0x11, 0x00


	//----- nvinfo : EIATTR_KPARAM_INFO
	.align		4
.L_186:
        /*0038*/ 	.byte	0x04, 0x17
        /*003a*/ 	.short	(.L_188 - .L_187)
.L_187:
        /*003c*/ 	.word	0x00000000
        /*0040*/ 	.short	0x0007
        /*0042*/ 	.short	0x002c
        /*0044*/ 	.byte	0x00, 0xf0, 0x11, 0x00


	//----- nvinfo : EIATTR_KPARAM_INFO
	.align		4
.L_188:
        /*0048*/ 	.byte	0x04, 0x17
        /*004a*/ 	.short	(.L_190 - .L_189)
.L_189:
        /*004c*/ 	.word	0x00000000
        /*0050*/ 	.short	0x0006
        /*0052*/ 	.short	0x0029
        /*0054*/ 	.byte	0x00, 0xf0, 0x05, 0x00


	//----- nvinfo : EIATTR_KPARAM_INFO
	.align		4
.L_190:
        /*0058*/ 	.byte	0x04, 0x17
        /*005a*/ 	.short	(.L_192 - .L_191)
.L_191:
        /*005c*/ 	.word	0x00000000
        /*0060*/ 	.short	0x0005
        /*0062*/ 	.short	0x0028
        /*0064*/ 	.byte	0x00, 0xf0, 0x05, 0x00


	//----- nvinfo : EIATTR_KPARAM_INFO
	.align		4
.L_192:
        /*0068*/ 	.byte	0x04, 0x17
        /*006a*/ 	.short	(.L_194 - .L_193)
.L_193:
        /*006c*/ 	.word	0x00000000
        /*0070*/ 	.short	0x0004
        /*0072*/ 	.short	0x0020
        /*0074*/ 	.byte	0x00, 0xf0, 0x21, 0x00


	//----- nvinfo : EIATTR_KPARAM_INFO
	.align		4
.L_194:
        /*0078*/ 	.byte	0x04, 0x17
        /*007a*/ 	.short	(.L_196 - .L_195)
.L_195:
        /*007c*/ 	.word	0x00000000
        /*0080*/ 	.short	0x0003
        /*0082*/ 	.short	0x0018
        /*0084*/ 	.byte	0x00, 0xf5, 0x21, 0x00


	//----- nvinfo : EIATTR_KPARAM_INFO
	.align		4
.L_196:
        /*0088*/ 	.byte	0x04, 0x17
        /*008a*/ 	.short	(.L_198 - .L_197)
.L_197:
        /*008c*/ 	.word	0x00000000
        /*0090*/ 	.short	0x0002
        /*0092*/ 	.short	0x0010
        /*0094*/ 	.byte	0x00, 0xf0, 0x21, 0x00


	//----- nvinfo : EIATTR_KPARAM_INFO
	.align		4
.L_198:
        /*0098*/ 	.byte	0x04, 0x17
        /*009a*/ 	.short	(.L_200 - .L_199)
.L_199:
        /*009c*/ 	.word	0x00000000
        /*00a0*/ 	.short	0x0001
        /*00a2*/ 	.short	0x0008
        /*00a4*/ 	.byte	0x00, 0xf5, 0x21, 0x00


	//----- nvinfo : EIATTR_KPARAM_INFO
	.align		4
.L_200:
        /*00a8*/ 	.byte	0x04, 0x17
        /*00aa*/ 	.short	(.L_202 - .L_201)
.L_201:
        /*00ac*/ 	.word	0x00000000
        /*00b0*/ 	.short	0x0000
        /*00b2*/ 	.short	0x0000
        /*00b4*/ 	.byte	0x00, 0xf5, 0x21, 0x00


	//----- nvinfo : EIATTR_SPARSE_MMA_MASK
	.align		4
.L_202:
        /*00b8*/ 	.byte	0x03, 0x50
        /*00ba*/ 	.short	0x0000


	//----- nvinfo : EIATTR_MAXREG_COUNT
	.align		4
        /*00bc*/ 	.byte	0x03, 0x1b
        /*00be*/ 	.short	0x0060


	//----- nvinfo : EIATTR_NUM_BARRIERS
	.align		4
        /*00c0*/ 	.byte	0x02, 0x4c
        /*00c2*/ 	.byte	0x01
	.zero		1


	//----- nvinfo : EIATTR_MERCURY_ISA_VERSION
	.align		4
        /*00c4*/ 	.byte	0x03, 0x5f
        /*00c6*/ 	.short	0x0101


	//----- nvinfo : EIATTR_UNUSED_LOAD_BYTE_OFFSET
	.align		4
        /*00c8*/ 	.byte	0x04, 0x44
        /*00ca*/ 	.short	(.L_204 - .L_203)


	//   ....[0]....
.L_203:
        /*00cc*/ 	.word	0x00000b40
        /*00d0*/ 	.word	0x00000fff


	//   ....[1]....
        /*00d4*/ 	.word	0x00004c90
        /*00d8*/ 	.word	0x00000fff


	//   ....[2]....
        /*00dc*/ 	.word	0x0000a1a0
        /*00e0*/ 	.word	0x00000fff


	//   ....[3]....
        /*00e4*/ 	.word	0x0000e6a0
        /*00e8*/ 	.word	0x00000fff


	//   ....[4]....
        /*00ec*/ 	.word	0x0000f450
        /*00f0*/ 	.word	0x0000fff0


	//----- nvinfo : EIATTR_COOP_GROUP_MASK_REGIDS
	.align		4
.L_204:
        /*00f4*/ 	.byte	0x04, 0x29
        /*00f6*/ 	.short	(.L_206 - .L_205)


	//   ....[0]....
.L_205:
        /*00f8*/ 	.word	0xffffffff


	//   ....[1]....
        /*00fc*/ 	.word	0xffffffff


	//   ....[2]....
        /*0100*/ 	.word	0xffffffff


	//   ....[3]....
        /*0104*/ 	.word	0xffffffff


	//   ....[4]....
        /*0108*/ 	.word	0xffffffff


	//   ....[5]....
        /*010c*/ 	.word	0xffffffff


	//   ....[6]....
        /*0110*/ 	.word	0xffffffff


	//   ....[7]....
        /*0114*/ 	.word	0xffffffff


	//   ....[8]....
        /*0118*/ 	.word	0xffffffff


	//   ....[9]....
        /*011c*/ 	.word	0xffffffff


	//   ....[10]....
        /*0120*/ 	.word	0xffffffff


	//   ....[11]....
        /*0124*/ 	.word	0xffffffff


	//   ....[12]....
        /*0128*/ 	.word	0xffffffff


	//   ....[13]....
        /*012c*/ 	.word	0xffffffff


	//   ....[14]....
        /*0130*/ 	.word	0xffffffff


	//   ....[15]....
        /*0134*/ 	.word	0xffffffff


	//   ....[16]....
        /*0138*/ 	.word	0xffffffff


	//   ....[17]....
        /*013c*/ 	.word	0xffffffff


	//   ....[18]....
        /*0140*/ 	.word	0xffffffff


	//   ....[19]....
        /*0144*/ 	.word	0xffffffff


	//   ....[20]....
        /*0148*/ 	.word	0xffffffff


	//   ....[21]....
        /*014c*/ 	.word	0xffffffff


	//   ....[22]....
        /*0150*/ 	.word	0xffffffff


	//   ....[23]....
        /*0154*/ 	.word	0xffffffff


	//   ....[24]....
        /*0158*/ 	.word	0xffffffff


	//   ....[25]....
        /*015c*/ 	.word	0xffffffff


	//   ....[26]....
        /*0160*/ 	.word	0xffffffff


	//   ....[27]....
        /*0164*/ 	.word	0xffffffff


	//   ....[28]....
        /*0168*/ 	.word	0xffffffff


	//   ....[29]....
        /*016c*/ 	.word	0xffffffff


	//   ....[30]....
        /*0170*/ 	.word	0xffffffff


	//   ....[31]....
        /*0174*/ 	.word	0xffffffff


	//   ....[32]....
        /*0178*/ 	.word	0xffffffff


	//   ....[33]....
        /*017c*/ 	.word	0xffffffff


	//   ....[34]....
        /*0180*/ 	.word	0xffffffff


	//   ....[35]....
        /*0184*/ 	.word	0xffffffff


	//   ....[36]....
        /*0188*/ 	.word	0xffffffff


	//   ....[37]....
        /*018c*/ 	.word	0xffffffff


	//   ....[38]....
        /*0190*/ 	.word	0xffffffff


	//   ....[39]....
        /*0194*/ 	.word	0xffffffff


	//   ....[40]....
        /*0198*/ 	.word	0xffffffff


	//   ....[41]....
        /*019c*/ 	.word	0xffffffff


	//   ....[42]....
        /*01a0*/ 	.word	0xffffffff


	//   ....[43]....
        /*01a4*/ 	.word	0xffffffff


	//   ....[44]....
        /*01a8*/ 	.word	0xffffffff


	//   ....[45]....
        /*01ac*/ 	.word	0xffffffff


	//   ....[46]....
        /*01b0*/ 	.word	0xffffffff


	//   ....[47]....
        /*01b4*/ 	.word	0xffffffff


	//   ....[48]....
        /*01b8*/ 	.word	0xffffffff


	//   ....[49]....
        /*01bc*/ 	.word	0xffffffff


	//   ....[50]....
        /*01c0*/ 	.word	0xffffffff


	//   ....[51]....
        /*01c4*/ 	.word	0xffffffff


	//   ....[52]....
        /*01c8*/ 	.word	0xffffffff


	//   ....[53]....
        /*01cc*/ 	.word	0xffffffff


	//   ....[54]....
        /*01d0*/ 	.word	0xffffffff


	//   ....[55]....
        /*01d4*/ 	.word	0xffffffff


	//   ....[56]....
        /*01d8*/ 	.word	0xffffffff


	//   ....[57]....
        /*01dc*/ 	.word	0xffffffff


	//   ....[58]....
        /*01e0*/ 	.word	0xffffffff


	//   ....[59]....
        /*01e4*/ 	.word	0xffffffff


	//   ....[60]....
        /*01e8*/ 	.word	0x05000016


	//   ....[61]....
        /*01ec*/ 	.word	0x05000016


	//   ....[62]....
        /*01f0*/ 	.word	0x05000016


	//   ....[63]....
        /*01f4*/ 	.word	0x05000016


	//   ....[64]....
        /*01f8*/ 	.word	0x05000016


	//   ....[65]....
        /*01fc*/ 	.word	0x05000016


	//   ....[66]....
        /*0200*/ 	.word	0x05000016


	//   ....[67]....
        /*0204*/ 	.word	0x05000016


	//   ....[68]....
        /*0208*/ 	.word	0x05000016


	//   ....[69]....
        /*020c*/ 	.word	0x05000016


	//   ....[70]....
        /*0210*/ 	.word	0x05000016


	//   ....[71]....
        /*0214*/ 	.word	0x05000016


	//   ....[72]....
        /*0218*/ 	.word	0x05000016


	//   ....[73]....
        /*021c*/ 	.word	0x05000016


	//   ....[74]....
        /*0220*/ 	.word	0x05000016


	//   ....[75]....
        /*0224*/ 	.word	0x05000016


	//   ....[76]....
        /*0228*/ 	.word	0x05000016


	//   ....[77]....
        /*022c*/ 	.word	0x05000016


	//   ....[78]....
        /*0230*/ 	.word	0x05000016


	//   ....[79]....
        /*0234*/ 	.word	0x05000016


	//   ....[80]....
        /*0238*/ 	.word	0x05000016


	//   ....[81]....
        /*023c*/ 	.word	0x05000016


	//   ....[82]....
        /*0240*/ 	.word	0x05000016


	//   ....[83]....
        /*0244*/ 	.word	0x05000016


	//   ....[84]....
        /*0248*/ 	.word	0x05000016


	//   ....[85]....
        /*024c*/ 	.word	0x05000016


	//   ....[86]....
        /*0250*/ 	.word	0x05000016


	//   ....[87]....
        /*0254*/ 	.word	0x05000016


	//   ....[88]....
        /*0258*/ 	.word	0x05000016


	//   ....[89]....
        /*025c*/ 	.word	0x05000016


	//   ....[90]....
        /*0260*/ 	.word	0x05000016


	//   ....[91]....
        /*0264*/ 	.word	0x05000016


	//   ....[92]....
        /*0268*/ 	.word	0x05000016


	//   ....[93]....
        /*026c*/ 	.word	0x05000016


	//   ....[94]....
        /*0270*/ 	.word	0x05000016


	//   ....[95]....
        /*0274*/ 	.word	0x05000016


	//----- nvinfo : EIATTR_COOP_GROUP_INSTR_OFFSETS
	.align		4
.L_206:
        /*0278*/ 	.byte	0x04, 0x28
        /*027a*/ 	.short	(.L_208 - .L_207)


	//   ....[0]....
.L_207:
        /*027c*/ 	.word	0x00000500


	//   ....[1]....
        /*0280*/ 	.word	0x000008a0


	//   ....[2]....
        /*0284*/ 	.word	0x000008c0


	//   ....[3]....
        /*0288*/ 	.word	0x000008e0


	//   ....[4]....
        /*028c*/ 	.word	0x00000900


	//   ....[5]....
        /*0290*/ 	.word	0x00000920


	//   ....[6]....
        /*0294*/ 	.word	0x000045d0


	//   ....[7]....
        /*0298*/ 	.word	0x000049f0


	//   ....[8]....
        /*029c*/ 	.word	0x00004a10


	//   ....[9]....
        /*02a0*/ 	.word	0x00004a30


	//   ....[10]....
        /*02a4*/ 	.word	0x00004a50


	//   ....[11]....
        /*02a8*/ 	.word	0x00004a70


	//   ....[12]....
        /*02ac*/ 	.word	0x00005010


	//   ....[13]....
        /*02b0*/ 	.word	0x000051e0


	//   ....[14]....
        /*02b4*/ 	.word	0x00005240


	//   ....[15]....
        /*02b8*/ 	.word	0x000052e0


	//   ....[16]....
        /*02bc*/ 	.word	0x00005350


	//   ....[17]....
        /*02c0*/ 	.word	0x00005390


	//   ....[18]....
        /*02c4*/ 	.word	0x000053d0


	//   ....[19]....
        /*02c8*/ 	.word	0x00005420


	//   ....[20]....
        /*02cc*/ 	.word	0x00005430


	//   ....[21]....
        /*02d0*/ 	.word	0x000054f0


	//   ....[22]....
        /*02d4*/ 	.word	0x000056c0


	//   ....[23]....
        /*02d8*/ 	.word	0x00005710


	//   ....[24]....
        /*02dc*/ 	.word	0x00005770


	//   ....[25]....
        /*02e0*/ 	.word	0x000057d0


	//   ....[26]....
        /*02e4*/ 	.word	0x00005810


	//   ....[27]....
        /*02e8*/ 	.word	0x00005850


	//   ....[28]....
        /*02ec*/ 	.word	0x00005890


	//   ....[29]....
        /*02f0*/ 	.word	0x000058a0


	//   ....[30]....
        /*02f4*/ 	.word	0x00009890


	//   ....[31]....
        /*02f8*/ 	.word	0x00009e80


	//   ....[32]....
        /*02fc*/ 	.word	0x00009eb0


	//   ....[33]....
        /*0300*/ 	.word	0x00009ed0


	//   ....[34]....
        /*0304*/ 	.word	0x00009ef0


	//   ....[35]....
        /*0308*/ 	.word	0x00009f10


	//   ....[36]....
        /*030c*/ 	.word	0x0000ddf0


	//   ....[37]....
        /*0310*/ 	.word	0x0000e3d0


	//   ....[38]....
        /*0314*/ 	.word	0x0000e400


	//   ....[39]....
        /*0318*/ 	.word	0x0000e420


	//   ....[40]....
        /*031c*/ 	.word	0x0000e440


	//   ....[41]....
        /*0320*/ 	.word	0x0000e460


	//   ....[42]....
        /*0324*/ 	.word	0x0000e980


	//   ....[43]....
        /*0328*/ 	.word	0x0000eb50


	//   ....[44]....
        /*032c*/ 	.word	0x0000ebb0


	//   ....[45]....
        /*0330*/ 	.word	0x0000ec30


	//   ....[46]....
        /*0334*/ 	.word	0x0000ec90


	//   ....[47]....
        /*0338*/ 	.word	0x0000ece0


	//   ....[48]....
        /*033c*/ 	.word	0x0000ed30


	//   ....[49]....
        /*0340*/ 	.word	0x0000ed90


	//   ....[50]....
        /*0344*/ 	.word	0x0000eda0


	//   ....[51]....
        /*0348*/ 	.word	0x0000ee60


	//   ....[52]....
        /*034c*/ 	.word	0x0000f030


	//   ....[53]....
        /*0350*/ 	.word	0x0000f080


	//   ....[54]....
        /*0354*/ 	.word	0x0000f0e0


	//   ....[55]....
        /*0358*/ 	.word	0x0000f140


	//   ....[56]....
        /*035c*/ 	.word	0x0000f180


	//   ....[57]....
        /*0360*/ 	.word	0x0000f1c0


	//   ....[58]....
        /*0364*/ 	.word	0x0000f200


	//   ....[59]....
        /*0368*/ 	.word	0x0000f210


	//   ....[60]....
        /*036c*/ 	.word	0x00012c50


	//   ....[61]....
        /*0370*/ 	.word	0x00012cd0


	//   ....[62]....
        /*0374*/ 	.word	0x00012d70


	//   ....[63]....
        /*0378*/ 	.word	0x00012e60


	//   ....[64]....
        /*037c*/ 	.word	0x00012ee0


	//   ....[65]....
        /*0380*/ 	.word	0x00012f60


	//   ....[66]....
        /*0384*/ 	.word	0x00012fe0


	//   ....[67]....
        /*0388*/ 	.word	0x00013060


	//   ....[68]....
        /*038c*/ 	.word	0x00013090


	//   ....[69]....
        /*0390*/ 	.word	0x00013160


	//   ....[70]....
        /*0394*/ 	.word	0x000131e0


	//   ....[71]....
        /*0398*/ 	.word	0x00013260


	//   ....[72]....
        /*039c*/ 	.word	0x00013320


	//   ....[73]....
        /*03a0*/ 	.word	0x000133a0


	//   ....[74]....
        /*03a4*/ 	.word	0x00013420


	//   ....[75]....
        /*03a8*/ 	.word	0x00013490


	//   ....[76]....
        /*03ac*/ 	.word	0x00013510


	//   ....[77]....
        /*03b0*/ 	.word	0x00013570


	//   ....[78]....
        /*03b4*/ 	.word	0x000135e0


	//   ....[79]....
        /*03b8*/ 	.word	0x00013660


	//   ....[80]....
        /*03bc*/ 	.word	0x00013700


	//   ....[81]....
        /*03c0*/ 	.word	0x000137d0


	//   ....[82]....
        /*03c4*/ 	.word	0x00013850


	//   ....[83]....
        /*03c8*/ 	.word	0x000138e0


	//   ....[84]....
        /*03cc*/ 	.word	0x00013970


	//   ....[85]....
        /*03d0*/ 	.word	0x000139f0


	//   ....[86]....
        /*03d4*/ 	.word	0x00013a20


	//   ....[87]....
        /*03d8*/ 	.word	0x00013af0


	//   ....[88]....
        /*03dc*/ 	.word	0x00013b70


	//   ....[89]....
        /*03e0*/ 	.word	0x00013bf0


	//   ....[90]....
        /*03e4*/ 	.word	0x00013cb0


	//   ....[91]....
        /*03e8*/ 	.word	0x00013d30


	//   ....[92]....
        /*03ec*/ 	.word	0x00013db0


	//   ....[93]....
        /*03f0*/ 	.word	0x00013e20


	//   ....[94]....
        /*03f4*/ 	.word	0x00013ea0


	//   ....[95]....
        /*03f8*/ 	.word	0x00013f00


	//----- nvinfo : EIATTR_VRC_CTA_INIT_COUNT
	.align		4
.L_208:
        /*03fc*/ 	.byte	0x02, 0x4a
	.zero		1
	.zero		1


	//----- nvinfo : EIATTR_EXIT_INSTR_OFFSETS
	.align		4
        /*0400*/ 	.byte	0x04, 0x1c
        /*0402*/ 	.short	(.L_210 - .L_209)


	//   ....[0]....
.L_209:
        /*0404*/ 	.word	0x000041c0


	//   ....[1]....
        /*0408*/ 	.word	0x00009090


	//   ....[2]....
        /*040c*/ 	.word	0x00012a70


	//   ....[3]....
        /*0410*/ 	.word	0x00012b50


	//   ....[4]....
        /*0414*/ 	.word	0x00012c00


	//----- nvinfo : EIATTR_MAX_THREADS
	.align		4
.L_210:
        /*0418*/ 	.byte	0x04, 0x05
        /*041a*/ 	.short	(.L_212 - .L_211)
.L_211:
        /*041c*/ 	.word	0x00000260
        /*0420*/ 	.word	0x00000001
        /*0424*/ 	.word	0x00000001


	//----- nvinfo : EIATTR_CRS_STACK_SIZE
	.align		4
.L_212:
        /*0428*/ 	.byte	0x04, 0x1e
        /*042a*/ 	.short	(.L_214 - .L_213)
.L_213:
        /*042c*/ 	.word	0x00000000


	//----- nvinfo : EIATTR_CBANK_PARAM_SIZE
	.align		4
.L_214:
        /*0430*/ 	.byte	0x03, 0x19
        /*0432*/ 	.short	0x0068


	//----- nvinfo : EIATTR_PARAM_CBANK
	.align		4
        /*0434*/ 	.byte	0x04, 0x0a
        /*0436*/ 	.short	(.L_216 - .L_215)
	.align		4
.L_215:
        /*0438*/ 	.word	index@(.nv.constant0._ZN3cub18CUB_300001_SM_10006detail6select23DeviceSelectSweepKernelINS2_10policy_hubIiNS0_8NullTypeElLb0ELNS0_10SelectImplE2EE10Policy1000EPiPS5_N6thrust24THRUST_300001_SM_1000_NS6detail15normal_iteratorINSC_10device_ptrIiEEEEPlNS0_13ScanTileStateIiLb1EEE7is_evenS5_iNS2_19streaming_context_tIlLb1EEELS6_2EEEvT0_T1_T2_T3_T4_T5_T6_T7_iT8_NS1_7vsmem_tE)
        /*043c*/ 	.short	0x0380
        /*043e*/ 	.short	0x0068


	//----- nvinfo : EIATTR_SW_WAR
	.align		4
.L_216:
        /*0440*/ 	.byte	0x04, 0x36
        /*0442*/ 	.short	(.L_218 - .L_217)
.L_217:
        /*0444*/ 	.word	0x00000008
.L_218:


//--------------------- .nv.info._ZN3cub18CUB_300001_SM_10006detail6select23DeviceSelectSweepKernelINS2_10policy_hubIiNS0_8NullTypeEiLb0ELNS0_10SelectImplE2EE10Policy1000EPiPS5_N6thrust24THRUST_300001_SM_1000_NS6detail15normal_iteratorINSC_10device_ptrIiEEEES9_NS0_13ScanTileStateIiLb1EEE7is_evenS5_iNS2_19streaming_context_tIiLb0EEELS6_2EEEvT0_T1_T2_T3_T4_T5_T6_T7_iT8_NS1_7vsmem_tE --------------------------
	.section	.nv.info._ZN3cub18CUB_300001_SM_10006detail6select23DeviceSelectSweepKernelINS2_10policy_hubIiNS0_8NullTypeEiLb0ELNS0_10SelectImplE2EE10Policy1000EPiPS5_N6thrust24THRUST_300001_SM_1000_NS6detail15normal_iteratorINSC_10device_ptrIiEEEES9_NS0_13ScanTileStateIiLb1EEE7is_evenS5_iNS2_19streaming_context_tIiLb0EEELS6_2EEEvT0_T1_T2_T3_T4_T5_T6_T7_iT8_NS1_7vsmem_tE,"",@"SHT_CUDA_INFO"
	.sectionflags	@""
	.align	4


	//----- nvinfo : EIATTR_CUDA_API_VERSION
	.align		4
        /*0000*/ 	.byte	0x04, 0x37
        /*0002*/ 	.short	(.L_220 - .L_219)
.L_219:
        /*0004*/ 	.word	0x00000082


	//----- nvinfo : EIATTR_KPARAM_INFO
	.align		4
.L_220:
        /*0008*/ 	.byte	0x04, 0x17
        /*000a*/ 	.short	(.L_222 - .L_221)
.L_221:
        /*000c*/ 	.word	0x00000000
        /*0010*/ 	.short	0x000a
        /*0012*/ 	.short	0x0038
        /*0014*/ 	.byte	0x00, 0xf0, 0x21, 0x00


	//----- nvinfo : EIATTR_KPARAM_INFO
	.align		4
.L_222:
        /*0018*/ 	.byte	0x04, 0x17
        /*001a*/ 	.short	(.L_224 - .L_223)
.L_223:
        /*001c*/ 	.word	0x00000000
        /*0020*/ 	.short	0x0009
        /*0022*/ 	.short	0x0034
        /*0024*/ 	.byte	0x00, 0xf0, 0x05, 0x00


	//----- nvinfo : EIATTR_KPARAM_INFO
	.align		4
.L_224:
        /*0028*/ 	.byte	0x04, 0x17
        /*002a*/ 	.short	(.L_226 - .L_225)
.L_225:
        /*002c*/ 	.word	0x00000000
        /*0030*/ 	.short	0x0008
        /*0032*/ 	.short	0x0030
        /*0034*/ 	.byte	0x00, 0xf0, 0x11, 0x00


	//----- nvinfo : EIATTR_KPARAM_INFO
	.align		4
.L_226:
        /*0038*/ 	.byte	0x04, 0x17
        /*003a*/ 	.short	(.L_228 - .L_227)
.L_227:
        /*003c*/ 	.word	0x00000000
        /*0040*/ 	.short	0x0007
        /*0042*/ 	.short	0x002c
        /*0044*/ 	.byte	0x00, 0xf0, 0x11, 0x00


	//----- nvinfo : EIATTR_KPARAM_INFO
	.align		4
.L_228:
        /*0048*/ 	.byte	0x04, 0x17
        /*004a*/ 	.short	(.L_230 - .L_229)
.L_229:
        /*004c*/ 	.word	0x00000000
        /*0050*/ 	.short	0x0006
        /*0052*/ 	.short	0x0029
        /*0054*/ 	.byte	0x00, 0xf0, 0x05, 0x00


	//----- nvinfo : EIATTR_KPARAM_INFO
	.align		4
.L_230:
        /*0058*/ 	.byte	0x04, 0x17
        /*005a*/ 	.short	(.L_232 - .L_231)
.L_231:
        /*005c*/ 	.word	0x00000000
        /*0060*/ 	.short	0x0005
        /*0062*/ 	.short	0x0028
        /*0064*/ 	.byte	0x00, 0xf0, 0x05, 0x00


	//----- nvinfo : EIATTR_KPARAM_INFO
	.align		4
.L_232:
        /*0068*/ 	.byte	0x04, 0x17
        /*006a*/ 	.short	(.L_234 - .L_233)
.L_233:
        /*006c*/ 	.word	0x00000000
        /*0070*/ 	.short	0x0004
        /*0072*/ 	.short	0x0020
        /*0074*/ 	.byte	0x00, 0xf0, 0x21, 0x00


	//----- nvinfo : EIATTR_KPARAM_INFO
	.align		4
.L_234:
        /*0078*/ 	.byte	0x04, 0x17
        /*007a*/ 	.short	(.L_236 - .L_235)
.L_235:
        /*007c*/ 	.word	0x00000000
        /*0080*/ 	.short	0x0003
        /*0082*/ 	.short	0x0018
        /*0084*/ 	.byte	0x00, 0xf5, 0x21, 0x00


	//----- nvinfo : EIATTR_KPARAM_INFO
	.align		4
.L_236:
        /*0088*/ 	.byte	0x04, 0x17
        /*008a*/ 	.short	(.L_238 - .L_237)
.L_237:
        /*008c*/ 	.word	0x00000000
        /*0090*/ 	.short	0x0002
        /*0092*/ 	.short	0x0010
        /*0094*/ 	.byte	0x00, 0xf0, 0x21, 0x00


	//----- nvinfo : EIATTR_KPARAM_INFO
	.align		4
.L_238:
        /*0098*/ 	.byte	0x04, 0x17
        /*009a*/ 	.short	(.L_240 - .L_239)
.L_239:
        /*009c*/ 	.word	0x00000000
        /*00a0*/ 	.short	0x0001
        /*00a2*/ 	.short	0x0008
        /*00a4*/ 	.byte	0x00, 0xf5, 0x21, 0x00


	//----- nvinfo : EIATTR_KPARAM_INFO
	.align		4
.L_240:
        /*00a8*/ 	.byte	0x04, 0x17
        /*00aa*/ 	.short	(.L_242 - .L_241)
.L_241:
        /*00ac*/ 	.word	0x00000000
        /*00b0*/ 	.short	0x0000
        /*00b2*/ 	.short	0x0000
        /*00b4*/ 	.byte	0x00, 0xf5, 0x21, 0x00


	//----- nvinfo : EIATTR_SPARSE_MMA_MASK
	.align		4
.L_242:
        /*00b8*/ 	.byte	0x03, 0x50
        /*00ba*/ 	.short	0x0000


	//----- nvinfo : EIATTR_MAXREG_COUNT
	.align		4
        /*00bc*/ 	.byte	0x03, 0x1b
        /*00be*/ 	.short	0x0060


	//----- nvinfo : EIATTR_NUM_BARRIERS
	.align		4
        /*00c0*/ 	.byte	0x02, 0x4c
        /*00c2*/ 	.byte	0x01
	.zero		1


	//----- nvinfo : EIATTR_MERCURY_ISA_VERSION
	.align		4
        /*00c4*/ 	.byte	0x03, 0x5f
        /*00c6*/ 	.short	0x0101


	//----- nvinfo : EIATTR_UNUSED_LOAD_BYTE_OFFSET
	.align		4
        /*00c8*/ 	.byte	0x04, 0x44
        /*00ca*/ 	.short	(.L_244 - .L_243)


	//   ....[0]....
.L_243:
        /*00cc*/ 	.word	0x00000b80
        /*00d0*/ 	.word	0x00000fff


	//   ....[1]....
        /*00d4*/ 	.word	0x000028f0
        /*00d8*/ 	.word	0x00000fff


	//   ....[2]....
        /*00dc*/ 	.word	0x00005b30
        /*00e0*/ 	.word	0x00000fff


	//   ....[3]....
        /*00e4*/ 	.word	0x000081c0
        /*00e8*/ 	.word	0x00000fff


	//   ....[4]....
        /*00ec*/ 	.word	0x00009080
        /*00f0*/ 	.word	0x0000fff0


	//----- nvinfo : EIATTR_COOP_GROUP_MASK_REGIDS
	.align		4
.L_244:
        /*00f4*/ 	.byte	0x04, 0x29
        /*00f6*/ 	.short	(.L_246 - .L_245)


	//   ....[0]....
.L_245:
        /*00f8*/ 	.word	0xffffffff


	//   ....[1]....
        /*00fc*/ 	.word	0xffffffff


	//   ....[2]....
        /*0100*/ 	.word	0xffffffff


	//   ....[3]....
        /*0104*/ 	.word	0xffffffff


	//   ....[4]....
        /*0108*/ 	.word	0xffffffff


	//   ....[5]....
        /*010c*/ 	.word	0xffffffff


	//   ....[6]....
        /*0110*/ 	.word	0xffffffff


	//   ....[7]....
        /*0114*/ 	.word	0xffffffff


	//   ....[8]....
        /*0118*/ 	.word	0xffffffff


	//   ....[9]....
        /*011c*/ 	.word	0xffffffff


	//   ....[10]....
        /*0120*/ 	.word	0xffffffff


	//   ....[11]....
        /*0124*/ 	.word	0xffffffff


	//   ....[12]....
        /*0128*/ 	.word	0xffffffff


	//   ....[13]....
        /*012c*/ 	.word	0xffffffff


	//   ....[14]....
        /*0130*/ 	.word	0xffffffff


	//   ....[15]....
        /*0134*/ 	.word	0xffffffff


	//   ....[16]....
        /*0138*/ 	.word	0xffffffff


	//   ....[17]....
        /*013c*/ 	.word	0xffffffff


	//   ....[18]....
        /*0140*/ 	.word	0xffffffff


	//   ....[19]....
        /*0144*/ 	.word	0xffffffff


	//   ....[20]....
        /*0148*/ 	.word	0xffffffff


	//   ....[21]....
        /*014c*/ 	.word	0xffffffff


	//   ....[22]....
        /*0150*/ 	.word	0xffffffff


	//   ....[23]....
        /*0154*/ 	.word	0xffffffff


	//   ....[24]....
        /*0158*/ 	.word	0xffffffff


	//   ....[25]....
        /*015c*/ 	.word	0xffffffff


	//   ....[26]....
        /*0160*/ 	.word	0xffffffff


	//   ....[27]....
        /*0164*/ 	.word	0xffffffff


	//   ....[28]....
        /*0168*/ 	.word	0xffffffff


	//   ....[29]....
        /*016c*/ 	.word	0xffffffff


	//   ....[30]....
        /*0170*/ 	.word	0xffffffff


	//   ....[31]....
        /*0174*/ 	.word	0xffffffff


	//   ....[32]....
        /*0178*/ 	.word	0xffffffff


	//   ....[33]....
        /*017c*/ 	.word	0xffffffff


	//   ....[34]....
        /*0180*/ 	.word	0xffffffff


	//   ....[35]....
        /*0184*/ 	.word	0xffffffff


	//   ....[36]....
        /*0188*/ 	.word	0xffffffff


	//   ....[37]....
        /*018c*/ 	.word	0xffffffff


	//   ....[38]....
        /*0190*/ 	.word	0xffffffff


	//   ....[39]....
        /*0194*/ 	.word	0xffffffff


	//   ....[40]....
        /*0198*/ 	.word	0xffffffff


	//   ....[41]....
        /*019c*/ 	.word	0xffffffff


	//   ....[42]....
        /*01a0*/ 	.word	0xffffffff


	//   ....[43]....
        /*01a4*/ 	.word	0xffffffff


	//   ....[44]....
        /*01a8*/ 	.word	0xffffffff


	//   ....[45]....
        /*01ac*/ 	.word	0xffffffff


	//   ....[46]....
        /*01b0*/ 	.word	0xffffffff


	//   ....[47]....
        /*01b4*/ 	.word	0xffffffff


	//   ....[48]....
        /*01b8*/ 	.word	0xffffffff


	//   ....[49]....
        /*01bc*/ 	.word	0xffffffff


	//   ....[50]....
        /*01c0*/ 	.word	0xffffffff


	//   ....[51]....
        /*01c4*/ 	.word	0xffffffff


	//   ....[52]....
        /*01c8*/ 	.word	0xffffffff


	//   ....[53]....
        /*01cc*/ 	.word	0xffffffff


	//   ....[54]....
        /*01d0*/ 	.word	0xffffffff


	//   ....[55]....
        /*01d4*/ 	.word	0xffffffff


	//   ....[56]....
        /*01d8*/ 	.word	0xffffffff


	//   ....[57]....
        /*01dc*/ 	.word	0xffffffff


	//   ....[58]....
        /*01e0*/ 	.word	0xffffffff


	//   ....[59]....
        /*01e4*/ 	.word	0xffffffff


	//   ....[60]....
        /*01e8*/ 	.word	0x05000004


	//   ....[61]....
        /*01ec*/ 	.word	0x05000004


	//   ....[62]....
        /*01f0*/ 	.word	0x05000004


	//   ....[63]....
        /*01f4*/ 	.word	0x05000004


	//   ....[64]....
        /*01f8*/ 	.word	0x05000004


	//   ....[65]....
        /*01fc*/ 	.word	0x05000004


	//   ....[66]....
        /*0200*/ 	.word	0x05000004


	//   ....[67]....
        /*0204*/ 	.word	0x05000004


	//   ....[68]....
        /*0208*/ 	.word	0x05000004


	//   ....[69]....
        /*020c*/ 	.word	0x05000004


	//   ....[70]....
        /*0210*/ 	.word	0x05000004


	//   ....[71]....
        /*0214*/ 	.word	0x05000004


	//   ....[72]....
        /*0218*/ 	.word	0x05000004


	//   ....[73]....
        /*021c*/ 	.word	0x05000004


	//   ....[74]....
        /*0220*/ 	.word	0x05000004


	//   ....[75]....
        /*0224*/ 	.word	0x05000004


	//   ....[76]....
        /*0228*/ 	.word	0x05000004


	//   ....[77]....
        /*022c*/ 	.word	0x05000004


	//   ....[78]....
        /*0230*/ 	.word	0x05000004


	//   ....[79]....
        /*0234*/ 	.word	0x05000004


	//   ....[80]....
        /*0238*/ 	.word	0x05000004


	//   ....[81]....
        /*023c*/ 	.word	0x05000004


	//   ....[82]....
        /*0240*/ 	.word	0x05000004


	//   ....[83]....
        /*0244*/ 	.word	0x05000004


	//   ....[84]....
        /*0248*/ 	.word	0x05000004


	//   ....[85]....
        /*024c*/ 	.word	0x05000004


	//   ....[86]....
        /*0250*/ 	.word	0x05000004


	//   ....[87]....
        /*0254*/ 	.word	0x05000004


	//   ....[88]....
        /*0258*/ 	.word	0x05000004


	//   ....[89]....
        /*025c*/ 	.word	0x05000004


	//   ....[90]....
        /*0260*/ 	.word	0x05000004


	//   ....[91]....
        /*0264*/ 	.word	0x05000004


	//   ....[92]....
        /*0268*/ 	.word	0x05000004


	//   ....[93]....
        /*026c*/ 	.word	0x05000004


	//   ....[94]....
        /*0270*/ 	.word	0x05000004


	//   ....[95]....
        /*0274*/ 	.word	0x05000004


	//----- nvinfo : EIATTR_COOP_GROUP_INSTR_OFFSETS
	.align		4
.L_246:
        /*0278*/ 	.byte	0x04, 0x28
        /*027a*/ 	.short	(.L_248 - .L_247)


	//   ....[0]....
.L_247:
        /*027c*/ 	.word	0x00000570


	//   ....[1]....
        /*0280*/ 	.word	0x000008c0


	//   ....[2]....
        /*0284*/ 	.word	0x000008e0


	//   ....[3]....
        /*0288*/ 	.word	0x00000900


	//   ....[4]....
        /*028c*/ 	.word	0x00000920


	//   ....[5]....
        /*0290*/ 	.word	0x00000940


	//   ....[6]....
        /*0294*/ 	.word	0x00002360


	//   ....[7]....
        /*0298*/ 	.word	0x00002670


	//   ....[8]....
        /*029c*/ 	.word	0x00002690


	//   ....[9]....
        /*02a0*/ 	.word	0x000026b0


	//   ....[10]....
        /*02a4*/ 	.word	0x000026d0


	//   ....[11]....
        /*02a8*/ 	.word	0x00002700


	//   ....[12]....
        /*02ac*/ 	.word	0x00002c40


	//   ....[13]....
        /*02b0*/ 	.word	0x00002e30


	//   ....[14]....
        /*02b4*/ 	.word	0x00002eb0


	//   ....[15]....
        /*02b8*/ 	.word	0x00002f60


	//   ....[16]....
        /*02bc*/ 	.word	0x00002fb0


	//   ....[17]....
        /*02c0*/ 	.word	0x00002ff0


	//   ....[18]....
        /*02c4*/ 	.word	0x00003040


	//   ....[19]....
        /*02c8*/ 	.word	0x00003090


	//   ....[20]....
        /*02cc*/ 	.word	0x000030a0


	//   ....[21]....
        /*02d0*/ 	.word	0x00003160


	//   ....[22]....
        /*02d4*/ 	.word	0x00003350


	//   ....[23]....
        /*02d8*/ 	.word	0x000033c0


	//   ....[24]....
        /*02dc*/ 	.word	0x00003420


	//   ....[25]....
        /*02e0*/ 	.word	0x00003480


	//   ....[26]....
        /*02e4*/ 	.word	0x000034c0


	//   ....[27]....
        /*02e8*/ 	.word	0x00003500


	//   ....[28]....
        /*02ec*/ 	.word	0x00003540


	//   ....[29]....
        /*02f0*/ 	.word	0x00003550


	//   ....[30]....
        /*02f4*/ 	.word	0x000052b0


	//   ....[31]....
        /*02f8*/ 	.word	0x00005880


	//   ....[32]....
        /*02fc*/ 	.word	0x000058a0


	//   ....[33]....
        /*0300*/ 	.word	0x000058c0


	//   ....[34]....
        /*0304*/ 	.word	0x000058e0


	//   ....[35]....
        /*0308*/ 	.word	0x00005910


	//   ....[36]....
        /*030c*/ 	.word	0x000078a0


	//   ....[37]....
        /*0310*/ 	.word	0x00007f40


	//   ....[38]....
        /*0314*/ 	.word	0x00007f60


	//   ....[39]....
        /*0318*/ 	.word	0x00007f80


	//   ....[40]....
        /*031c*/ 	.word	0x00007fa0


	//   ....[41]....
        /*0320*/ 	.word	0x00007fd0


	//   ....[42]....
        /*0324*/ 	.word	0x00008510


	//   ....[43]....
        /*0328*/ 	.word	0x00008700


	//   ....[44]....
        /*032c*/ 	.word	0x00008780


	//   ....[45]....
        /*0330*/ 	.word	0x00008830


	//   ....[46]....
        /*0334*/ 	.word	0x00008880


	//   ....[47]....
        /*0338*/ 	.word	0x000088c0


	//   ....[48]....
        /*033c*/ 	.word	0x00008910


	//   ....[49]....
        /*0340*/ 	.word	0x00008960


	//   ....[50]....
        /*0344*/ 	.word	0x00008970


	//   ....[51]....
        /*0348*/ 	.word	0x00008a30


	//   ....[52]....
        /*034c*/ 	.word	0x00008c20


	//   ....[53]....
        /*0350*/ 	.word	0x00008c90


	//   ....[54]....
        /*0354*/ 	.word	0x00008cf0


	//   ....[55]....
        /*0358*/ 	.word	0x00008d50


	//   ....[56]....
        /*035c*/ 	.word	0x00008d90


	//   ....[57]....
        /*0360*/ 	.word	0x00008dd0


	//   ....[58]....
        /*0364*/ 	.word	0x00008e10


	//   ....[59]....
        /*0368*/ 	.word	0x00008e20


	//   ....[60]....
        /*036c*/ 	.word	0x0000a930


	//   ....[61]....
        /*0370*/ 	.word	0x0000a9b0


	//   ....[62]....
        /*0374*/ 	.word	0x0000aa40


	//   ....[63]....
        /*0378*/ 	.word	0x0000ab50


	//   ....[64]....
        /*037c*/ 	.word	0x0000abe0


	//   ....[65]....
        /*0380*/ 	.word	0x0000ac60


	//   ....[66]....
        /*0384*/ 	.word	0x0000ad00


	//   ....[67]....
        /*0388*/ 	.word	0x0000ad80


	//   ....[68]....
        /*038c*/ 	.word	0x0000ade0


	//   ....[69]....
        /*0390*/ 	.word	0x0000ae50


	//   ....[70]....
        /*0394*/ 	.word	0x0000aed0


	//   ....[71]....
        /*0398*/ 	.word	0x0000af50


	//   ....[72]....
        /*039c*/ 	.word	0x0000b020


	//   ....[73]....
        /*03a0*/ 	.word	0x0000b0b0


	//   ....[74]....
        /*03a4*/ 	.word	0x0000b130


	//   ....[75]....
        /*03a8*/ 	.word	0x0000b1b0


	//   ....[76]....
        /*03ac*/ 	.word	0x0000b230


	//   ....[77]....
        /*03b0*/ 	.word	0x0000b290


	//   ....[78]....
        /*03b4*/ 	.word	0x0000b300


	//   ....[79]....
        /*03b8*/ 	.word	0x0000b380


	//   ....[80]....
        /*03bc*/ 	.word	0x0000b410


	//   ....[81]....
        /*03c0*/ 	.word	0x0000b520


	//   ....[82]....
        /*03c4*/ 	.word	0x0000b5b0


	//   ....[83]....
        /*03c8*/ 	.word	0x0000b630


	//   ....[84]....
        /*03cc*/ 	.word	0x0000b6d0


	//   ....[85]....
        /*03d0*/ 	.word	0x0000b750


	//   ....[86]....
        /*03d4*/ 	.word	0x0000b7b0


	//   ....[87]....
        /*03d8*/ 	.word	0x0000b820


	//   ....[88]....
        /*03dc*/ 	.word	0x0000b8a0


	//   ....[89]....
        /*03e0*/ 	.word	0x0000b920


	//   ....[90]....
        /*03e4*/ 	.word	0x0000b9f0


	//   ....[91]....
        /*03e8*/ 	.word	0x0000ba80


	//   ....[92]....
        /*03ec*/ 	.word	0x0000bb00


	//   ....[93]....
        /*03f0*/ 	.word	0x0000bb80


	//   ....[94]....
        /*03f4*/ 	.word	0x0000bc00


	//   ....[95]....
        /*03f8*/ 	.word	0x0000bc60


	//----- nvinfo : EIATTR_VRC_CTA_INIT_COUNT
	.align		4
.L_248:
        /*03fc*/ 	.byte	0x02, 0x4a
	.zero		1
	.zero		1


	//----- nvinfo : EIATTR_EXIT_INSTR_OFFSETS
	.align		4
        /*0400*/ 	.byte	0x04, 0x1c
        /*0402*/ 	.short	(.L_250 - .L_249)


	//   ....[0]....
.L_249:
        /*0404*/ 	.word	0x00001fb0


	//   ....[1]....
        /*0408*/ 	.word	0x00004bb0


	//   ....[2]....
        /*040c*/ 	.word	0x0000a8b0


	//   ....[3]....
        /*0410*/ 	.word	0x0000a8e0


	//----- nvinfo : EIATTR_MAX_THREADS
	.align		4
.L_250:
        /*0414*/ 	.byte	0x04, 0x05
        /*0416*/ 	.short	(.L_252 - .L_251)
.L_251:
        /*0418*/ 	.word	0x00000260
        /*041c*/ 	.word	0x00000001
        /*0420*/ 	.word	0x00000001


	//----- nvinfo : EIATTR_CRS_STACK_SIZE
	.align		4
.L_252:
        /*0424*/ 	.byte	0x04, 0x1e
        /*0426*/ 	.short	(.L_254 - .L_253)
.L_253:
        /*0428*/ 	.word	0x00000000


	//----- nvinfo : EIATTR_CBANK_PARAM_SIZE
	.align		4
.L_254:
        /*042c*/ 	.byte	0x03, 0x19
        /*042e*/ 	.short	0x0040


	//----- nvinfo : EIATTR_PARAM_CBANK
	.align		4
        /*0430*/ 	.byte	0x04, 0x0a
        /*0432*/ 	.short	(.L_256 - .L_255)
	.align		4
.L_255:
        /*0434*/ 	.word	index@(.nv.constant0._ZN3cub18CUB_300001_SM_10006detail6select23DeviceSelectSweepKernelINS2_10policy_hubIiNS0_8NullTypeEiLb0ELNS0_10SelectImplE2EE10Policy1000EPiPS5_N6thrust24THRUST_300001_SM_1000_NS6detail15normal_iteratorINSC_10device_ptrIiEEEES9_NS0_13ScanTileStateIiLb1EEE7is_evenS5_iNS2_19streaming_context_tIiLb0EEELS6_2EEEvT0_T1_T2_T3_T4_T5_T6_T7_iT8_NS1_7vsmem_tE)
        /*0438*/ 	.short	0x0380
        /*043a*/ 	.short	0x0040


	//----- nvinfo : EIATTR_SW_WAR
	.align		4
.L_256:
        /*043c*/ 	.byte	0x04, 0x36
        /*043e*/ 	.short	(.L_258 - .L_257)
.L_257:
        /*0440*/ 	.word	0x00000008
.L_258:


//--------------------- .nv.info._ZN3cub18CUB_300001_SM_10006detail4scan23DeviceCompactInitKernelINS0_13ScanTileStateIiLb1EEEPlEEvT_iT0_ --------------------------
	.section	.nv.info._ZN3cub18CUB_300001_SM_10006detail4scan23DeviceCompactInitKernelINS0_13ScanTileStateIiLb1EEEPlEEvT_iT0_,"",@"SHT_CUDA_INFO"
	.sectionflags	@""
	.align	4


	//----- nvinfo : EIATTR_CUDA_API_VERSION
	.align		4
        /*0000*/ 	.byte	0x04, 0x37
        /*0002*/ 	.short	(.L_260 - .L_259)
.L_259:
        /*0004*/ 	.word	0x00000082


	//----- nvinfo : EIATTR_KPARAM_INFO
	.align		4
.L_260:
        /*0008*/ 	.byte	0x04, 0x17
        /*000a*/ 	.short	(.L_262 - .L_261)
.L_261:
        /*000c*/ 	.word	0x00000000
        /*0010*/ 	.short	0x0002
        /*0012*/ 	.short	0x0010
        /*0014*/ 	.byte	0x00, 0xf5, 0x21, 0x00


	//----- nvinfo : EIATTR_KPARAM_INFO
	.align		4
.L_262:
        /*0018*/ 	.byte	0x04, 0x17
        /*001a*/ 	.short	(.L_264 - .L_263)
.L_263:
        /*001c*/ 	.word	0x00000000
        /*0020*/ 	.short	0x0001
        /*0022*/ 	.short	0x0008
        /*0024*/ 	.byte	0x00, 0xf0, 0x11, 0x00


	//----- nvinfo : EIATTR_KPARAM_INFO
	.align		4
.L_264:
        /*0028*/ 	.byte	0x04, 0x17
        /*002a*/ 	.short	(.L_266 - .L_265)
.L_265:
        /*002c*/ 	.word	0x00000000
        /*0030*/ 	.short	0x0000
        /*0032*/ 	.short	0x0000
        /*0034*/ 	.byte	0x00, 0xf0, 0x21, 0x00


	//----- nvinfo : EIATTR_SPARSE_MMA_MASK
	.align		4
.L_266:
        /*0038*/ 	.byte	0x03, 0x50
        /*003a*/ 	.short	0x0000


	//----- nvinfo : EIATTR_MAXREG_COUNT
	.align		4
        /*003c*/ 	.byte	0x03, 0x1b
        /*003e*/ 	.short	0x00ff


	//----- nvinfo : EIATTR_MERCURY_ISA_VERSION
	.align		4
        /*0040*/ 	.byte	0x03, 0x5f
        /*0042*/ 	.short	0x0101


	//----- nvinfo : EIATTR_VRC_CTA_INIT_COUNT
	.align		4
        /*0044*/ 	.byte	0x02, 0x4a
	.zero		1
	.zero		1


	//----- nvinfo : EIATTR_EXIT_INSTR_OFFSETS
	.align		4
        /*0048*/ 	.byte	0x04, 0x1c
        /*004a*/ 	.short	(.L_268 - .L_267)


	//   ....[0]....
.L_267:
        /*004c*/ 	.word	0x00000130


	//   ....[1]....
        /*0050*/ 	.word	0x00000160


	//----- nvinfo : EIATTR_CBANK_PARAM_SIZE
	.align		4
.L_268:
        /*0054*/ 	.byte	0x03, 0x19
        /*0056*/ 	.short	0x0018


	//----- nvinfo : EIATTR_PARAM_CBANK
	.align		4
        /*0058*/ 	.byte	0x04, 0x0a
        /*005a*/ 	.short	(.L_270 - .L_269)
	.align		4
.L_269:
        /*005c*/ 	.word	index@(.nv.constant0._ZN3cub18CUB_300001_SM_10006detail4scan23DeviceCompactInitKernelINS0_13ScanTileStateIiLb1EEEPlEEvT_iT0_)
        /*0060*/ 	.short	0x0380
        /*0062*/ 	.short	0x0018


	//----- nvinfo : EIATTR_SW_WAR
	.align		4
.L_270:
        /*0064*/ 	.byte	0x04, 0x36
        /*0066*/ 	.short	(.L_272 - .L_271)
.L_271:
        /*0068*/ 	.word	0x00000008
.L_272:


//--------------------- .nv.info._ZN3cub18CUB_300001_SM_10006detail4scan23DeviceCompactInitKernelINS0_13ScanTileStateIiLb1EEEPiEEvT_iT0_ --------------------------
	.section	.nv.info._ZN3cub18CUB_300001_SM_10006detail4scan23DeviceCompactInitKernelINS0_13ScanTileStateIiLb1EEEPiEEvT_iT0_,"",@"SHT_CUDA_INFO"
	.sectionflags	@""
	.align	4


	//----- nvinfo : EIATTR_CUDA_API_VERSION
	.align		4
        /*0000*/ 	.byte	0x04, 0x37
        /*0002*/ 	.short	(.L_274 - .L_273)
.L_273:
        /*0004*/ 	.word	0x00000082


	//----- nvinfo : EIATTR_KPARAM_INFO
	.align		4
.L_274:
        /*0008*/ 	.byte	0x04, 0x17
        /*000a*/ 	.short	(.L_276 - .L_275)
.L_275:
        /*000c*/ 	.word	0x00000000
        /*0010*/ 	.short	0x0002
        /*0012*/ 	.short	0x0010
        /*0014*/ 	.byte	0x00, 0xf5, 0x21, 0x00


	//----- nvinfo : EIATTR_KPARAM_INFO
	.align		4
.L_276:
        /*0018*/ 	.byte	0x04, 0x17
        /*001a*/ 	.short	(.L_278 - .L_277)
.L_277:
        /*001c*/ 	.word	0x00000000
        /*0020*/ 	.short	0x0001
        /*0022*/ 	.short	0x0008
        /*0024*/ 	.byte	0x00, 0xf0, 0x11, 0x00


	//----- nvinfo : EIATTR_KPARAM_INFO
	.align		4
.L_278:
        /*0028*/ 	.byte	0x04, 0x17
        /*002a*/ 	.short	(.L_280 - .L_279)
.L_279:
        /*002c*/ 	.word	0x00000000
        /*0030*/ 	.short	0x0000
        /*0032*/ 	.short	0x0000
        /*0034*/ 	.byte	0x00, 0xf0, 0x21, 0x00


	//----- nvinfo : EIATTR_SPARSE_MMA_MASK
	.align		4
.L_280:
        /*0038*/ 	.byte	0x03, 0x50
        /*003a*/ 	.short	0x0000


	//----- nvinfo : EIATTR_MAXREG_COUNT
	.align		4
        /*003c*/ 	.byte	0x03, 0x1b
        /*003e*/ 	.short	0x00ff


	//----- nvinfo : EIATTR_MERCURY_ISA_VERSION
	.align		4
        /*0040*/ 	.byte	0x03, 0x5f
        /*0042*/ 	.short	0x0101


	//----- nvinfo : EIATTR_VRC_CTA_INIT_COUNT
	.align		4
        /*0044*/ 	.byte	0x02, 0x4a
	.zero		1
	.zero		1


	//----- nvinfo : EIATTR_EXIT_INSTR_OFFSETS
	.align		4
        /*0048*/ 	.byte	0x04, 0x1c
        /*004a*/ 	.short	(.L_282 - .L_281)


	//   ....[0]....
.L_281:
        /*004c*/ 	.word	0x00000130


	//   ....[1]....
        /*0050*/ 	.word	0x00000160


	//----- nvinfo : EIATTR_CBANK_PARAM_SIZE
	.align		4
.L_282:
        /*0054*/ 	.byte	0x03, 0x19
        /*0056*/ 	.short	0x0018


	//----- nvinfo : EIATTR_PARAM_CBANK
	.align		4
        /*0058*/ 	.byte	0x04, 0x0a
        /*005a*/ 	.short	(.L_284 - .L_283)
	.align		4
.L_283:
        /*005c*/ 	.word	index@(.nv.constant0._ZN3cub18CUB_300001_SM_10006detail4scan23DeviceCompactInitKernelINS0_13ScanTileStateIiLb1EEEPiEEvT_iT0_)
        /*0060*/ 	.short	0x0380
        /*0062*/ 	.short	0x0018


	//----- nvinfo : EIATTR_SW_WAR
	.align		4
.L_284:
        /*0064*/ 	.byte	0x04, 0x36
        /*0066*/ 	.short	(.L_286 - .L_285)
.L_285:
        /*0068*/ 	.word	0x00000008
.L_286:


//--------------------- .nv.info._ZN3cub18CUB_300001_SM_10006detail8for_each13static_kernelINS2_12policy_hub_t12policy_500_tElN6thrust24THRUST_300001_SM_1000_NS8cuda_cub20__uninitialized_copy7functorINS7_6detail15normal_iteratorINS7_10device_ptrIiEEEENSC_INS7_7pointerIiNS8_3tagENS7_11use_defaultESI_EEEEEEEEvT0_T1_ --------------------------
	.section	.nv.info._ZN3cub18CUB_300001_SM_10006detail8for_each13static_kernelINS2_12policy_hub_t12policy_500_tElN6thrust24THRUST_300001_SM_1000_NS8cuda_cub20__uninitialized_copy7functorINS7_6detail15normal_iteratorINS7_10device_ptrIiEEEENSC_INS7_7pointerIiNS8_3tagENS7_11use_defaultESI_EEEEEEEEvT0_T1_,"",@"SHT_CUDA_INFO"
	.sectionflags	@""
	.align	4


	//----- nvinfo : EIATTR_CUDA_API_VERSION
	.align		4
        /*0000*/ 	.byte	0x04, 0x37
        /*0002*/ 	.short	(.L_288 - .L_287)
.L_287:
        /*0004*/ 	.word	0x00000082


	//----- nvinfo : EIATTR_KPARAM_INFO
	.align		4
.L_288:
        /*0008*/ 	.byte	0x04, 0x17
        /*000a*/ 	.short	(.L_290 - .L_289)
.L_289:
        /*000c*/ 	.word	0x00000000
        /*0010*/ 	.short	0x0001
        /*0012*/ 	.short	0x0008
        /*0014*/ 	.byte	0x00, 0xf0, 0x41, 0x00


	//----- nvinfo : EIATTR_KPARAM_INFO
	.align		4
.L_290:
        /*0018*/ 	.byte	0x04, 0x17
        /*001a*/ 	.short	(.L_292 - .L_291)
.L_291:
        /*001c*/ 	.word	0x00000000
        /*0020*/ 	.short	0x0000
        /*0022*/ 	.short	0x0000
        /*0024*/ 	.byte	0x00, 0xf0, 0x21, 0x00


	//----- nvinfo : EIATTR_SPARSE_MMA_MASK
	.align		4
.L_292:
        /*0028*/ 	.byte	0x03, 0x50
        /*002a*/ 	.short	0x0000


	//----- nvinfo : EIATTR_MAXREG_COUNT
	.align		4
        /*002c*/ 	.byte	0x03, 0x1b
        /*002e*/ 	.short	0x00ff


	//----- nvinfo : EIATTR_MERCURY_ISA_VERSION
	.align		4
        /*0030*/ 	.byte	0x03, 0x5f
        /*0032*/ 	.short	0x0101


	//----- nvinfo : EIATTR_VRC_CTA_INIT_COUNT
	.align		4
        /*0034*/ 	.byte	0x02, 0x4a
	.zero		1
	.zero		1


	//----- nvinfo : EIATTR_EXIT_INSTR_OFFSETS
	.align		4
        /*0038*/ 	.byte	0x04, 0x1c
        /*003a*/ 	.short	(.L_294 - .L_293)


	//   ....[0]....
.L_293:
        /*003c*/ 	.word	0x00000190


	//   ....[1]....
        /*0040*/ 	.word	0x00000320


	//   ....[2]....
        /*0044*/ 	.word	0x000003f0


	//----- nvinfo : EIATTR_MAX_THREADS
	.align		4
.L_294:
        /*0048*/ 	.byte	0x04, 0x05
        /*004a*/ 	.short	(.L_296 - .L_295)
.L_295:
        /*004c*/ 	.word	0x00000100
        /*0050*/ 	.word	0x00000001
        /*0054*/ 	.word	0x00000001


	//----- nvinfo : EIATTR_CRS_STACK_SIZE
	.align		4
.L_296:
        /*0058*/ 	.byte	0x04, 0x1e
        /*005a*/ 	.short	(.L_298 - .L_297)
.L_297:
        /*005c*/ 	.word	0x00000000


	//----- nvinfo : EIATTR_CBANK_PARAM_SIZE
	.align		4
.L_298:
        /*0060*/ 	.byte	0x03, 0x19
        /*0062*/ 	.short	0x0018


	//----- nvinfo : EIATTR_PARAM_CBANK
	.align		4
        /*0064*/ 	.byte	0x04, 0x0a
        /*0066*/ 	.short	(.L_300 - .L_299)
	.align		4
.L_299:
        /*0068*/ 	.word	index@(.nv.constant0._ZN3cub18CUB_300001_SM_10006detail8for_each13static_kernelINS2_12policy_hub_t12policy_500_tElN6thrust24THRUST_300001_SM_1000_NS8cuda_cub20__uninitialized_copy7functorINS7_6detail15normal_iteratorINS7_10device_ptrIiEEEENSC_INS7_7pointerIiNS8_3tagENS7_11use_defaultESI_EEEEEEEEvT0_T1_)
        /*006c*/ 	.short	0x0380
        /*006e*/ 	.short	0x0018


	//----- nvinfo : EIATTR_SW_WAR
	.align		4
.L_300:
        /*0070*/ 	.byte	0x04, 0x36
        /*0072*/ 	.short	(.L_302 - .L_301)
.L_301:
        /*0074*/ 	.word	0x00000008
.L_302:


//--------------------- .nv.info._ZN3cub18CUB_300001_SM_10006detail8for_each13static_kernelINS2_12policy_hub_t12policy_500_tElN6thrust24THRUST_300001_SM_1000_NS8cuda_cub20__uninitialized_copy7functorINS7_6detail15normal_iteratorINS7_10device_ptrIiEEEENSC_INS7_7pointerIiNS8_5par_tENS7_11use_defaultESI_EEEEEEEEvT0_T1_ --------------------------
	.section	.nv.info._ZN3cub18CUB_300001_SM_10006detail8for_each13static_kernelINS2_12policy_hub_t12policy_500_tElN6thrust24THRUST_300001_SM_1000_NS8cuda_cub20__uninitialized_copy7functorINS7_6detail15normal_iteratorINS7_10device_ptrIiEEEENSC_INS7_7pointerIiNS8_5par_tENS7_11use_defaultESI_EEEEEEEEvT0_T1_,"",@"SHT_CUDA_INFO"
	.sectionflags	@""
	.align	4


	//----- nvinfo : EIATTR_CUDA_API_VERSION
	.align		4
        /*0000*/ 	.byte	0x04, 0x37
        /*0002*/ 	.short	(.L_304 - .L_303)
.L_303:
        /*0004*/ 	.word	0x00000082


	//----- nvinfo : EIATTR_KPARAM_INFO
	.align		4
.L_304:
        /*0008*/ 	.byte	0x04, 0x17
        /*000a*/ 	.short	(.L_306 - .L_305)
.L_305:
        /*000c*/ 	.word	0x00000000
        /*0010*/ 	.short	0x0001
        /*0012*/ 	.short	0x0008
        /*0014*/ 	.byte	0x00, 0xf0, 0x41, 0x00


	//----- nvinfo : EIATTR_KPARAM_INFO
	.align		4
.L_306:
        /*0018*/ 	.byte	0x04, 0x17
        /*001a*/ 	.short	(.L_308 - .L_307)
.L_307:
        /*001c*/ 	.word	0x00000000
        /*0020*/ 	.short	0x0000
        /*0022*/ 	.short	0x0000
        /*0024*/ 	.byte	0x00, 0xf0, 0x21, 0x00


	//----- nvinfo : EIATTR_SPARSE_MMA_MASK
	.align		4
.L_308:
        /*0028*/ 	.byte	0x03, 0x50
        /*002a*/ 	.short	0x0000


	//----- nvinfo : EIATTR_MAXREG_COUNT
	.align		4
        /*002c*/ 	.byte	0x03, 0x1b
        /*002e*/ 	.short	0x00ff


	//----- nvinfo : EIATTR_MERCURY_ISA_VERSION
	.align		4
        /*0030*/ 	.byte	0x03, 0x5f
        /*0032*/ 	.short	0x0101


	//----- nvinfo : EIATTR_VRC_CTA_INIT_COUNT
	.align		4
        /*0034*/ 	.byte	0x02, 0x4a
	.zero		1
	.zero		1


	//----- nvinfo : EIATTR_EXIT_INSTR_OFFSETS
	.align		4
        /*0038*/ 	.byte	0x04, 0x1c
        /*003a*/ 	.short	(.L_310 - .L_309)


	//   ....[0]....
.L_309:
        /*003c*/ 	.word	0x00000190


	//   ....[1]....
        /*0040*/ 	.word	0x00000320


	//   ....[2]....
        /*0044*/ 	.word	0x000003f0


	//----- nvinfo : EIATTR_MAX_THREADS
	.align		4
.L_310:
        /*0048*/ 	.byte	0x04, 0x05
        /*004a*/ 	.short	(.L_312 - .L_311)
.L_311:
        /*004c*/ 	.word	0x00000100
        /*0050*/ 	.word	0x00000001
        /*0054*/ 	.word	0x00000001


	//----- nvinfo : EIATTR_CRS_STACK_SIZE
	.align		4
.L_312:
        /*0058*/ 	.byte	0x04, 0x1e
        /*005a*/ 	.short	(.L_314 - .L_313)
.L_313:
        /*005c*/ 	.word	0x00000000


	//----- nvinfo : EIATTR_CBANK_PARAM_SIZE
	.align		4
.L_314:
        /*0060*/ 	.byte	0x03, 0x19
        /*0062*/ 	.short	0x0018


	//----- nvinfo : EIATTR_PARAM_CBANK
	.align		4
        /*0064*/ 	.byte	0x04, 0x0a
        /*0066*/ 	.short	(.L_316 - .L_315)
	.align		4
.L_315:
        /*0068*/ 	.word	index@(.nv.constant0._ZN3cub18CUB_300001_SM_10006detail8for_each13static_kernelINS2_12policy_hub_t12policy_500_tElN6thrust24THRUST_300001_SM_1000_NS8cuda_cub20__uninitialized_copy7functorINS7_6detail15normal_iteratorINS7_10device_ptrIiEEEENSC_INS7_7pointerIiNS8_5par_tENS7_11use_defaultESI_EEEEEEEEvT0_T1_)
        /*006c*/ 	.short	0x0380
        /*006e*/ 	.short	0x0018


	//----- nvinfo : EIATTR_SW_WAR
	.align		4
.L_316:
        /*0070*/ 	.byte	0x04, 0x36
        /*0072*/ 	.short	(.L_318 - .L_317)
.L_317:
        /*0074*/ 	.word	0x00000008
.L_318:


//--------------------- .nv.info._ZN3cub18CUB_300001_SM_10006detail11EmptyKernelIvEEvv --------------------------
	.section	.nv.info._ZN3cub18CUB_300001_SM_10006detail11EmptyKernelIvEEvv,"",@"SHT_CUDA_INFO"
	.sectionflags	@""
	.align	4


	//----- nvinfo : EIATTR_CUDA_API_VERSION
	.align		4
        /*0000*/ 	.byte	0x04, 0x37
        /*0002*/ 	.short	(.L_320 - .L_319)
.L_319:
        /*0004*/ 	.word	0x00000082


	//----- nvinfo : EIATTR_SPARSE_MMA_MASK
	.align		4
.L_320:
        /*0008*/ 	.byte	0x03, 0x50
        /*000a*/ 	.short	0x0000


	//----- nvinfo : EIATTR_MAXREG_COUNT
	.align		4
        /*000c*/ 	.byte	0x03, 0x1b
        /*000e*/ 	.short	0x00ff


	//----- nvinfo : EIATTR_MERCURY_ISA_VERSION
	.align		4
        /*0010*/ 	.byte	0x03, 0x5f
        /*0012*/ 	.short	0x0101


	//----- nvinfo : EIATTR_VRC_CTA_INIT_COUNT
	.align		4
        /*0014*/ 	.byte	0x02, 0x4a
	.zero		1
	.zero		1


	//----- nvinfo : EIATTR_EXIT_INSTR_OFFSETS
	.align		4
        /*0018*/ 	.byte	0x04, 0x1c
        /*001a*/ 	.short	(.L_322 - .L_321)


	//   ....[0]....
.L_321:
        /*001c*/ 	.word	0x00000010


	//----- nvinfo : EIATTR_SW_WAR
	.align		4
.L_322:
        /*0020*/ 	.byte	0x04, 0x36
        /*0022*/ 	.short	(.L_324 - .L_323)
.L_323:
        /*0024*/ 	.word	0x00000008
.L_324:


//--------------------- .nv.callgraph             --------------------------
	.section	.nv.callgraph,"",@"SHT_CUDA_CALLGRAPH"
	.align	4
	.sectionentsize	8
	.align		4
        /*0000*/ 	.word	0x00000000
	.align		4
        /*0004*/ 	.word	0xffffffff
	.align		4
        /*0008*/ 	.word	0x00000000
	.align		4
        /*000c*/ 	.word	0xfffffffe
	.align		4
        /*0010*/ 	.word	0x00000000
	.align		4
        /*0014*/ 	.word	0xfffffffd
	.align		4
        /*0018*/ 	.word	0x00000000
	.align		4
        /*001c*/ 	.word	0xfffffffc


//--------------------- .nv.constant4             --------------------------
	.section	.nv.constant4,"a",@progbits
	.align	8
	.align		8
.nv.constant4:
        /*0000*/ 	.dword	_ZN34_INTERNAL_be814d88_4_k_cu_a2eac64f4cuda3std3__45__cpo5beginE
	.align		8
        /*0008*/ 	.dword	_ZN34_INTERNAL_be814d88_4_k_cu_a2eac64f4cuda3std3__45__cpo3endE
	.align		8
        /*0010*/ 	.dword	_ZN34_INTERNAL_be814d88_4_k_cu_a2eac64f4cuda3std3__45__cpo6cbeginE
	.align		8
        /*0018*/ 	.dword	_ZN34_INTERNAL_be814d88_4_k_cu_a2eac64f4cuda3std3__45__cpo4cendE
	.align		8
        /*0020*/ 	.dword	_ZN34_INTERNAL_be814d88_4_k_cu_a2eac64f4cuda3std3__45__cpo6rbeginE
	.align		8
        /*0028*/ 	.dword	_ZN34_INTERNAL_be814d88_4_k_cu_a2eac64f4cuda3std3__45__cpo4rendE
	.align		8
        /*0030*/ 	.dword	_ZN34_INTERNAL_be814d88_4_k_cu_a2eac64f4cuda3std3__45__cpo7crbeginE
	.align		8
        /*0038*/ 	.dword	_ZN34_INTERNAL_be814d88_4_k_cu_a2eac64f4cuda3std3__45__cpo5crendE
	.align		8
        /*0040*/ 	.dword	_ZN34_INTERNAL_be814d88_4_k_cu_a2eac64f4cuda3std3__436_GLOBAL__N__be814d88_4_k_cu_a2eac64f6ignoreE
	.align		8
        /*0048*/ 	.dword	_ZN34_INTERNAL_be814d88_4_k_cu_a2eac64f4cuda3std3__419piecewise_constructE
	.align		8
        /*0050*/ 	.dword	_ZN34_INTERNAL_be814d88_4_k_cu_a2eac64f4cuda3std3__48in_placeE
	.align		8
        /*0058*/ 	.dword	_ZN34_INTERNAL_be814d88_4_k_cu_a2eac64f4cuda3std3__420unreachable_sentinelE
	.align		8
        /*0060*/ 	.dword	_ZN34_INTERNAL_be814d88_4_k_cu_a2eac64f4cuda3std3__47nulloptE
	.align		8
        /*0068*/ 	.dword	_ZN34_INTERNAL_be814d88_4_k_cu_a2eac64f4cuda3std3__48unexpectE
	.align		8
        /*0070*/ 	.dword	_ZN34_INTERNAL_be814d88_4_k_cu_a2eac64f4cuda3std6ranges3__45__cpo4swapE
	.align		8
        /*0078*/ 	.dword	_ZN34_INTERNAL_be814d88_4_k_cu_a2eac64f4cuda3std6ranges3__45__cpo9iter_moveE
	.align		8
        /*0080*/ 	.dword	_ZN34_INTERNAL_be814d88_4_k_cu_a2eac64f4cuda3std6ranges3__45__cpo5beginE
	.align		8
        /*0088*/ 	.dword	_ZN34_INTERNAL_be814d88_4_k_cu_a2eac64f4cuda3std6ranges3__45__cpo3endE
	.align		8
        /*0090*/ 	.dword	_ZN34_INTERNAL_be814d88_4_k_cu_a2eac64f4cuda3std6ranges3__45__cpo6cbeginE
	.align		8
        /*0098*/ 	.dword	_ZN34_INTERNAL_be814d88_4_k_cu_a2eac64f4cuda3std6ranges3__45__cpo4cendE
	.align		8
        /*00a0*/ 	.dword	_ZN34_INTERNAL_be814d88_4_k_cu_a2eac64f4cuda3std6ranges3__45__cpo7advanceE
	.align		8
        /*00a8*/ 	.dword	_ZN34_INTERNAL_be814d88_4_k_cu_a2eac64f4cuda3std6ranges3__45__cpo9iter_swapE
	.align		8
        /*00b0*/ 	.dword	_ZN34_INTERNAL_be814d88_4_k_cu_a2eac64f4cuda3std6ranges3__45__cpo4nextE
	.align		8
        /*00b8*/ 	.dword	_ZN34_INTERNAL_be814d88_4_k_cu_a2eac64f4cuda3std6ranges3__45__cpo4prevE
	.align		8
        /*00c0*/ 	.dword	_ZN34_INTERNAL_be814d88_4_k_cu_a2eac64f4cuda3std6ranges3__45__cpo4dataE
	.align		8
        /*00c8*/ 	.dword	_ZN34_INTERNAL_be814d88_4_k_cu_a2eac64f4cuda3std6ranges3__45__cpo5cdataE
	.align		8
        /*00d0*/ 	.dword	_ZN34_INTERNAL_be814d88_4_k_cu_a2eac64f4cuda3std6ranges3__45__cpo4sizeE
	.align		8
        /*00d8*/ 	.dword	_ZN34_INTERNAL_be814d88_4_k_cu_a2eac64f4cuda3std6ranges3__45__cpo5ssizeE
	.align		8
        /*00e0*/ 	.dword	_ZN34_INTERNAL_be814d88_4_k_cu_a2eac64f4cuda3std6ranges3__45__cpo8distanceE
	.align		8
        /*00e8*/ 	.dword	_ZN34_INTERNAL_be814d88_4_k_cu_a2eac64f6thrust24THRUST_300001_SM_1000_NS8cuda_cub3parE
	.align		8
        /*00f0*/ 	.dword	_ZN34_INTERNAL_be814d88_4_k_cu_a2eac64f6thrust24THRUST_300001_SM_1000_NS8cuda_cub10par_nosyncE
	.align		8
        /*00f8*/ 	.dword	_ZN34_INTERNAL_be814d88_4_k_cu_a2eac64f6thrust24THRUST_300001_SM_1000_NS6system6detail10sequential3seqE
	.align		8
        /*0100*/ 	.dword	_ZN34_INTERNAL_be814d88_4_k_cu_a2eac64f6thrust24THRUST_300001_SM_1000_NS6system3cpp3parE
	.align		8
        /*0108*/ 	.dword	_ZN34_INTERNAL_be814d88_4_k_cu_a2eac64f6thrust24THRUST_300001_SM_1000_NS12placeholders2_1E
	.align		8
        /*0110*/ 	.dword	_ZN34_INTERNAL_be814d88_4_k_cu_a2eac64f6thrust24THRUST_300001_SM_1000_NS12placeholders2_2E
	.align		8
        /*0118*/ 	.dword	_ZN34_INTERNAL_be814d88_4_k_cu_a2eac64f6thrust24THRUST_300001_SM_1000_NS12placeholders2_3E
	.align		8
        /*0120*/ 	.dword	_ZN34_INTERNAL_be814d88_4_k_cu_a2eac64f6thrust24THRUST_300001_SM_1000_NS12placeholders2_4E
	.align		8
        /*0128*/ 	.dword	_ZN34_INTERNAL_be814d88_4_k_cu_a2eac64f6thrust24THRUST_300001_SM_1000_NS12placeholders2_5E
	.align		8
        /*0130*/ 	.dword	_ZN34_INTERNAL_be814d88_4_k_cu_a2eac64f6thrust24THRUST_300001_SM_1000_NS12placeholders2_6E
	.align		8
        /*0138*/ 	.dword	_ZN34_INTERNAL_be814d88_4_k_cu_a2eac64f6thrust24THRUST_300001_SM_1000_NS12placeholders2_7E
	.align		8
        /*0140*/ 	.dword	_ZN34_INTERNAL_be814d88_4_k_cu_a2eac64f6thrust24THRUST_300001_SM_1000_NS12placeholders2_8E
	.align		8
        /*0148*/ 	.dword	_ZN34_INTERNAL_be814d88_4_k_cu_a2eac64f6thrust24THRUST_300001_SM_1000_NS12placeholders2_9E
	.align		8
        /*0150*/ 	.dword	_ZN34_INTERNAL_be814d88_4_k_cu_a2eac64f6thrust24THRUST_300001_SM_1000_NS12placeholders3_10E
	.align		8
        /*0158*/ 	.dword	_ZN34_INTERNAL_be814d88_4_k_cu_a2eac64f6thrust24THRUST_300001_SM_1000_NS3seqE
	.align		8
        /*0160*/ 	.dword	_ZN34_INTERNAL_be814d88_4_k_cu_a2eac64f6thrust24THRUST_300001_SM_1000_NS6deviceE


//--------------------- .text._ZN3cub18CUB_300001_SM_10006detail6select23DeviceSelectSweepKernelINS2_10policy_hubIiilLb0ELNS0_10SelectImplE2EE10Policy1000EPiN6thrust24THRUST_300001_SM_1000_NS6detail15normal_iteratorINSA_10device_ptrIiEEEESF_PlNS0_13ScanTileStateIiLb1EEE7is_evenNS0_8NullTypeEiNS2_19streaming_context_tIlLb1EEELS5_2EEEvT0_T1_T2_T3_T4_T5_T6_T7_iT8_NS1_7vsmem_tE --------------------------
	.section	.text._ZN3cub18CUB_300001_SM_10006detail6select23DeviceSelectSweepKernelINS2_10policy_hubIiilLb0ELNS0_10SelectImplE2EE10Policy1000EPiN6thrust24THRUST_300001_SM_1000_NS6detail15normal_iteratorINSA_10device_ptrIiEEEESF_PlNS0_13ScanTileStateIiLb1EEE7is_evenNS0_8NullTypeEiNS2_19streaming_context_tIlLb1EEELS5_2EEEvT0_T1_T2_T3_T4_T5_T6_T7_iT8_NS1_7vsmem_tE,"ax",@progbits
	.align	128
        .global         _ZN3cub18CUB_300001_SM_10006detail6select23DeviceSelectSweepKernelINS2_10policy_hubIiilLb0ELNS0_10SelectImplE2EE10Policy1000EPiN6thrust24THRUST_300001_SM_1000_NS6detail15normal_iteratorINSA_10device_ptrIiEEEESF_PlNS0_13ScanTileStateIiLb1EEE7is_evenNS0_8NullTypeEiNS2_19streaming_context_tIlLb1EEELS5_2EEEvT0_T1_T2_T3_T4_T5_T6_T7_iT8_NS1_7vsmem_tE
        .type           _ZN3cub18CUB_300001_SM_10006detail6select23DeviceSelectSweepKernelINS2_10policy_hubIiilLb0ELNS0_10SelectImplE2EE10Policy1000EPiN6thrust24THRUST_300001_SM_1000_NS6detail15normal_iteratorINSA_10device_ptrIiEEEESF_PlNS0_13ScanTileStateIiLb1EEE7is_evenNS0_8NullTypeEiNS2_19streaming_context_tIlLb1EEELS5_2EEEvT0_T1_T2_T3_T4_T5_T6_T7_iT8_NS1_7vsmem_tE,@function
        .size           _ZN3cub18CUB_300001_SM_10006detail6select23DeviceSelectSweepKernelINS2_10policy_hubIiilLb0ELNS0_10SelectImplE2EE10Policy1000EPiN6thrust24THRUST_300001_SM_1000_NS6detail15normal_iteratorINSA_10device_ptrIiEEEESF_PlNS0_13ScanTileStateIiLb1EEE7is_evenNS0_8NullTypeEiNS2_19streaming_context_tIlLb1EEELS5_2EEEvT0_T1_T2_T3_T4_T5_T6_T7_iT8_NS1_7vsmem_tE,(.L_x_1301 - _ZN3cub18CUB_300001_SM_10006detail6select23DeviceSelectSweepKernelINS2_10policy_hubIiilLb0ELNS0_10SelectImplE2EE10Policy1000EPiN6thrust24THRUST_300001_SM_1000_NS6detail15normal_iteratorINSA_10device_ptrIiEEEESF_PlNS0_13ScanTileStateIiLb1EEE7is_evenNS0_8NullTypeEiNS2_19streaming_context_tIlLb1EEELS5_2EEEvT0_T1_T2_T3_T4_T5_T6_T7_iT8_NS1_7vsmem_tE)
        .other          _ZN3cub18CUB_300001_SM_10006detail6select23DeviceSelectSweepKernelINS2_10policy_hubIiilLb0ELNS0_10SelectImplE2EE10Policy1000EPiN6thrust24THRUST_300001_SM_1000_NS6detail15normal_iteratorINSA_10device_ptrIiEEEESF_PlNS0_13ScanTileStateIiLb1EEE7is_evenNS0_8NullTypeEiNS2_19streaming_context_tIlLb1EEELS5_2EEEvT0_T1_T2_T3_T4_T5_T6_T7_iT8_NS1_7vsmem_tE,@"STO_CUDA_ENTRY STV_DEFAULT"
_ZN3cub18CUB_300001_SM_10006detail6select23DeviceSelectSweepKernelINS2_10policy_hubIiilLb0ELNS0_10SelectImplE2EE10Policy1000EPiN6thrust24THRUST_300001_SM_1000_NS6detail15normal_iteratorINSA_10device_ptrIiEEEESF_PlNS0_13ScanTileStateIiLb1EEE7is_evenNS0_8NullTypeEiNS2_19streaming_context_tIlLb1EEELS5_2EEEvT0_T1_T2_T3_T4_T5_T6_T7_iT8_NS1_7vsmem_tE:
.text._ZN3cub18CUB_300001_SM_10006detail6select23DeviceSelectSweepKernelINS2_10policy_hubIiilLb0ELNS0_10SelectImplE2EE10Policy1000EPiN6thrust24THRUST_300001_SM_1000_NS6detail15normal_iteratorINSA_10device_ptrIiEEEESF_PlNS0_13ScanTileStateIiLb1EEE7is_evenNS0_8NullTypeEiNS2_19streaming_context_tIlLb1EEELS5_2EEEvT0_T1_T2_T3_T4_T5_T6_T7_iT8_NS1_7vsmem_tE:
[----:B------:R-:W-:Y:S08]  /*0000*/  LDC R1, c[0x0][0x37c] ;  /* 0x0000df00ff017b82 */ /* 0x000ff00000000800 */
[----:B------:R-:W-:Y:S01]  /*0010*/  S2UR UR4, SR_CTAID.X ;  /* 0x00000000000479c3 */ /* 0x000fe20000002500 */
[----:B------:R-:W0:Y:S01]  /*0020*/  LDCU UR5, c[0x0][0x374] ;  /* 0x00006e80ff0577ac */ /* 0x000e220008000800 */
[----:B------:R-:W1:Y:S06]  /*0030*/  LDCU UR7, c[0x0][0x3b0] ;  /* 0x00007600ff0777ac */ /* 0x000e6c0008000800 */
[----:B------:R-:W0:Y:S01]  /*0040*/  S2UR UR6, SR_CTAID.Y ;  /* 0x00000000000679c3 */ /* 0x000e220000002600 */
[----:B------:R-:W2:Y:S01]  /*0050*/  LDCU.64 UR8, c[0x0][0x358] ;  /* 0x00006b00ff0877ac */ /* 0x000ea20008000a00 */
[----:B0-----:R-:W-:-:S02]  /*0060*/  UIMAD UR4, UR4, UR5, UR6 ;  /* 0x00000005040472a4 */ /* 0x001fc4000f8e0206 */
[----:B-1----:R-:W-:Y:S02]  /*0070*/  UIADD3 UR5, UPT, UPT, UR7, -0x1, URZ ;  /* 0xffffffff07057890 */ /* 0x002fe4000fffe0ff */
[----:B------:R-:W-:Y:S02]  /*0080*/  UIMAD UR7, UR4, 0x1340, URZ ;  /* 0x00001340040778a4 */ /* 0x000fe4000f8e02ff */
[----:B------:R-:W-:Y:S02]  /*0090*/  UISETP.GE.AND UP0, UPT, UR4, UR5, UPT ;  /* 0x000000050400728c */ /* 0x000fe4000bf06270 */
[----:B------:R-:W-:-:S07]  /*00a0*/  IMAD.U32 R44, RZ, RZ, UR4 ;  /* 0x00000004ff2c7e24 */ /* 0x000fce000f8e00ff */
[----:B--2---:R-:W-:Y:S05]  /*00b0*/  BRA.U UP0, `(.L_x_0) ;  /* 0x0000006900d07547 */ /* 0x004fea000b800000 */
[----:B------:R-:W-:-:S13]  /*00c0*/  ISETP.NE.AND P0, PT, R44, RZ, PT ;  /* 0x000000ff2c00720c */ /* 0x000fda0003f05270 */
[----:B------:R-:W-:Y:S05]  /*00d0*/  @P0 BRA `(.L_x_1) ;  /* 0x0000002c007c0947 */ /* 0x000fea0003800000 */
[----:B------:R-:W0:Y:S01]  /*00e0*/  S2R R0, SR_TID.X ;  /* 0x0000000000007919 */ /* 0x000e220000002100 */
[----:B------:R-:W1:Y:S01]  /*00f0*/  LDC.64 R24, c[0x0][0x3c8] ;  /* 0x0000f200ff187b82 */ /* 0x000e620000000a00 */
[----:B------:R-:W2:Y:S01]  /*0100*/  LDCU.U8 UR6, c[0x0][0x3b8] ;  /* 0x00007700ff0677ac */ /* 0x000ea20008000000 */
[----:B------:R-:W3:Y:S01]  /*0110*/  LDCU.64 UR4, c[0x0][0x380] ;  /* 0x00007000ff0477ac */ /* 0x000ee20008000a00 */
[----:B------:R-:W4:Y:S01]  /*0120*/  LDCU.64 UR10, c[0x0][0x388] ;  /* 0x00007100ff0a77ac */ /* 0x000f220008000a00 */
[----:B--2---:R-:W-:-:S04]  /*0130*/  ISETP.NE.AND P0, PT, RZ, UR6, PT ;  /* 0x00000006ff007c0c */ /* 0x004fc8000bf05270 */
[----:B-1----:R-:W-:Y:S02]  /*0140*/  SEL R2, R24, RZ, !P0 ;  /* 0x000000ff18027207 */ /* 0x002fe40004000000 */
[----:B------:R-:W-:Y:S01]  /*0150*/  SEL R3, R25, RZ, !P0 ;  /* 0x000000ff19037207 */ /* 0x000fe20004000000 */
[----:B0-----:R-:W-:-:S05]  /*0160*/  IMAD R47, R0, 0xe, RZ ;  /* 0x0000000e002f7824 */ /* 0x001fca00078e02ff */
[----:B------:R-:W-:-:S04]  /*0170*/  IADD3 R2, P0, P1, R47, UR7, R2 ;  /* 0x000000072f027c10 */ /* 0x000fc8000f91e002 */
[----:B------:R-:W-:Y:S01]  /*0180*/  IADD3.X R3, PT, PT, RZ, R3, RZ, P0, P1 ;  /* 0x00000003ff037210 */ /* 0x000fe200007e24ff */
[----:B------:R-:W-:-:S03]  /*0190*/  IMAD.SHL.U32 R26, R2, 0x4, RZ ;  /* 0x00000004021a7824 */ /* 0x000fc600078e00ff */
[----:B------:R-:W-:Y:S02]  /*01a0*/  SHF.L.U64.HI R2, R2, 0x2, R3 ;  /* 0x0000000202027819 */ /* 0x000fe40000010203 */
[C---:B---3--:R-:W-:Y:S02]  /*01b0*/  IADD3 R12, P0, PT, R26.reuse, UR4, RZ ;  /* 0x000000041a0c7c10 */ /* 0x048fe4000ff1e0ff */
[----:B----4-:R-:W-:Y:S02]  /*01c0*/  IADD3 R26, P1, PT, R26, UR10, RZ ;  /* 0x0000000a1a1a7c10 */ /* 0x010fe4000ff3e0ff */
[C---:B------:R-:W-:Y:S02]  /*01d0*/  IADD3.X R13, PT, PT, R2.reuse, UR5, RZ, P0, !PT ;  /* 0x00000005020d7c10 */ /* 0x040fe400087fe4ff */
[----:B------:R-:W-:-:S03]  /*01e0*/  IADD3.X R27, PT, PT, R2, UR11, RZ, P1, !PT ;  /* 0x0000000b021b7c10 */ /* 0x000fc60008ffe4ff */
[----:B------:R-:W2:Y:S04]  /*01f0*/  LDG.E R19, desc[UR8][R12.64] ;  /* 0x000000080c137981 */ /* 0x000ea8000c1e1900 */
[----:B------:R-:W3:Y:S04]  /*0200*/  LDG.E R18, desc[UR8][R12.64+0x4] ;  /* 0x000004080c127981 */ /* 0x000ee8000c1e1900 */
[----:B------:R-:W4:Y:S04]  /*0210*/  LDG.E R17, desc[UR8][R12.64+0x8] ;  /* 0x000008080c117981 */ /* 0x000f28000c1e1900 */
[----:B------:R-:W5:Y:S04]  /*0220*/  LDG.E R16, desc[UR8][R12.64+0xc] ;  /* 0x00000c080c107981 */ /* 0x000f68000c1e1900 */
        /* <DEDUP_REMOVED lines=9> */
[----:B------:R0:W5:Y:S01]  /*02c0*/  LDG.E R2, desc[UR8][R12.64+0x34] ;  /* 0x000034080c027981 */ /* 0x000162000c1e1900 */
[----:B------:R-:W-:Y:S06]  /*02d0*/  BAR.SYNC.DEFER_BLOCKING 0x0 ;  /* 0x0000000000007b1d */ /* 0x000fec0000010000 */
[----:B------:R-:W2:Y:S04]  /*02e0*/  LDG.E R14, desc[UR8][R26.64] ;  /* 0x000000081a0e7981 */ /* 0x000ea8000c1e1900 */
[----:B------:R-:W3:Y:S04]  /*02f0*/  LDG.E R15, desc[UR8][R26.64+0x4] ;  /* 0x000004081a0f7981 */ /* 0x000ee8000c1e1900 */
[----:B------:R-:W0:Y:S04]  /*0300*/  LDG.E R21, desc[UR8][R26.64+0xc] ;  /* 0x00000c081a157981 */ /* 0x000e28000c1e1900 */
        /* <DEDUP_REMOVED lines=11> */
[----:B------:R-:W1:Y:S01]  /*03c0*/  S2UR UR5, SR_CgaCtaId ;  /* 0x00000000000579c3 */ /* 0x000e620000008800 */
[----:B------:R-:W-:-:S02]  /*03d0*/  UMOV UR4, 0x400 ;  /* 0x0000040000047882 */ /* 0x000fc40000000000 */
[----:B-1----:R-:W-:-:S05]  /*03e0*/  ULEA UR4, UR5, UR4, 0x18 ;  /* 0x0000000405047291 */ /* 0x002fca000f8ec0ff */
[----:B------:R-:W-:Y:S01]  /*03f0*/  BAR.SYNC.DEFER_BLOCKING 0x0 ;  /* 0x0000000000007b1d */ /* 0x000fe20000010000 */
[----:B--2---:R-:W-:Y:S02]  /*0400*/  LOP3.LUT R44, R14, 0x1, RZ, 0xc0, !PT ;  /* 0x000000010e2c7812 */ /* 0x004fe400078ec0ff */
[----:B---3--:R-:W-:Y:S02]  /*0410*/  LOP3.LUT R14, R15, 0x1, RZ, 0xc0, !PT ;  /* 0x000000010f0e7812 */ /* 0x008fe400078ec0ff */
[C---:B------:R-:W-:Y:S02]  /*0420*/  ISETP.NE.AND P0, PT, R44.reuse, RZ, PT ;  /* 0x000000ff2c00720c */ /* 0x040fe40003f05270 */
[----:B0-----:R-:W-:Y:S02]  /*0430*/  LOP3.LUT R13, R21, 0x1, RZ, 0xc0, !PT ;  /* 0x00000001150d7812 */ /* 0x001fe400078ec0ff */
[----:B------:R-:W-:Y:S02]  /*0440*/  LOP3.LUT R44, R44, 0x1, RZ, 0x3c, !PT ;  /* 0x000000012c2c7812 */ /* 0x000fe400078e3cff */
[----:B----4-:R-:W-:-:S02]  /*0450*/  LOP3.LUT R15, R20, 0x1, RZ, 0xc0, !PT ;  /* 0x00000001140f7812 */ /* 0x010fc400078ec0ff */
[----:B------:R-:W-:Y:S02]  /*0460*/  LOP3.LUT R21, R14, 0x1, RZ, 0x3c, !PT ;  /* 0x000000010e157812 */ /* 0x000fe400078e3cff */
[----:B-----5:R-:W-:Y:S02]  /*0470*/  LOP3.LUT R12, R22, 0x1, RZ, 0xc0, !PT ;  /* 0x00000001160c7812 */ /* 0x020fe400078ec0ff */
[----:B------:R-:W-:Y:S01]  /*0480*/  LOP3.LUT R22, R15, 0x1, RZ, 0x3c, !PT ;  /* 0x000000010f167812 */ /* 0x000fe200078e3cff */
[----:B------:R-:W-:Y:S01]  /*0490*/  IMAD.IADD R23, R44, 0x1, R21 ;  /* 0x000000012c177824 */ /* 0x000fe200078e0215 */
[----:B------:R-:W-:Y:S02]  /*04a0*/  LOP3.LUT R50, R50, 0x1, RZ, 0xc0, !PT ;  /* 0x0000000132327812 */ /* 0x000fe400078ec0ff */
[----:B------:R-:W-:Y:S01]  /*04b0*/  LOP3.LUT R26, R13, 0x1, RZ, 0x3c, !PT ;  /* 0x000000010d1a7812 */ /* 0x000fe200078e3cff */
[----:B------:R-:W-:Y:S01]  /*04c0*/  IMAD.IADD R28, R22, 0x1, R23 ;  /* 0x00000001161c7824 */ /* 0x000fe200078e0217 */
[----:B------:R-:W-:-:S02]  /*04d0*/  LOP3.LUT R48, R48, 0x1, RZ, 0xc0, !PT ;  /* 0x0000000130307812 */ /* 0x000fc400078ec0ff */
[----:B------:R-:W-:Y:S02]  /*04e0*/  LOP3.LUT R27, R12, 0x1, RZ, 0x3c, !PT ;  /* 0x000000010c1b7812 */ /* 0x000fe400078e3cff */
[----:B------:R-:W-:Y:S02]  /*04f0*/  LOP3.LUT R29, R29, 0x1, RZ, 0xc0, !PT ;  /* 0x000000011d1d7812 */ /* 0x000fe400078ec0ff */
[----:B------:R-:W-:Y:S02]  /*0500*/  LOP3.LUT R30, R50, 0x1, RZ, 0x3c, !PT ;  /* 0x00000001321e7812 */ /* 0x000fe400078e3cff */
[----:B------:R-:W-:Y:S02]  /*0510*/  LOP3.LUT R31, R48, 0x1, RZ, 0x3c, !PT ;  /* 0x00000001301f7812 */ /* 0x000fe400078e3cff */
[----:B------:R-:W-:Y:S02]  /*0520*/  IADD3 R20, PT, PT, R27, R26, R28 ;  /* 0x0000001a1b147210 */ /* 0x000fe40007ffe01c */
[----:B------:R-:W-:-:S02]  /*0530*/  LOP3.LUT R32, R32, 0x1, RZ, 0xc0, !PT ;  /* 0x0000000120207812 */ /* 0x000fc400078ec0ff */
[----:B------:R-:W-:Y:S02]  /*0540*/  LOP3.LUT R34, R29, 0x1, RZ, 0x3c, !PT ;  /* 0x000000011d227812 */ /* 0x000fe400078e3cff */
[----:B------:R-:W-:Y:S02]  /*0550*/  IADD3 R41, PT, PT, R31, R30, R20 ;  /* 0x0000001e1f297210 */ /* 0x000fe40007ffe014 */
[----:B------:R-:W-:Y:S02]  /*0560*/  LOP3.LUT R37, R32, 0x1, RZ, 0x3c, !PT ;  /* 0x0000000120257812 */ /* 0x000fe400078e3cff */
        /* <DEDUP_REMOVED lines=12> */
[----:B------:R-:W-:Y:S02]  /*0630*/  IADD3 R49, PT, PT, R20, R45, R46 ;  /* 0x0000002d14317210 */ /* 0x000fe40007ffe02e */
[----:B------:R-:W-:-:S05]  /*0640*/  LOP3.LUT R46, R43, 0x1, RZ, 0x3c, !PT ;  /* 0x000000012b2e7812 */ /* 0x000fca00078e3cff */
[----:B------:R-:W-:-:S05]  /*0650*/  IMAD.IADD R46, R46, 0x1, R49 ;  /* 0x000000012e2e7824 */ /* 0x000fca00078e0231 */
[----:B------:R-:W0:Y:S02]  /*0660*/  SHFL.UP P1, R49, R46, 0x1, RZ ;  /* 0x042000002e317989 */ /* 0x000e2400000200ff */
[----:B0-----:R-:W-:Y:S01]  /*0670*/  @P1 IMAD.IADD R49, R46, 0x1, R49 ;  /* 0x000000012e311824 */ /* 0x001fe200078e0231 */
[----:B------:R-:W-:-:S04]  /*0680*/  ISETP.NE.AND P1, PT, R14, RZ, PT ;  /* 0x000000ff0e00720c */ /* 0x000fc80003f25270 */
[----:B------:R-:W0:Y:S02]  /*0690*/  SHFL.UP P2, R14, R49, 0x2, RZ ;  /* 0x04400000310e7989 */ /* 0x000e2400000400ff */
[----:B0-----:R-:W-:-:S05]  /*06a0*/  @P2 IMAD.IADD R14, R49, 0x1, R14 ;  /* 0x00000001310e2824 */ /* 0x001fca00078e020e */
[----:B------:R-:W0:Y:S02]  /*06b0*/  SHFL.UP P2, R53, R14, 0x4, RZ ;  /* 0x048000000e357989 */ /* 0x000e2400000400ff */
[----:B0-----:R-:W-:-:S05]  /*06c0*/  @P2 IMAD.IADD R53, R14, 0x1, R53 ;  /* 0x000000010e352824 */ /* 0x001fca00078e0235 */
[----:B------:R-:W0:Y:S01]  /*06d0*/  SHFL.UP P2, R52, R53, 0x8, RZ ;  /* 0x0500000035347989 */ /* 0x000e2200000400ff */
[----:B------:R-:W1:Y:S01]  /*06e0*/  S2R R14, SR_LANEID ;  /* 0x00000000000e7919 */ /* 0x000e620000000000 */
[----:B0-----:R-:W-:-:S05]  /*06f0*/  @P2 IMAD.IADD R52, R53, 0x1, R52 ;  /* 0x0000000135342824 */ /* 0x001fca00078e0234 */
[----:B------:R-:W0:Y:S01]  /*0700*/  SHFL.UP P4, R51, R52, 0x10, RZ ;  /* 0x0600000034337989 */ /* 0x000e2200000800ff */
[----:B-1----:R-:W-:Y:S02]  /*0710*/  ISETP.NE.AND P2, PT, R14, 0x1f, PT ;  /* 0x0000001f0e00780c */ /* 0x002fe40003f45270 */
[----:B------:R-:W-:-:S11]  /*0720*/  ISETP.NE.AND P5, PT, R13, RZ, PT ;  /* 0x000000ff0d00720c */ /* 0x000fd60003fa5270 */
[----:B------:R-:W-:Y:S01]  /*0730*/  @!P2 SHF.R.U32.HI R13, RZ, 0x3, R0 ;  /* 0x00000003ff0da819 */ /* 0x000fe20000011600 */
[----:B0-----:R-:W-:-:S03]  /*0740*/  @P4 IMAD.IADD R51, R52, 0x1, R51 ;  /* 0x0000000134334824 */ /* 0x001fc600078e0233 */
[----:B------:R-:W-:-:S05]  /*0750*/  @!P2 LOP3.LUT R53, R13, 0x7c, RZ, 0xc0, !PT ;  /* 0x0000007c0d35a812 */ /* 0x000fca00078ec0ff */
[----:B------:R-:W-:Y:S01]  /*0760*/  @!P2 STS [R53+UR4], R51 ;  /* 0x000000333500a988 */ /* 0x000fe20008000804 */
[----:B------:R-:W-:Y:S01]  /*0770*/  BAR.SYNC.DEFER_BLOCKING 0x0 ;  /* 0x0000000000007b1d */ /* 0x000fe20000010000 */
[----:B------:R-:W-:Y:S02]  /*0780*/  ISETP.NE.AND P6, PT, R15, RZ, PT ;  /* 0x000000ff0f00720c */ /* 0x000fe40003fc5270 */
[----:B------:R-:W-:Y:S02]  /*0790*/  ISETP.NE.AND P3, PT, R14, RZ, PT ;  /* 0x000000ff0e00720c */ /* 0x000fe40003f65270 */
[----:B------:R-:W-:Y:S02]  /*07a0*/  ISETP.NE.AND P4, PT, R12, RZ, PT ;  /* 0x000000ff0c00720c */ /* 0x000fe40003f85270 */
[----:B------:R-:W0:Y:S01]  /*07b0*/  LDS.128 R12, [UR4] ;  /* 0x00000004ff0c7984 */ /* 0x000e220008000c00 */
[----:B------:R-:W-:Y:S01]  /*07c0*/  IMAD.IADD R49, R51, 0x1, -R46 ;  /* 0x0000000133317824 */ /* 0x000fe200078e0a2e */
[----:B------:R-:W-:-:S04]  /*07d0*/  SHF.R.U32.HI R46, RZ, 0x5, R0 ;  /* 0x00000005ff2e7819 */ /* 0x000fc80000011600 */
[----:B------:R-:W-:Y:S02]  /*07e0*/  ISETP.NE.AND P2, PT, R46, 0x2, PT ;  /* 0x000000022e00780c */ /* 0x000fe40003f45270 */
[----:B------:R-:W-:Y:S02]  /*07f0*/  SEL R49, R49, RZ, P3 ;  /* 0x000000ff31317207 */ /* 0x000fe40001800000 */
[----:B------:R-:W-:Y:S01]  /*0800*/  ISETP.NE.AND P3, PT, R50, RZ, PT ;  /* 0x000000ff3200720c */ /* 0x000fe20003f65270 */
[----:B0-----:R-:W-:-:S04]  /*0810*/  IMAD.IADD R13, R12, 0x1, R13 ;  /* 0x000000010c0d7824 */ /* 0x001fc800078e020d */
[----:B------:R-:W-:Y:S01]  /*0820*/  IMAD.IADD R14, R14, 0x1, R13 ;  /* 0x000000010e0e7824 */ /* 0x000fe200078e020d */
[----:B------:R-:W-:Y:S02]  /*0830*/  SEL R12, R13, R12, !P2 ;  /* 0x0000000c0d0c7207 */ /* 0x000fe40005000000 */
[----:B------:R-:W-:Y:S01]  /*0840*/  ISETP.NE.AND P2, PT, R46, 0x3, PT ;  /* 0x000000032e00780c */ /* 0x000fe20003f45270 */
[----:B------:R-:W-:-:S03]  /*0850*/  IMAD.IADD R51, R15, 0x1, R14 ;  /* 0x000000010f337824 */ /* 0x000fc600078e020e */
[----:B------:R-:W-:Y:S02]  /*0860*/  SEL R50, R14, R12, !P2 ;  /* 0x0000000c0e327207 */ /* 0x000fe40005000000 */
[----:B------:R-:W0:Y:S01]  /*0870*/  LDS.128 R12, [UR4+0x10] ;  /* 0x00001004ff0c7984 */ /* 0x000e220008000c00 */
[----:B------:R-:W-:-:S04]  /*0880*/  ISETP.NE.AND P2, PT, R46, 0x4, PT ;  /* 0x000000042e00780c */ /* 0x000fc80003f45270 */
[C---:B------:R-:W-:Y:S02]  /*0890*/  SEL R50, R51.reuse, R50, !P2 ;  /* 0x0000003233327207 */ /* 0x040fe40005000000 */
[----:B------:R-:W-:Y:S01]  /*08a0*/  ISETP.NE.AND P2, PT, R46, 0x5, PT ;  /* 0x000000052e00780c */ /* 0x000fe20003f45270 */
[----:B0-----:R-:W-:-:S04]  /*08b0*/  IMAD.IADD R12, R51, 0x1, R12 ;  /* 0x00000001330c7824 */ /* 0x001fc800078e020c */
[----:B------:R-:W-:Y:S01]  /*08c0*/  IMAD.IADD R13, R13, 0x1, R12 ;  /* 0x000000010d0d7824 */ /* 0x000fe200078e020c */
[----:B------:R-:W-:Y:S02]  /*08d0*/  SEL R50, R12, R50, !P2 ;  /* 0x000000320c327207 */ /* 0x000fe40005000000 */
[----:B------:R-:W-:Y:S01]  /*08e0*/  ISETP.NE.AND P2, PT, R46, 0x6, PT ;  /* 0x000000062e00780c */ /* 0x000fe20003f45270 */
[----:B------:R-:W-:-:S03]  /*08f0*/  IMAD.IADD R14, R14, 0x1, R13 ;  /* 0x000000010e0e7824 */ /* 0x000fc600078e020d */
        /* <DEDUP_REMOVED lines=11> */
[----:B------:R-:W-:-:S04]  /*09b0*/  ISETP.NE.AND P2, PT, R46, 0xa, PT ;  /* 0x0000000a2e00780c */ /* 0x000fc80003f45270 */
[----:B------:R-:W-:Y:S02]  /*09c0*/  SEL R50, R13, R50, !P2 ;  /* 0x000000320d327207 */ /* 0x000fe40005000000 */
[----:B------:R-:W-:Y:S01]  /*09d0*/  ISETP.GE.U32.AND P2, PT, R0, 0x20, PT ;  /* 0x000000200000780c */ /* 0x000fe20003f46070 */
[----:B------:R-:W-:-:S03]  /*09e0*/  IMAD.IADD R13, R14, 0x1, R13 ;  /* 0x000000010e0d7824 */ /* 0x000fc600078e020d */
[----:B------:R-:W-:-:S05]  /*09f0*/  SEL R12, R50, RZ, P2 ;  /* 0x000000ff320c7207 */ /* 0x000fca0001000000 */
[----:B------:R-:W-:Y:S01]  /*0a00*/  IMAD.IADD R12, R12, 0x1, R49 ;  /* 0x000000010c0c7824 */ /* 0x000fe200078e0231 */
[----:B------:R-:W-:-:S03]  /*0a10*/  IADD3 R49, PT, PT, -R13, 0x1340, RZ ;  /* 0x000013400d317810 */ /* 0x000fc60007ffe1ff */
[C---:B------:R-:W-:Y:S01]  /*0a20*/  IMAD.IADD R46, R47.reuse, 0x1, -R12 ;  /* 0x000000012f2e7824 */ /* 0x040fe200078e0a0c */
[----:B------:R-:W-:Y:S01]  /*0a30*/  IADD3 R14, PT, PT, R47, -R12, -R44 ;  /* 0x8000000c2f0e7210 */ /* 0x000fe20007ffe82c */
[----:B------:R-:W-:-:S04]  /*0a40*/  IMAD.IADD R15, R12, 0x1, R49 ;  /* 0x000000010c0f7824 */ /* 0x000fc800078e0231 */
[----:B------:R-:W-:Y:S01]  /*0a50*/  VIADD R14, R14, 0x1 ;  /* 0x000000010e0e7836 */ /* 0x000fe20000000000 */
[----:B------:R-:W-:Y:S01]  /*0a60*/  SEL R46, R15, R46, !P0 ;  /* 0x0000002e0f2e7207 */ /* 0x000fe20004000000 */
[----:B------:R-:W-:Y:S01]  /*0a70*/  IMAD.IADD R15, R44, 0x1, R15 ;  /* 0x000000012c0f7824 */ /* 0x000fe200078e020f */
[----:B------:R-:W-:Y:S02]  /*0a80*/  ISETP.NE.AND P0, PT, R29, RZ, PT ;  /* 0x000000ff1d00720c */ /* 0x000fe40003f05270 */
[--C-:B------:R-:W-:Y:S01]  /*0a90*/  IADD3 R29, PT, PT, R47, -R23, -R12.reuse ;  /* 0x800000172f1d7210 */ /* 0x100fe20007ffe80c */
[----:B------:R-:W-:Y:S01]  /*0aa0*/  IMAD.IADD R28, R28, 0x1, R12 ;  /* 0x000000011c1c7824 */ /* 0x000fe200078e020c */
[----:B------:R-:W-:Y:S01]  /*0ab0*/  SEL R23, R15, R14, !P1 ;  /* 0x0000000e0f177207 */ /* 0x000fe20004800000 */
[----:B------:R-:W-:Y:S02]  /*0ac0*/  IMAD.IADD R15, R21, 0x1, R15 ;  /* 0x00000001150f7824 */ /* 0x000fe400078e020f */
[----:B------:R-:W-:-:S02]  /*0ad0*/  VIADD R21, R29, 0x2 ;  /* 0x000000021d157836 */ /* 0x000fc40000000000 */
[----:B------:R-:W-:Y:S02]  /*0ae0*/  IMAD.IADD R14, R26, 0x1, R28 ;  /* 0x000000011a0e7824 */ /* 0x000fe400078e021c */
[----:B------:R-:W-:Y:S01]  /*0af0*/  IMAD.IADD R29, R22, 0x1, R15 ;  /* 0x00000001161d7824 */ /* 0x000fe200078e020f */
[----:B------:R-:W-:Y:S02]  /*0b00*/  SEL R21, R15, R21, !P6 ;  /* 0x000000150f157207 */ /* 0x000fe40007000000 */
[C---:B------:R-:W-:Y:S01]  /*0b10*/  IADD3 R22, PT, PT, R47.reuse, 0x4, -R14 ;  /* 0x000000042f167810 */ /* 0x040fe20007ffe80e */
[----:B------:R-:W-:Y:S01]  /*0b20*/  IMAD.IADD R15, R26, 0x1, R29 ;  /* 0x000000011a0f7824 */ /* 0x000fe200078e021d */
[----:B------:R-:W-:Y:S01]  /*0b30*/  IADD3 R28, PT, PT, R47, 0x3, -R28 ;  /* 0x000000032f1c7810 */ /* 0x000fe20007ffe81c */
[----:B------:R-:W-:-:S03]  /*0b40*/  IMAD.IADD R14, R27, 0x1, R14 ;  /* 0x000000011b0e7824 */ /* 0x000fc600078e020e */
[----:B------:R-:W-:Y:S01]  /*0b50*/  SEL R22, R15, R22, !P4 ;  /* 0x000000160f167207 */ /* 0x000fe20006000000 */
[----:B------:R-:W-:Y:S01]  /*0b60*/  IMAD.IADD R15, R27, 0x1, R15 ;  /* 0x000000011b0f7824 */ /* 0x000fe200078e020f */
[----:B------:R-:W-:Y:S02]  /*0b70*/  ISETP.NE.AND P4, PT, R0, RZ, PT ;  /* 0x000000ff0000720c */ /* 0x000fe40003f85270 */
[----:B------:R-:W-:Y:S01]  /*0b80*/  SEL R26, R29, R28, !P5 ;  /* 0x0000001c1d1a7207 */ /* 0x000fe20006800000 */
[C-C-:B------:R-:W-:Y:S01]  /*0b90*/  IMAD.IADD R28, R30.reuse, 0x1, R14.reuse ;  /* 0x000000011e1c7824 */ /* 0x140fe200078e020e */
[----:B------:R-:W-:Y:S01]  /*0ba0*/  IADD3 R27, PT, PT, R47, 0x5, -R14 ;  /* 0x000000052f1b7810 */ /* 0x000fe20007ffe80e */
[----:B------:R-:W-:Y:S01]  /*0bb0*/  IMAD.IADD R30, R30, 0x1, R15 ;  /* 0x000000011e1e7824 */ /* 0x000fe200078e020f */
[----:B------:R-:W-:Y:S02]  /*0bc0*/  ISETP.NE.AND P2, PT, R48, RZ, PT ;  /* 0x000000ff3000720c */ /* 0x000fe40003f45270 */
[----:B------:R-:W-:-:S02]  /*0bd0*/  SEL R27, R15, R27, !P3 ;  /* 0x0000001b0f1b7207 */ /* 0x000fc40005800000 */
[C---:B------:R-:W-:Y:S02]  /*0be0*/  IADD3 R14, PT, PT, R47.reuse, 0x6, -R28 ;  /* 0x000000062f0e7810 */ /* 0x040fe40007ffe81c */
[----:B------:R-:W-:Y:S02]  /*0bf0*/  IADD3 R15, PT, PT, R47, -R28, -R31 ;  /* 0x8000001c2f0f7210 */ /* 0x000fe40007ffe81f */
[----:B------:R-:W-:-:S03]  /*0c00*/  SEL R28, R30, R14, !P2 ;  /* 0x0000000e1e1c7207 */ /* 0x000fc60005000000 */
[----:B------:R-:W-:Y:S02]  /*0c10*/  VIADD R29, R15, 0x7 ;  /* 0x000000070f1d7836 */ /* 0x000fe40000000000 */
[----:B------:R-:W0:Y:S01]  /*0c20*/  @!P4 LDC.64 R14, c[0x0][0x3a0] ;  /* 0x0000e800ff0ecb82 */ /* 0x000e220000000a00 */
[----:B------:R-:W-:Y:S02]  /*0c30*/  IMAD.IADD R30, R31, 0x1, R30 ;  /* 0x000000011f1e7824 */ /* 0x000fe400078e021e */
[--C-:B------:R-:W-:Y:S01]  /*0c40*/  IMAD.IADD R42, R42, 0x1, R12.reuse ;  /* 0x000000012a2a7824 */ /* 0x100fe200078e020c */
[----:B------:R-:W-:Y:S02]  /*0c50*/  IADD3 R12, PT, PT, R47, -R38, -R12 ;  /* 0x800000262f0c7210 */ /* 0x000fe40007ffe80c */
[----:B------:R-:W-:Y:S01]  /*0c60*/  SEL R29, R30, R29, !P0 ;  /* 0x0000001d1e1d7207 */ /* 0x000fe20004000000 */
[----:B------:R-:W-:Y:S01]  /*0c70*/  IMAD.IADD R30, R34, 0x1, R30 ;  /* 0x00000001221e7824 */ /* 0x000fe200078e021e */
[----:B------:R-:W-:Y:S01]  /*0c80*/  ISETP.NE.AND P1, PT, R32, RZ, PT ;  /* 0x000000ff2000720c */ /* 0x000fe20003f25270 */
[----:B------:R-:W-:-:S05]  /*0c90*/  VIADD R12, R12, 0x8 ;  /* 0x000000080c0c7836 */ /* 0x000fca0000000000 */
[----:B------:R-:W-:Y:S01]  /*0ca0*/  SEL R31, R30, R12, !P1 ;  /* 0x0000000c1e1f7207 */ /* 0x000fe20004800000 */
[----:B------:R-:W-:Y:S01]  /*0cb0*/  @!P4 IMAD.MOV.U32 R12, RZ, RZ, 0x65 ;  /* 0x00000065ff0cc424 */ /* 0x000fe200078e00ff */
[----:B------:R-:W-:Y:S01]  /*0cc0*/  ISETP.NE.AND P3, PT, R36, RZ, PT ;  /* 0x000000ff2400720c */ /* 0x000fe20003f65270 */
[C---:B------:R-:W-:Y:S02]  /*0cd0*/  IMAD.IADD R36, R40.reuse, 0x1, R42 ;  /* 0x0000000128247824 */ /* 0x040fe400078e022a */
[----:B------:R-:W-:Y:S01]  /*0ce0*/  IMAD.IADD R37, R37, 0x1, R30 ;  /* 0x0000000125257824 */ /* 0x000fe200078e021e */
[----:B0-----:R0:W-:Y:S01]  /*0cf0*/  @!P4 ST.E.64.STRONG.GPU desc[UR8][R14.64+0x100], R12 ;  /* 0x0001000c0e00c985 */ /* 0x0011e2000c10fb08 */
[----:B------:R-:W-:Y:S01]  /*0d00*/  IMAD.IADD R34, R41, 0x1, R36 ;  /* 0x0000000129227824 */ /* 0x000fe200078e0224 */
[----:B------:R-:W-:Y:S01]  /*0d10*/  ISETP.NE.AND P0, PT, R43, RZ, PT ;  /* 0x000000ff2b00720c */ /* 0x000fe20003f05270 */
[----:B------:R-:W-:Y:S02]  /*0d20*/  IMAD.IADD R40, R40, 0x1, R37 ;  /* 0x0000000128287824 */ /* 0x000fe400078e0225 */
[----:B------:R-:W-:Y:S01]  /*0d30*/  IMAD.IADD R38, R45, 0x1, R34 ;  /* 0x000000012d267824 */ /* 0x000fe200078e0222 */
[----:B------:R-:W-:Y:S01]  /*0d40*/  ISETP.NE.AND P6, PT, R33, RZ, PT ;  /* 0x000000ff2100720c */ /* 0x000fe20003fc5270 */
[----:B------:R-:W-:-:S03]  /*0d50*/  IMAD.IADD R41, R41, 0x1, R40 ;  /* 0x0000000129297824 */ /* 0x000fc600078e0228 */
[C---:B------:R-:W-:Y:S02]  /*0d60*/  IADD3 R33, PT, PT, R47.reuse, 0xc, -R38 ;  /* 0x0000000c2f217810 */ /* 0x040fe40007ffe826 */
[----:B------:R-:W-:Y:S01]  /*0d70*/  IADD3 R38, PT, PT, R47, -R38, -R20 ;  /* 0x800000262f267210 */ /* 0x000fe20007ffe814 */
[----:B------:R-:W-:Y:S01]  /*0d80*/  IMAD.IADD R45, R45, 0x1, R41 ;  /* 0x000000012d2d7824 */ /* 0x000fe200078e0229 */
[----:B------:R-:W-:Y:S01]  /*0d90*/  LEA R46, R46, UR4, 0x2 ;  /* 0x000000042e2e7c11 */ /* 0x000fe2000f8e10ff */
[----:B------:R-:W-:Y:S01]  /*0da0*/  BAR.SYNC.DEFER_BLOCKING 0x0 ;  /* 0x0000000000007b1d */ /* 0x000fe20000010000 */
[----:B------:R-:W-:Y:S01]  /*0db0*/  IADD3 R32, PT, PT, R47, 0x9, -R42 ;  /* 0x000000092f207810 */ /* 0x000fe20007ffe82a */
[----:B------:R-:W-:Y:S01]  /*0dc0*/  VIADD R30, R38, 0xd ;  /* 0x0000000d261e7836 */ /* 0x000fe20000000000 */
[----:B------:R-:W-:Y:S01]  /*0dd0*/  LEA R23, R23, UR4, 0x2 ;  /* 0x0000000417177c11 */ /* 0x000fe2000f8e10ff */
[----:B------:R-:W-:Y:S01]  /*0de0*/  @!P0 IMAD.IADD R30, R20, 0x1, R45 ;  /* 0x00000001141e8824 */ /* 0x000fe200078e022d */
[----:B------:R-:W-:-:S02]  /*0df0*/  ISETP.NE.AND P5, PT, R35, RZ, PT ;  /* 0x000000ff2300720c */ /* 0x000fc40003fa5270 */
[----:B------:R-:W-:Y:S02]  /*0e00*/  IADD3 R36, PT, PT, R47, 0xa, -R36 ;  /* 0x0000000a2f247810 */ /* 0x000fe40007ffe824 */
[----:B------:R-:W-:Y:S02]  /*0e10*/  LEA R20, R21, UR4, 0x2 ;  /* 0x0000000415147c11 */ /* 0x000fe4000f8e10ff */
[----:B------:R-:W-:Y:S02]  /*0e20*/  IADD3 R34, PT, PT, R47, 0xb, -R34 ;  /* 0x0000000b2f227810 */ /* 0x000fe40007ffe822 */
[----:B------:R-:W-:Y:S02]  /*0e30*/  LEA R21, R26, UR4, 0x2 ;  /* 0x000000041a157c11 */ /* 0x000fe4000f8e10ff */
[----:B------:R-:W-:Y:S02]  /*0e40*/  ISETP.NE.AND P2, PT, R39, RZ, PT ;  /* 0x000000ff2700720c */ /* 0x000fe40003f45270 */
[----:B------:R-:W-:-:S02]  /*0e50*/  LEA R22, R22, UR4, 0x2 ;  /* 0x0000000416167c11 */ /* 0x000fc4000f8e10ff */
[----:B------:R-:W-:Y:S02]  /*0e60*/  SEL R32, R37, R32, !P6 ;  /* 0x0000002025207207 */ /* 0x000fe40007000000 */
[----:B------:R-:W-:Y:S02]  /*0e70*/  LEA R27, R27, UR4, 0x2 ;  /* 0x000000041b1b7c11 */ /* 0x000fe4000f8e10ff */
[----:B------:R-:W-:Y:S01]  /*0e80*/  SEL R36, R40, R36, !P5 ;  /* 0x0000002428247207 */ /* 0x000fe20006800000 */
[----:B------:R-:W-:Y:S01]  /*0e90*/  STS [R46], R19 ;  /* 0x000000132e007388 */ /* 0x000fe20000000800 */
[----:B------:R-:W-:Y:S02]  /*0ea0*/  LEA R28, R28, UR4, 0x2 ;  /* 0x000000041c1c7c11 */ /* 0x000fe4000f8e10ff */
[----:B------:R-:W-:Y:S01]  /*0eb0*/  SEL R34, R41, R34, !P3 ;  /* 0x0000002229227207 */ /* 0x000fe20005800000 */
[----:B------:R-:W-:Y:S01]  /*0ec0*/  STS [R23], R18 ;  /* 0x0000001217007388 */ /* 0x000fe20000000800 */
[----:B------:R-:W-:-:S02]  /*0ed0*/  LEA R29, R29, UR4, 0x2 ;  /* 0x000000041d1d7c11 */ /* 0x000fc4000f8e10ff */
[----:B------:R-:W-:Y:S01]  /*0ee0*/  ISETP.GE.AND P0, PT, R0, R49, PT ;  /* 0x000000310000720c */ /* 0x000fe20003f06270 */
[----:B------:R1:W-:Y:S01]  /*0ef0*/  STS [R20], R17 ;  /* 0x0000001114007388 */ /* 0x0003e20000000800 */
[----:B------:R-:W-:Y:S02]  /*0f00*/  SEL R33, R45, R33, !P2 ;  /* 0x000000212d217207 */ /* 0x000fe40005000000 */
[----:B0-----:R-:W-:Y:S01]  /*0f10*/  LEA R12, R31, UR4, 0x2 ;  /* 0x000000041f0c7c11 */ /* 0x001fe2000f8e10ff */
[----:B------:R0:W-:Y:S01]  /*0f20*/  STS [R21], R16 ;  /* 0x0000001015007388 */ /* 0x0001e20000000800 */
[----:B------:R-:W-:Y:S02]  /*0f30*/  LEA R13, R32, UR4, 0x2 ;  /* 0x00000004200d7c11 */ /* 0x000fe4000f8e10ff */
[----:B------:R-:W-:Y:S01]  /*0f40*/  LEA R36, R36, UR4, 0x2 ;  /* 0x0000000424247c11 */ /* 0x000fe2000f8e10ff */
[----:B------:R0:W-:Y:S01]  /*0f50*/  STS [R22], R11 ;  /* 0x0000000b16007388 */ /* 0x0001e20000000800 */
[----:B------:R-:W-:-:S03]  /*0f60*/  LEA R15, R34, UR4, 0x2 ;  /* 0x00000004220f7c11 */ /* 0x000fc6000f8e10ff */
[----:B------:R0:W-:Y:S01]  /*0f70*/  STS [R27], R10 ;  /* 0x0000000a1b007388 */ /* 0x0001e20000000800 */
[----:B------:R-:W-:-:S03]  /*0f80*/  LEA R14, R33, UR4, 0x2 ;  /* 0x00000004210e7c11 */ /* 0x000fc6000f8e10ff */
[----:B------:R0:W-:Y:S01]  /*0f90*/  STS [R28], R9 ;  /* 0x000000091c007388 */ /* 0x0001e20000000800 */
[----:B-1----:R-:W-:-:S03]  /*0fa0*/  LEA R17, R30, UR4, 0x2 ;  /* 0x000000041e117c11 */ /* 0x002fc6000f8e10ff */
[----:B------:R0:W-:Y:S04]  /*0fb0*/  STS [R29], R8 ;  /* 0x000000081d007388 */ /* 0x0001e80000000800 */
[----:B------:R0:W-:Y:S04]  /*0fc0*/  STS [R12], R7 ;  /* 0x000000070c007388 */ /* 0x0001e80000000800 */
[----:B------:R0:W-:Y:S04]  /*0fd0*/  STS [R13], R6 ;  /* 0x000000060d007388 */ /* 0x0001e80000000800 */
[----:B------:R0:W-:Y:S01]  /*0fe0*/  STS [R36], R5 ;  /* 0x0000000524007388 */ /* 0x0001e20000000800 */
[----:B------:R-:W-:Y:S03]  /*0ff0*/  BSSY.RECONVERGENT B0, `(.L_x_2) ;  /* 0x000001f000007945 */ /* 0x000fe60003800200 */
[----:B------:R0:W-:Y:S04]  /*1000*/  STS [R15], R4 ;  /* 0x000000040f007388 */ /* 0x0001e80000000800 */
[----:B------:R0:W-:Y:S04]  /*1010*/  STS [R14], R3 ;  /* 0x000000030e007388 */ /* 0x0001e80000000800 */
[----:B------:R0:W-:Y:S01]  /*1020*/  STS [R17], R2 ;  /* 0x0000000211007388 */ /* 0x0001e20000000800 */
[----:B------:R-:W-:Y:S06]  /*1030*/  BAR.SYNC.DEFER_BLOCKING 0x0 ;  /* 0x0000000000007b1d */ /* 0x000fec0000010000 */
[----:B------:R-:W-:Y:S05]  /*1040*/  @P0 BRA `(.L_x_3) ;  /* 0x0000000000400947 */ /* 0x000fea0003800000 */
[----:B------:R-:W-:Y:S01]  /*1050*/  UISETP.NE.AND UP0, UPT, UR6, URZ, UPT ;  /* 0x000000ff0600728c */ /* 0x000fe2000bf05270 */
[----:B0-----:R-:W-:Y:S01]  /*1060*/  CS2R R4, SRZ ;  /* 0x0000000000047805 */ /* 0x001fe2000001ff00 */
[----:B------:R-:W0:Y:S04]  /*1070*/  LDCU.64 UR10, c[0x0][0x3c0] ;  /* 0x00007800ff0a77ac */ /* 0x000e280008000a00 */
[----:B------:R-:W-:-:S13]  /*1080*/  PLOP3.LUT P0, PT, PT, PT, UP0, 0x80, 0x8 ;  /* 0x000000000008781c */ /* 0x000fda0003f0f008 */
[----:B------:R-:W-:Y:S05]  /*1090*/  @P0 BRA `(.L_x_4) ;  /* 0x0000000000100947 */ /* 0x000fea0003800000 */
[----:B------:R-:W1:Y:S02]  /*10a0*/  LDC.64 R2, c[0x0][0x3d0] ;  /* 0x0000f400ff027b82 */ /* 0x000e640000000a00 */
[----:B-1----:R-:W2:Y:S02]  /*10b0*/  LDG.E.64 R2, desc[UR8][R2.64] ;  /* 0x0000000802027981 */ /* 0x002ea4000c1e1b00 */
[----:B--2---:R-:W-:-:S05]  /*10c0*/  IADD3 R5, P1, PT, -R2, R24, RZ ;  /* 0x0000001802057210 */ /* 0x004fca0007f3e1ff */
[----:B------:R-:W-:-:S08]  /*10d0*/  IMAD.X R4, R25, 0x1, ~R3, P1 ;  /* 0x0000000119047824 */ /* 0x000fd000008e0e03 */
.L_x_4:
[----:B------:R-:W-:-:S04]  /*10e0*/  IADD3 R6, P1, PT, R0, R5, RZ ;  /* 0x0000000500067210 */ /* 0x000fc80007f3e0ff */
[----:B------:R-:W-:Y:S01]  /*10f0*/  LOP3.LUT R6, RZ, R6, RZ, 0x33, !PT ;  /* 0x00000006ff067212 */ /* 0x000fe200078e33ff */
[----:B------:R-:W-:-:S03]  /*1100*/  IMAD.X R5, RZ, RZ, R4, P1 ;  /* 0x000000ffff057224 */ /* 0x000fc600008e0604 */
[----:B0-----:R-:W-:Y:S02]  /*1110*/  IADD3 R6, P1, PT, R6, UR10, RZ ;  /* 0x0000000a06067c10 */ /* 0x001fe4000ff3e0ff */
[----:B------:R-:W-:-:S04]  /*1120*/  LOP3.LUT R5, RZ, R5, RZ, 0x33, !PT ;  /* 0x00000005ff057212 */ /* 0x000fc800078e33ff */
[----:B------:R-:W-:Y:S01]  /*1130*/  IADD3.X R5, PT, PT, R5, UR11, RZ, P1, !PT ;  /* 0x0000000b05057c10 */ /* 0x000fe20008ffe4ff */
[----:B------:R-:W-:Y:S06]  /*1140*/  BRA `(.L_x_5) ;  /* 0x0000000000247947 */ /* 0x000fec0003800000 */
.L_x_3:
[----:B------:R-:W-:Y:S01]  /*1150*/  UISETP.NE.AND UP0, UPT, UR6, URZ, UPT ;  /* 0x000000ff0600728c */ /* 0x000fe2000bf05270 */
[----:B0-----:R-:W-:Y:S01]  /*1160*/  IMAD.IADD R5, R0, 0x1, -R49 ;  /* 0x0000000100057824 */ /* 0x001fe200078e0a31 */
[----:B------:R-:W-:-:S04]  /*1170*/  CS2R R2, SRZ ;  /* 0x0000000000027805 */ /* 0x000fc8000001ff00 */
[----:B------:R-:W-:-:S13]  /*1180*/  PLOP3.LUT P0, PT, PT, PT, UP0, 0x80, 0x8 ;  /* 0x000000000008781c */ /* 0x000fda0003f0f008 */
[----:B------:R-:W-:Y:S05]  /*1190*/  @P0 BRA `(.L_x_6) ;  /* 0x0000000000080947 */ /* 0x000fea0003800000 */
[----:B------:R-:W0:Y:S02]  /*11a0*/  LDC.64 R2, c[0x0][0x3d0] ;  /* 0x0000f400ff027b82 */ /* 0x000e240000000a00 */
[----:B0-----:R-:W5:Y:S02]  /*11b0*/  LDG.E.64 R2, desc[UR8][R2.64] ;  /* 0x0000000802027981 */ /* 0x001f64000c1e1b00 */
.L_x_6:
[----:B-----5:R-:W-:-:S04]  /*11c0*/  IADD3 R6, P1, PT, R5, R2, RZ ;  /* 0x0000000205067210 */ /* 0x020fc80007f3e0ff */
[----:B------:R-:W-:-:S09]  /*11d0*/  LEA.HI.X.SX32 R5, R5, R3, 0x1, P1 ;  /* 0x0000000305057211 */ /* 0x000fd200008f0eff */
.L_x_5:
[----:B------:R-:W-:Y:S05]  /*11e0*/  BSYNC.RECONVERGENT B0 ;  /* 0x0000000000007941 */ /* 0x000fea0003800200 */
.L_x_2:
[----:B------:R-:W-:Y:S01]  /*11f0*/  LEA R2, R0, UR4, 0x2 ;  /* 0x0000000400027c11 */ /* 0x000fe2000f8e10ff */
[----:B------:R-:W0:Y:S01]  /*1200*/  LDCU.64 UR4, c[0x0][0x390] ;  /* 0x00007200ff0477ac */ /* 0x000e220008000a00 */
[----:B------:R-:W-:Y:S03]  /*1210*/  BSSY.RECONVERGENT B0, `(.L_x_7) ;  /* 0x0000022000007945 */ /* 0x000fe60003800200 */
[----:B------:R-:W1:Y:S01]  /*1220*/  LDS R3, [R2] ;  /* 0x0000000002037984 */ /* 0x000e620000000800 */
[----:B0-----:R-:W-:-:S04]  /*1230*/  LEA R4, P1, R6, UR4, 0x2 ;  /* 0x0000000406047c11 */ /* 0x001fc8000f8210ff */
[----:B------:R-:W-:Y:S01]  /*1240*/  LEA.HI.X R5, R6, UR5, R5, 0x2, P1 ;  /* 0x0000000506057c11 */ /* 0x000fe200088f1405 */
[----:B------:R-:W-:-:S05]  /*1250*/  VIADD R6, R0, 0x160 ;  /* 0x0000016000067836 */ /* 0x000fca0000000000 */
[----:B------:R-:W-:Y:S01]  /*1260*/  ISETP.GE.AND P1, PT, R6, R49, PT ;  /* 0x000000310600720c */ /* 0x000fe20003f26270 */
[----:B-1----:R0:W-:-:S12]  /*1270*/  STG.E desc[UR8][R4.64], R3 ;  /* 0x0000000304007986 */ /* 0x0021d8000c101908 */
[----:B------:R-:W-:Y:S05]  /*1280*/  @!P1 BRA `(.L_x_8) ;  /* 0x0000000000289947 */ /* 0x000fea0003800000 */
[----:B------:R-:W-:Y:S01]  /*1290*/  BSSY.RECONVERGENT B1, `(.L_x_9) ;  /* 0x0000006000017945 */ /* 0x000fe20003800200 */
[----:B0-----:R-:W-:Y:S01]  /*12a0*/  IMAD.IADD R3, R6, 0x1, -R49 ;  /* 0x0000000106037824 */ /* 0x001fe200078e0a31 */
[----:B------:R-:W-:Y:S02]  /*12b0*/  CS2R R4, SRZ ;  /* 0x0000000000047805 */ /* 0x000fe4000001ff00 */
[----:B------:R-:W-:Y:S05]  /*12c0*/  @P0 BRA `(.L_x_10) ;  /* 0x0000000000080947 */ /* 0x000fea0003800000 */
[----:B------:R-:W0:Y:S02]  /*12d0*/  LDC.64 R4, c[0x0][0x3d0] ;  /* 0x0000f400ff047b82 */ /* 0x000e240000000a00 */
[----:B0-----:R-:W5:Y:S02]  /*12e0*/  LDG.E.64 R4, desc[UR8][R4.64] ;  /* 0x0000000804047981 */ /* 0x001f64000c1e1b00 */
.L_x_10:
[----:B------:R-:W-:Y:S05]  /*12f0*/  BSYNC.RECONVERGENT B1 ;  /* 0x0000000000017941 */ /* 0x000fea0003800200 */
.L_x_9:
[----:B-----5:R-:W-:-:S04]  /*1300*/  IADD3 R6, P1, PT, R3, R4, RZ ;  /* 0x0000000403067210 */ /* 0x020fc80007f3e0ff */
[----:B------:R-:W-:Y:S01]  /*1310*/  LEA.HI.X.SX32 R5, R3, R5, 0x1, P1 ;  /* 0x0000000503057211 */ /* 0x000fe200008f0eff */
[----:B------:R-:W-:Y:S08]  /*1320*/  BRA `(.L_x_11) ;  /* 0x0000000000407947 */ /* 0x000ff00003800000 */
.L_x_8:
[----:B------:R-:W-:Y:S01]  /*1330*/  BSSY.RECONVERGENT B1, `(.L_x_12) ;  /* 0x0000008000017945 */ /* 0x000fe20003800200 */
[----:B0-----:R-:W-:Y:S02]  /*1340*/  IMAD.MOV.U32 R3, RZ, RZ, RZ ;  /* 0x000000ffff037224 */ /* 0x001fe400078e00ff */
[----:B------:R-:W-:Y:S01]  /*1350*/  IMAD.MOV.U32 R7, RZ, RZ, RZ ;  /* 0x000000ffff077224 */ /* 0x000fe200078e00ff */
[----:B------:R-:W-:Y:S06]  /*1360*/  @P0 BRA `(.L_x_13) ;  /* 0x0000000000100947 */ /* 0x000fec0003800000 */
[----:B------:R-:W0:Y:S02]  /*1370*/  LDC.64 R4, c[0x0][0x3d0] ;  /* 0x0000f400ff047b82 */ /* 0x000e240000000a00 */
[----:B0-----:R-:W2:Y:S02]  /*1380*/  LDG.E.64 R4, desc[UR8][R4.64] ;  /* 0x0000000804047981 */ /* 0x001ea4000c1e1b00 */
[----:B--2---:R-:W-:-:S05]  /*1390*/  IADD3 R3, P1, PT, -R4, R24, RZ ;  /* 0x0000001804037210 */ /* 0x004fca0007f3e1ff */
[----:B------:R-:W-:-:S08]  /*13a0*/  IMAD.X R7, R25, 0x1, ~R5, P1 ;  /* 0x0000000119077824 */ /* 0x000fd000008e0e05 */
.L_x_13:
[----:B------:R-:W-:Y:S05]  /*13b0*/  BSYNC.RECONVERGENT B1 ;  /* 0x0000000000017941 */ /* 0x000fea0003800200 */
.L_x_12:
[----:B------:R-:W0:Y:S01]  /*13c0*/  LDCU.64 UR6, c[0x0][0x3c0] ;  /* 0x00007800ff0677ac */ /* 0x000e220008000a00 */
[----:B------:R-:W-:-:S04]  /*13d0*/  IADD3 R3, P1, PT, R6, R3, RZ ;  /* 0x0000000306037210 */ /* 0x000fc80007f3e0ff */
[----:B------:R-:W-:Y:S01]  /*13e0*/  LOP3.LUT R3, RZ, R3, RZ, 0x33, !PT ;  /* 0x00000003ff037212 */ /* 0x000fe200078e33ff */
[----:B------:R-:W-:-:S03]  /*13f0*/  IMAD.X R4, RZ, RZ, R7, P1 ;  /* 0x000000ffff047224 */ /* 0x000fc600008e0607 */
[----:B0-----:R-:W-:Y:S02]  /*1400*/  IADD3 R6, P1, PT, R3, UR6, RZ ;  /* 0x0000000603067c10 */ /* 0x001fe4000ff3e0ff */
[----:B------:R-:W-:-:S04]  /*1410*/  LOP3.LUT R3, RZ, R4, RZ, 0x33, !PT ;  /* 0x00000004ff037212 */ /* 0x000fc800078e33ff */
[----:B------:R-:W-:-:S07]  /*1420*/  IADD3.X R5, PT, PT, R3, UR7, RZ, P1, !PT ;  /* 0x0000000703057c10 */ /* 0x000fce0008ffe4ff */
.L_x_11:
[----:B------:R-:W-:Y:S05]  /*1430*/  BSYNC.RECONVERGENT B0 ;  /* 0x0000000000007941 */ /* 0x000fea0003800200 */
.L_x_7:
[----:B------:R-:W0:Y:S01]  /*1440*/  LDS R3, [R2+0x580] ;  /* 0x0005800002037984 */ /* 0x000e220000000800 */
[C---:B------:R-:W-:Y:S01]  /*1450*/  LEA R4, P1, R6.reuse, UR4, 0x2 ;  /* 0x0000000406047c11 */ /* 0x040fe2000f8210ff */
[----:B------:R-:W-:Y:S03]  /*1460*/  BSSY.RECONVERGENT B0, `(.L_x_14) ;  /* 0x0000020000007945 */ /* 0x000fe60003800200 */
[----:B------:R-:W-:Y:S01]  /*1470*/  LEA.HI.X R5, R6, UR5, R5, 0x2, P1 ;  /* 0x0000000506057c11 */ /* 0x000fe200088f1405 */
[----:B------:R-:W-:-:S05]  /*1480*/  VIADD R6, R0, 0x2c0 ;  /* 0x000002c000067836 */ /* 0x000fca0000000000 */
[----:B------:R-:W-:Y:S01]  /*1490*/  ISETP.GE.AND P1, PT, R6, R49, PT ;  /* 0x000000310600720c */ /* 0x000fe20003f26270 */
[----:B0-----:R0:W-:-:S12]  /*14a0*/  STG.E desc[UR8][R4.64], R3 ;  /* 0x0000000304007986 */ /* 0x0011d8000c101908 */
[----:B------:R-:W-:Y:S05]  /*14b0*/  @!P1 BRA `(.L_x_15) ;  /* 0x0000000000289947 */ /* 0x000fea0003800000 */
[----:B------:R-:W-:Y:S01]  /*14c0*/  BSSY.RECONVERGENT B1, `(.L_x_16) ;  /* 0x0000006000017945 */ /* 0x000fe20003800200 */
[----:B0-----:R-:W-:Y:S01]  /*14d0*/  IMAD.IADD R3, R6, 0x1, -R49 ;  /* 0x0000000106037824 */ /* 0x001fe200078e0a31 */
[----:B------:R-:W-:Y:S02]  /*14e0*/  CS2R R4, SRZ ;  /* 0x0000000000047805 */ /* 0x000fe4000001ff00 */
[----:B------:R-:W-:Y:S05]  /*14f0*/  @P0 BRA `(.L_x_17) ;  /* 0x0000000000080947 */ /* 0x000fea0003800000 */
[----:B------:R-:W0:Y:S02]  /*1500*/  LDC.64 R4, c[0x0][0x3d0] ;  /* 0x0000f400ff047b82 */ /* 0x000e240000000a00 */
[----:B0-----:R-:W5:Y:S02]  /*1510*/  LDG.E.64 R4, desc[UR8][R4.64] ;  /* 0x0000000804047981 */ /* 0x001f64000c1e1b00 */
.L_x_17:
[----:B------:R-:W-:Y:S05]  /*1520*/  BSYNC.RECONVERGENT B1 ;  /* 0x0000000000017941 */ /* 0x000fea0003800200 */
.L_x_16:
[----:B-----5:R-:W-:-:S04]  /*1530*/  IADD3 R6, P1, PT, R3, R4, RZ ;  /* 0x0000000403067210 */ /* 0x020fc80007f3e0ff */
[----:B------:R-:W-:Y:S01]  /*1540*/  LEA.HI.X.SX32 R5, R3, R5, 0x1, P1 ;  /* 0x0000000503057211 */ /* 0x000fe200008f0eff */
[----:B------:R-:W-:Y:S08]  /*1550*/  BRA `(.L_x_18) ;  /* 0x0000000000407947 */ /* 0x000ff00003800000 */
.L_x_15:
        /* <DEDUP_REMOVED lines=8> */
.L_x_20:
[----:B------:R-:W-:Y:S05]  /*15e0*/  BSYNC.RECONVERGENT B1 ;  /* 0x0000000000017941 */ /* 0x000fea0003800200 */
.L_x_19:
[----:B------:R-:W0:Y:S01]  /*15f0*/  LDCU.64 UR6, c[0x0][0x3c0] ;  /* 0x00007800ff0677ac */ /* 0x000e220008000a00 */
[----:B------:R-:W-:-:S04]  /*1600*/  IADD3 R3, P1, PT, R6, R3, RZ ;  /* 0x0000000306037210 */ /* 0x000fc80007f3e0ff */
[----:B------:R-:W-:Y:S01]  /*1610*/  LOP3.LUT R3, RZ, R3, RZ, 0x33, !PT ;  /* 0x00000003ff037212 */ /* 0x000fe200078e33ff */
[----:B------:R-:W-:-:S03]  /*1620*/  IMAD.X R4, RZ, RZ, R7, P1 ;  /* 0x000000ffff047224 */ /* 0x000fc600008e0607 */
[----:B0-----:R-:W-:Y:S02]  /*1630*/  IADD3 R6, P1, PT, R3, UR6, RZ ;  /* 0x0000000603067c10 */ /* 0x001fe4000ff3e0ff */
[----:B------:R-:W-:-:S04]  /*1640*/  LOP3.LUT R3, RZ, R4, RZ, 0x33, !PT ;  /* 0x00000004ff037212 */ /* 0x000fc800078e33ff */
[----:B------:R-:W-:-:S07]  /*1650*/  IADD3.X R5, PT, PT, R3, UR7, RZ, P1, !PT ;  /* 0x0000000703057c10 */ /* 0x000fce0008ffe4ff */
.L_x_18:
[----:B------:R-:W-:Y:S05]  /*1660*/  BSYNC.RECONVERGENT B0 ;  /* 0x0000000000007941 */ /* 0x000fea0003800200 */
.L_x_14:
        /* <DEDUP_REMOVED lines=14> */
.L_x_24:
[----:B------:R-:W-:Y:S05]  /*1750*/  BSYNC.RECONVERGENT B1 ;  /* 0x0000000000017941 */ /* 0x000fea0003800200 */
.L_x_23:
[----:B-----5:R-:W-:-:S04]  /*1760*/  IADD3 R6, P1, PT, R3, R4, RZ ;  /* 0x0000000403067210 */ /* 0x020fc80007f3e0ff */
[----:B------:R-:W-:Y:S01]  /*1770*/  LEA.HI.X.SX32 R5, R3, R5, 0x1, P1 ;  /* 0x0000000503057211 */ /* 0x000fe200008f0eff */
[----:B------:R-:W-:Y:S08]  /*1780*/  BRA `(.L_x_25) ;  /* 0x0000000000407947 */ /* 0x000ff00003800000 */
.L_x_22:
        /* <DEDUP_REMOVED lines=8> */
.L_x_27:
[----:B------:R-:W-:Y:S05]  /*1810*/  BSYNC.RECONVERGENT B1 ;  /* 0x0000000000017941 */ /* 0x000fea0003800200 */
.L_x_26:
[----:B------:R-:W0:Y:S01]  /*1820*/  LDCU.64 UR6, c[0x0][0x3c0] ;  /* 0x00007800ff0677ac */ /* 0x000e220008000a00 */
[----:B------:R-:W-:-:S04]  /*1830*/  IADD3 R3, P1, PT, R6, R3, RZ ;  /* 0x0000000306037210 */ /* 0x000fc80007f3e0ff */
[----:B------:R-:W-:Y:S01]  /*1840*/  LOP3.LUT R3, RZ, R3, RZ, 0x33, !PT ;  /* 0x00000003ff037212 */ /* 0x000fe200078e33ff */
[----:B------:R-:W-:-:S03]  /*1850*/  IMAD.X R4, RZ, RZ, R7, P1 ;  /* 0x000000ffff047224 */ /* 0x000fc600008e0607 */
[----:B0-----:R-:W-:Y:S02]  /*1860*/  IADD3 R6, P1, PT, R3, UR6, RZ ;  /* 0x0000000603067c10 */ /* 0x001fe4000ff3e0ff */
[----:B------:R-:W-:-:S04]  /*1870*/  LOP3.LUT R3, RZ, R4, RZ, 0x33, !PT ;  /* 0x00000004ff037212 */ /* 0x000fc800078e33ff */
[----:B------:R-:W-:-:S07]  /*1880*/  IADD3.X R5, PT, PT, R3, UR7, RZ, P1, !PT ;  /* 0x0000000703057c10 */ /* 0x000fce0008ffe4ff */
.L_x_25:
[----:B------:R-:W-:Y:S05]  /*1890*/  BSYNC.RECONVERGENT B0 ;  /* 0x0000000000007941 */ /* 0x000fea0003800200 */
.L_x_21:
        /* <DEDUP_REMOVED lines=14> */
.L_x_31:
[----:B------:R-:W-:Y:S05]  /*1980*/  BSYNC.RECONVERGENT B1 ;  /* 0x0000000000017941 */ /* 0x000fea0003800200 */
.L_x_30:
[----:B-----5:R-:W-:-:S04]  /*1990*/  IADD3 R6, P1, PT, R3, R4, RZ ;  /* 0x0000000403067210 */ /* 0x020fc80007f3e0ff */
[----:B------:R-:W-:Y:S01]  /*19a0*/  LEA.HI.X.SX32 R5, R3, R5, 0x1, P1 ;  /* 0x0000000503057211 */ /* 0x000fe200008f0eff */
[----:B------:R-:W-:Y:S08]  /*19b0*/  BRA `(.L_x_32) ;  /* 0x0000000000407947 */ /* 0x000ff00003800000 */
.L_x_29:
        /* <DEDUP_REMOVED lines=8> */
.L_x_34:
[----:B------:R-:W-:Y:S05]  /*1a40*/  BSYNC.RECONVERGENT B1 ;  /* 0x0000000000017941 */ /* 0x000fea0003800200 */
.L_x_33:
[----:B------:R-:W0:Y:S01]  /*1a50*/  LDCU.64 UR6, c[0x0][0x3c0] ;  /* 0x00007800ff0677ac */ /* 0x000e220008000a00 */
[----:B------:R-:W-:-:S04]  /*1a60*/  IADD3 R3, P1, PT, R6, R3, RZ ;  /* 0x0000000306037210 */ /* 0x000fc80007f3e0ff */
[----:B------:R-:W-:Y:S01]  /*1a70*/  LOP3.LUT R3, RZ, R3, RZ, 0x33, !PT ;  /* 0x00000003ff037212 */ /* 0x000fe200078e33ff */
[----:B------:R-:W-:-:S03]  /*1a80*/  IMAD.X R4, RZ, RZ, R7, P1 ;  /* 0x000000ffff047224 */ /* 0x000fc600008e0607 */
[----:B0-----:R-:W-:Y:S02]  /*1a90*/  IADD3 R6, P1, PT, R3, UR6, RZ ;  /* 0x0000000603067c10 */ /* 0x001fe4000ff3e0ff */
[----:B------:R-:W-:-:S04]  /*1aa0*/  LOP3.LUT R3, RZ, R4, RZ, 0x33, !PT ;  /* 0x00000004ff037212 */ /* 0x000fc800078e33ff */
[----:B------:R-:W-:-:S07]  /*1ab0*/  IADD3.X R5, PT, PT, R3, UR7, RZ, P1, !PT ;  /* 0x0000000703057c10 */ /* 0x000fce0008ffe4ff */
.L_x_32:
[----:B------:R-:W-:Y:S05]  /*1ac0*/  BSYNC.RECONVERGENT B0 ;  /* 0x0000000000007941 */ /* 0x000fea0003800200 */
.L_x_28:
        /* <DEDUP_REMOVED lines=14> */
.L_x_38:
[----:B------:R-:W-:Y:S05]  /*1bb0*/  BSYNC.RECONVERGENT B1 ;  /* 0x0000000000017941 */ /* 0x000fea0003800200 */
.L_x_37:
[----:B-----5:R-:W-:-:S04]  /*1bc0*/  IADD3 R6, P1, PT, R3, R4, RZ ;  /* 0x0000000403067210 */ /* 0x020fc80007f3e0ff */
[----:B------:R-:W-:Y:S01]  /*1bd0*/  LEA.HI.X.SX32 R5, R3, R5, 0x1, P1 ;  /* 0x0000000503057211 */ /* 0x000fe200008f0eff */
[----:B------:R-:W-:Y:S08]  /*1be0*/  BRA `(.L_x_39) ;  /* 0x0000000000407947 */ /* 0x000ff00003800000 */
.L_x_36:
        /* <DEDUP_REMOVED lines=8> */
.L_x_41:
[----:B------:R-:W-:Y:S05]  /*1c70*/  BSYNC.RECONVERGENT B1 ;  /* 0x0000000000017941 */ /* 0x000fea0003800200 */
.L_x_40:
[----:B------:R-:W0:Y:S01]  /*1c80*/  LDCU.64 UR6, c[0x0][0x3c0] ;  /* 0x00007800ff0677ac */ /* 0x000e220008000a00 */
[----:B------:R-:W-:-:S04]  /*1c90*/  IADD3 R3, P1, PT, R6, R3, RZ ;  /* 0x0000000306037210 */ /* 0x000fc80007f3e0ff */
[----:B------:R-:W-:Y:S01]  /*1ca0*/  LOP3.LUT R3, RZ, R3, RZ, 0x33, !PT ;  /* 0x00000003ff037212 */ /* 0x000fe200078e33ff */
[----:B------:R-:W-:-:S03]  /*1cb0*/  IMAD.X R4, RZ, RZ, R7, P1 ;  /* 0x000000ffff047224 */ /* 0x000fc600008e0607 */
[----:B0-----:R-:W-:Y:S02]  /*1cc0*/  IADD3 R6, P1, PT, R3, UR6, RZ ;  /* 0x0000000603067c10 */ /* 0x001fe4000ff3e0ff */
[----:B------:R-:W-:-:S04]  /*1cd0*/  LOP3.LUT R3, RZ, R4, RZ, 0x33, !PT ;  /* 0x00000004ff037212 */ /* 0x000fc800078e33ff */
[----:B------:R-:W-:-:S07]  /*1ce0*/  IADD3.X R5, PT, PT, R3, UR7, RZ, P1, !PT ;  /* 0x0000000703057c10 */ /* 0x000fce0008ffe4ff */
.L_x_39:
[----:B------:R-:W-:Y:S05]  /*1cf0*/  BSYNC.RECONVERGENT B0 ;  /* 0x0000000000007941 */ /* 0x000fea0003800200 */
.L_x_35:
        /* <DEDUP_REMOVED lines=14> */
.L_x_45:
[----:B------:R-:W-:Y:S05]  /*1de0*/  BSYNC.RECONVERGENT B1 ;  /* 0x0000000000017941 */ /* 0x000fea0003800200 */
.L_x_44:
[----:B-----5:R-:W-:-:S04]  /*1df0*/  IADD3 R6, P1, PT, R3, R4, RZ ;  /* 0x0000000403067210 */ /* 0x020fc80007f3e0ff */
[----:B------:R-:W-:Y:S01]  /*1e00*/  LEA.HI.X.SX32 R5, R3, R5, 0x1, P1 ;  /* 0x0000000503057211 */ /* 0x000fe200008f0eff */
[----:B------:R-:W-:Y:S08]  /*1e10*/  BRA `(.L_x_46) ;  /* 0x0000000000407947 */ /* 0x000ff00003800000 */
.L_x_43:
        /* <DEDUP_REMOVED lines=8> */
.L_x_48:
[----:B------:R-:W-:Y:S05]  /*1ea0*/  BSYNC.RECONVERGENT B1 ;  /* 0x0000000000017941 */ /* 0x000fea0003800200 */
.L_x_47:
[----:B------:R-:W0:Y:S01]  /*1eb0*/  LDCU.64 UR6, c[0x0][0x3c0] ;  /* 0x00007800ff0677ac */ /* 0x000e220008000a00 */
[----:B------:R-:W-:-:S04]  /*1ec0*/  IADD3 R3, P1, PT, R6, R3, RZ ;  /* 0x0000000306037210 */ /* 0x000fc80007f3e0ff */
[----:B------:R-:W-:Y:S01]  /*1ed0*/  LOP3.LUT R3, RZ, R3, RZ, 0x33, !PT ;  /* 0x00000003ff037212 */ /* 0x000fe200078e33ff */
[----:B------:R-:W-:-:S03]  /*1ee0*/  IMAD.X R4, RZ, RZ, R7, P1 ;  /* 0x000000ffff047224 */ /* 0x000fc600008e0607 */
[----:B0-----:R-:W-:Y:S02]  /*1ef0*/  IADD3 R6, P1, PT, R3, UR6, RZ ;  /* 0x0000000603067c10 */ /* 0x001fe4000ff3e0ff */
[----:B------:R-:W-:-:S04]  /*1f00*/  LOP3.LUT R3, RZ, R4, RZ, 0x33, !PT ;  /* 0x00000004ff037212 */ /* 0x000fc800078e33ff */
[----:B------:R-:W-:-:S07]  /*1f10*/  IADD3.X R5, PT, PT, R3, UR7, RZ, P1, !PT ;  /* 0x0000000703057c10 */ /* 0x000fce0008ffe4ff */
.L_x_46:
[----:B------:R-:W-:Y:S05]  /*1f20*/  BSYNC.RECONVERGENT B0 ;  /* 0x0000000000007941 */ /* 0x000fea0003800200 */
.L_x_42:
        /* <DEDUP_REMOVED lines=14> */
.L_x_52:
[----:B------:R-:W-:Y:S05]  /*2010*/  BSYNC.RECONVERGENT B1 ;  /* 0x0000000000017941 */ /* 0x000fea0003800200 */
.L_x_51:
[----:B-----5:R-:W-:-:S04]  /*2020*/  IADD3 R6, P1, PT, R3, R4, RZ ;  /* 0x0000000403067210 */ /* 0x020fc80007f3e0ff */
[----:B------:R-:W-:Y:S01]  /*2030*/  LEA.HI.X.SX32 R5, R3, R5, 0x1, P1 ;  /* 0x0000000503057211 */ /* 0x000fe200008f0eff */
[----:B------:R-:W-:Y:S08]  /*2040*/  BRA `(.L_x_53) ;  /* 0x0000000000407947 */ /* 0x000ff00003800000 */
.L_x_50:
        /* <DEDUP_REMOVED lines=8> */
.L_x_55:
[----:B------:R-:W-:Y:S05]  /*20d0*/  BSYNC.RECONVERGENT B1 ;  /* 0x0000000000017941 */ /* 0x000fea0003800200 */
.L_x_54:
[----:B------:R-:W0:Y:S01]  /*20e0*/  LDCU.64 UR6, c[0x0][0x3c0] ;  /* 0x00007800ff0677ac */ /* 0x000e220008000a00 */
[----:B------:R-:W-:-:S04]  /*20f0*/  IADD3 R3, P1, PT, R6, R3, RZ ;  /* 0x0000000306037210 */ /* 0x000fc80007f3e0ff */
[----:B------:R-:W-:Y:S01]  /*2100*/  LOP3.LUT R3, RZ, R3, RZ, 0x33, !PT ;  /* 0x00000003ff037212 */ /* 0x000fe200078e33ff */
[----:B------:R-:W-:-:S03]  /*2110*/  IMAD.X R4, RZ, RZ, R7, P1 ;  /* 0x000000ffff047224 */ /* 0x000fc600008e0607 */
[----:B0-----:R-:W-:Y:S02]  /*2120*/  IADD3 R6, P1, PT, R3, UR6, RZ ;  /* 0x0000000603067c10 */ /* 0x001fe4000ff3e0ff */
[----:B------:R-:W-:-:S04]  /*2130*/  LOP3.LUT R3, RZ, R4, RZ, 0x33, !PT ;  /* 0x00000004ff037212 */ /* 0x000fc800078e33ff */
[----:B------:R-:W-:-:S07]  /*2140*/  IADD3.X R5, PT, PT, R3, UR7, RZ, P1, !PT ;  /* 0x0000000703057c10 */ /* 0x000fce0008ffe4ff */
.L_x_53:
[----:B------:R-:W-:Y:S05]  /*2150*/  BSYNC.RECONVERGENT B0 ;  /* 0x0000000000007941 */ /* 0x000fea0003800200 */
.L_x_49:
        /* <DEDUP_REMOVED lines=14> */
.L_x_59:
[----:B------:R-:W-:Y:S05]  /*2240*/  BSYNC.RECONVERGENT B1 ;  /* 0x0000000000017941 */ /* 0x000fea0003800200 */
.L_x_58:
[----:B-----5:R-:W-:-:S04]  /*2250*/  IADD3 R6, P1, PT, R3, R4, RZ ;  /* 0x0000000403067210 */ /* 0x020fc80007f3e0ff */
[----:B------:R-:W-:Y:S01]  /*2260*/  LEA.HI.X.SX32 R5, R3, R5, 0x1, P1 ;  /* 0x0000000503057211 */ /* 0x000fe200008f0eff */
[----:B------:R-:W-:Y:S08]  /*2270*/  BRA `(.L_x_60) ;  /* 0x0000000000407947 */ /* 0x000ff00003800000 */
.L_x_57:
        /* <DEDUP_REMOVED lines=8> */
.L_x_62:
[----:B------:R-:W-:Y:S05]  /*2300*/  BSYNC.RECONVERGENT B1 ;  /* 0x0000000000017941 */ /* 0x000fea0003800200 */
.L_x_61:
[----:B------:R-:W0:Y:S01]  /*2310*/  LDCU.64 UR6, c[0x0][0x3c0] ;  /* 0x00007800ff0677ac */ /* 0x000e220008000a00 */
[----:B------:R-:W-:-:S04]  /*2320*/  IADD3 R3, P1, PT, R6, R3, RZ ;  /* 0x0000000306037210 */ /* 0x000fc80007f3e0ff */
[----:B------:R-:W-:Y:S01]  /*2330*/  LOP3.LUT R3, RZ, R3, RZ, 0x33, !PT ;  /* 0x00000003ff037212 */ /* 0x000fe200078e33ff */
[----:B------:R-:W-:-:S03]  /*2340*/  IMAD.X R4, RZ, RZ, R7, P1 ;  /* 0x000000ffff047224 */ /* 0x000fc600008e0607 */
[----:B0-----:R-:W-:Y:S02]  /*2350*/  IADD3 R6, P1, PT, R3, UR6, RZ ;  /* 0x0000000603067c10 */ /* 0x001fe4000ff3e0ff */
[----:B------:R-:W-:-:S04]  /*2360*/  LOP3.LUT R3, RZ, R4, RZ, 0x33, !PT ;  /* 0x00000004ff037212 */ /* 0x000fc800078e33ff */
[----:B------:R-:W-:-:S07]  /*2370*/  IADD3.X R5, PT, PT, R3, UR7, RZ, P1, !PT ;  /* 0x0000000703057c10 */ /* 0x000fce0008ffe4ff */
.L_x_60:
[----:B------:R-:W-:Y:S05]  /*2380*/  BSYNC.RECONVERGENT B0 ;  /* 0x0000000000007941 */ /* 0x000fea0003800200 */
.L_x_56:
        /* <DEDUP_REMOVED lines=14> */
.L_x_66:
[----:B------:R-:W-:Y:S05]  /*2470*/  BSYNC.RECONVERGENT B1 ;  /* 0x0000000000017941 */ /* 0x000fea0003800200 */
.L_x_65:
[----:B-----5:R-:W-:-:S04]  /*2480*/  IADD3 R6, P1, PT, R3, R4, RZ ;  /* 0x0000000403067210 */ /* 0x020fc80007f3e0ff */
[----:B------:R-:W-:Y:S01]  /*2490*/  LEA.HI.X.SX32 R5, R3, R5, 0x1, P1 ;  /* 0x0000000503057211 */ /* 0x000fe200008f0eff */
[----:B------:R-:W-:Y:S08]  /*24a0*/  BRA `(.L_x_67) ;  /* 0x0000000000407947 */ /* 0x000ff00003800000 */
.L_x_64:
        /* <DEDUP_REMOVED lines=8> */
.L_x_69:
[----:B------:R-:W-:Y:S05]  /*2530*/  BSYNC.RECONVERGENT B1 ;  /* 0x0000000000017941 */ /* 0x000fea0003800200 */
.L_x_68:
[----:B------:R-:W0:Y:S01]  /*2540*/  LDCU.64 UR6, c[0x0][0x3c0] ;  /* 0x00007800ff0677ac */ /* 0x000e220008000a00 */
[----:B------:R-:W-:-:S04]  /*2550*/  IADD3 R3, P1, PT, R6, R3, RZ ;  /* 0x0000000306037210 */ /* 0x000fc80007f3e0ff */
[----:B------:R-:W-:Y:S01]  /*2560*/  LOP3.LUT R3, RZ, R3, RZ, 0x33, !PT ;  /* 0x00000003ff037212 */ /* 0x000fe200078e33ff */
[----:B------:R-:W-:-:S03]  /*2570*/  IMAD.X R4, RZ, RZ, R7, P1 ;  /* 0x000000ffff047224 */ /* 0x000fc600008e0607 */
[----:B0-----:R-:W-:Y:S02]  /*2580*/  IADD3 R6, P1, PT, R3, UR6, RZ ;  /* 0x0000000603067c10 */ /* 0x001fe4000ff3e0ff */
[----:B------:R-:W-:-:S04]  /*2590*/  LOP3.LUT R3, RZ, R4, RZ, 0x33, !PT ;  /* 0x00000004ff037212 */ /* 0x000fc800078e33ff */
[----:B------:R-:W-:-:S07]  /*25a0*/  IADD3.X R5, PT, PT, R3, UR7, RZ, P1, !PT ;  /* 0x0000000703057c10 */ /* 0x000fce0008ffe4ff */
.L_x_67:
[----:B------:R-:W-:Y:S05]  /*25b0*/  BSYNC.RECONVERGENT B0 ;  /* 0x0000000000007941 */ /* 0x000fea0003800200 */
.L_x_63:
        /* <DEDUP_REMOVED lines=14> */
.L_x_73:
[----:B------:R-:W-:Y:S05]  /*26a0*/  BSYNC.RECONVERGENT B1 ;  /* 0x0000000000017941 */ /* 0x000fea0003800200 */
.L_x_72:
[----:B-----5:R-:W-:-:S04]  /*26b0*/  IADD3 R6, P1, PT, R3, R4, RZ ;  /* 0x0000000403067210 */ /* 0x020fc80007f3e0ff */
[----:B------:R-:W-:Y:S01]  /*26c0*/  LEA.HI.X.SX32 R5, R3, R5, 0x1, P1 ;  /* 0x0000000503057211 */ /* 0x000fe200008f0eff */
[----:B------:R-:W-:Y:S08]  /*26d0*/  BRA `(.L_x_74) ;  /* 0x0000000000407947 */ /* 0x000ff00003800000 */
.L_x_71:
        /* <DEDUP_REMOVED lines=8> */
.L_x_76:
[----:B------:R-:W-:Y:S05]  /*2760*/  BSYNC.RECONVERGENT B1 ;  /* 0x0000000000017941 */ /* 0x000fea0003800200 */
.L_x_75:
[----:B------:R-:W0:Y:S01]  /*2770*/  LDCU.64 UR6, c[0x0][0x3c0] ;  /* 0x00007800ff0677ac */ /* 0x000e220008000a00 */
[----:B------:R-:W-:-:S04]  /*2780*/  IADD3 R3, P1, PT, R6, R3, RZ ;  /* 0x0000000306037210 */ /* 0x000fc80007f3e0ff */
[----:B------:R-:W-:Y:S01]  /*2790*/  LOP3.LUT R3, RZ, R3, RZ, 0x33, !PT ;  /* 0x00000003ff037212 */ /* 0x000fe200078e33ff */
[----:B------:R-:W-:-:S03]  /*27a0*/  IMAD.X R4, RZ, RZ, R7, P1 ;  /* 0x000000ffff047224 */ /* 0x000fc600008e0607 */
[----:B0-----:R-:W-:Y:S02]  /*27b0*/  IADD3 R6, P1, PT, R3, UR6, RZ ;  /* 0x0000000603067c10 */ /* 0x001fe4000ff3e0ff */
[----:B------:R-:W-:-:S04]  /*27c0*/  LOP3.LUT R3, RZ, R4, RZ, 0x33, !PT ;  /* 0x00000004ff037212 */ /* 0x000fc800078e33ff */
[----:B------:R-:W-:-:S07]  /*27d0*/  IADD3.X R5, PT, PT, R3, UR7, RZ, P1, !PT ;  /* 0x0000000703057c10 */ /* 0x000fce0008ffe4ff */
.L_x_74:
[----:B------:R-:W-:Y:S05]  /*27e0*/  BSYNC.RECONVERGENT B0 ;  /* 0x0000000000007941 */ /* 0x000fea0003800200 */
.L_x_70:
        /* <DEDUP_REMOVED lines=14> */
.L_x_80:
[----:B------:R-:W-:Y:S05]  /*28d0*/  BSYNC.RECONVERGENT B1 ;  /* 0x0000000000017941 */ /* 0x000fea0003800200 */
.L_x_79:
[----:B-----5:R-:W-:-:S04]  /*28e0*/  IADD3 R6, P1, PT, R3, R4, RZ ;  /* 0x0000000403067210 */ /* 0x020fc80007f3e0ff */
[----:B------:R-:W-:Y:S01]  /*28f0*/  LEA.HI.X.SX32 R5, R3, R5, 0x1, P1 ;  /* 0x0000000503057211 */ /* 0x000fe200008f0eff */
[----:B------:R-:W-:Y:S08]  /*2900*/  BRA `(.L_x_81) ;  /* 0x0000000000407947 */ /* 0x000ff00003800000 */
.L_x_78:
        /* <DEDUP_REMOVED lines=8> */
.L_x_83:
[----:B------:R-:W-:Y:S05]  /*2990*/  BSYNC.RECONVERGENT B1 ;  /* 0x0000000000017941 */ /* 0x000fea0003800200 */
.L_x_82:
[----:B------:R-:W0:Y:S01]  /*29a0*/  LDCU.64 UR6, c[0x0][0x3c0] ;  /* 0x00007800ff0677ac */ /* 0x000e220008000a00 */
[----:B------:R-:W-:-:S04]  /*29b0*/  IADD3 R3, P1, PT, R6, R3, RZ ;  /* 0x0000000306037210 */ /* 0x000fc80007f3e0ff */
[----:B------:R-:W-:Y:S01]  /*29c0*/  LOP3.LUT R3, RZ, R3, RZ, 0x33, !PT ;  /* 0x00000003ff037212 */ /* 0x000fe200078e33ff */
[----:B------:R-:W-:-:S03]  /*29d0*/  IMAD.X R4, RZ, RZ, R7, P1 ;  /* 0x000000ffff047224 */ /* 0x000fc600008e0607 */
[----:B0-----:R-:W-:Y:S02]  /*29e0*/  IADD3 R6, P1, PT, R3, UR6, RZ ;  /* 0x0000000603067c10 */ /* 0x001fe4000ff3e0ff */
[----:B------:R-:W-:-:S04]  /*29f0*/  LOP3.LUT R3, RZ, R4, RZ, 0x33, !PT ;  /* 0x00000004ff037212 */ /* 0x000fc800078e33ff */
[----:B------:R-:W-:-:S07]  /*2a00*/  IADD3.X R5, PT, PT, R3, UR7, RZ, P1, !PT ;  /* 0x0000000703057c10 */ /* 0x000fce0008ffe4ff */
.L_x_81:
[----:B------:R-:W-:Y:S05]  /*2a10*/  BSYNC.RECONVERGENT B0 ;  /* 0x0000000000007941 */ /* 0x000fea0003800200 */
.L_x_77:
        /* <DEDUP_REMOVED lines=14> */
.L_x_87:
[----:B------:R-:W-:Y:S05]  /*2b00*/  BSYNC.RECONVERGENT B1 ;  /* 0x0000000000017941 */ /* 0x000fea0003800200 */
.L_x_86:
[----:B-----5:R-:W-:-:S04]  /*2b10*/  IADD3 R6, P1, PT, R3, R4, RZ ;  /* 0x0000000403067210 */ /* 0x020fc80007f3e0ff */
[----:B------:R-:W-:Y:S01]  /*2b20*/  LEA.HI.X.SX32 R5, R3, R5, 0x1, P1 ;  /* 0x0000000503057211 */ /* 0x000fe200008f0eff */
[----:B------:R-:W-:Y:S08]  /*2b30*/  BRA `(.L_x_88) ;  /* 0x0000000000407947 */ /* 0x000ff00003800000 */
.L_x_85:
        /* <DEDUP_REMOVED lines=8> */
.L_x_90:
[----:B------:R-:W-:Y:S05]  /*2bc0*/  BSYNC.RECONVERGENT B1 ;  /* 0x0000000000017941 */ /* 0x000fea0003800200 */
.L_x_89:
[----:B------:R-:W0:Y:S01]  /*2bd0*/  LDCU.64 UR6, c[0x0][0x3c0] ;  /* 0x00007800ff0677ac */ /* 0x000e220008000a00 */
[----:B------:R-:W-:-:S04]  /*2be0*/  IADD3 R3, P1, PT, R6, R3, RZ ;  /* 0x0000000306037210 */ /* 0x000fc80007f3e0ff */
[----:B------:R-:W-:Y:S01]  /*2bf0*/  LOP3.LUT R3, RZ, R3, RZ, 0x33, !PT ;  /* 0x00000003ff037212 */ /* 0x000fe200078e33ff */
[----:B------:R-:W-:-:S03]  /*2c00*/  IMAD.X R4, RZ, RZ, R7, P1 ;  /* 0x000000ffff047224 */ /* 0x000fc600008e0607 */
[----:B0-----:R-:W-:Y:S02]  /*2c10*/  IADD3 R6, P1, PT, R3, UR6, RZ ;  /* 0x0000000603067c10 */ /* 0x001fe4000ff3e0ff */
[----:B------:R-:W-:-:S04]  /*2c20*/  LOP3.LUT R3, RZ, R4, RZ, 0x33, !PT ;  /* 0x00000004ff037212 */ /* 0x000fc800078e33ff */
[----:B------:R-:W-:-:S07]  /*2c30*/  IADD3.X R5, PT, PT, R3, UR7, RZ, P1, !PT ;  /* 0x0000000703057c10 */ /* 0x000fce0008ffe4ff */
.L_x_88:
[----:B------:R-:W-:Y:S05]  /*2c40*/  BSYNC.RECONVERGENT B0 ;  /* 0x0000000000007941 */ /* 0x000fea0003800200 */
.L_x_84:
[----:B------:R-:W0:Y:S01]  /*2c50*/  LDS R3, [R2+0x4200] ;  /* 0x0042000002037984 */ /* 0x000e220000000800 */
[----:B------:R-:W-:Y:S01]  /*2c60*/  LEA R4, P1, R6, UR4, 0x2 ;  /* 0x0000000406047c11 */ /* 0x000fe2000f8210ff */
[----:B------:R-:W-:Y:S01]  /*2c70*/  VIADD R0, R0, 0x11e0 ;  /* 0x000011e000007836 */ /* 0x000fe20000000000 */
[----:B------:R-:W-:Y:S02]  /*2c80*/  BSSY.RECONVERGENT B0, `(.L_x_91) ;  /* 0x000001f000007945 */ /* 0x000fe40003800200 */
[----:B------:R-:W-:Y:S02]  /*2c90*/  LEA.HI.X R5, R6, UR5, R5, 0x2, P1 ;  /* 0x0000000506057c11 */ /* 0x000fe400088f1405 */
[----:B------:R-:W-:-:S03]  /*2ca0*/  ISETP.GE.AND P1, PT, R0, R49, PT ;  /* 0x000000310000720c */ /* 0x000fc60003f26270 */
[----:B0-----:R0:W-:Y:S10]  /*2cb0*/  STG.E desc[UR8][R4.64], R3 ;  /* 0x0000000304007986 */ /* 0x0011f4000c101908 */
[----:B------:R-:W-:Y:S05]  /*2cc0*/  @!P1 BRA `(.L_x_92) ;  /* 0x0000000000289947 */ /* 0x000fea0003800000 */
[----:B------:R-:W-:Y:S01]  /*2cd0*/  BSSY.RECONVERGENT B1, `(.L_x_93) ;  /* 0x0000006000017945 */ /* 0x000fe20003800200 */
[----:B------:R-:W-:Y:S01]  /*2ce0*/  IMAD.IADD R49, R0, 0x1, -R49 ;  /* 0x0000000100317824 */ /* 0x000fe200078e0a31 */
[----:B0-----:R-:W-:Y:S02]  /*2cf0*/  CS2R R4, SRZ ;  /* 0x0000000000047805 */ /* 0x001fe4000001ff00 */
[----:B------:R-:W-:Y:S05]  /*2d00*/  @P0 BRA `(.L_x_94) ;  /* 0x0000000000080947 */ /* 0x000fea0003800000 */
[----:B------:R-:W0:Y:S02]  /*2d10*/  LDC.64 R4, c[0x0][0x3d0] ;  /* 0x0000f400ff047b82 */ /* 0x000e240000000a00 */
[----:B0-----:R-:W5:Y:S02]  /*2d20*/  LDG.E.64 R4, desc[UR8][R4.64] ;  /* 0x0000000804047981 */ /* 0x001f64000c1e1b00 */
.L_x_94:
[----:B------:R-:W-:Y:S05]  /*2d30*/  BSYNC.RECONVERGENT B1 ;  /* 0x0000000000017941 */ /* 0x000fea0003800200 */
.L_x_93:
[----:B-----5:R-:W-:-:S04]  /*2d40*/  IADD3 R6, P0, PT, R49, R4, RZ ;  /* 0x0000000431067210 */ /* 0x020fc80007f1e0ff */
[----:B------:R-:W-:Y:S01]  /*2d50*/  LEA.HI.X.SX32 R5, R49, R5, 0x1, P0 ;  /* 0x0000000531057211 */ /* 0x000fe200000f0eff */
[----:B------:R-:W-:Y:S08]  /*2d60*/  BRA `(.L_x_95) ;  /* 0x0000000000407947 */ /* 0x000ff00003800000 */
.L_x_92:
        /* <DEDUP_REMOVED lines=8> */
.L_x_97:
[----:B------:R-:W-:Y:S05]  /*2df0*/  BSYNC.RECONVERGENT B1 ;  /* 0x0000000000017941 */ /* 0x000fea0003800200 */
.L_x_96:
[----:B------:R-:W0:Y:S01]  /*2e00*/  LDCU.64 UR6, c[0x0][0x3c0] ;  /* 0x00007800ff0677ac */ /* 0x000e220008000a00 */
[----:B------:R-:W-:-:S04]  /*2e10*/  IADD3 R0, P0, PT, R0, R3, RZ ;  /* 0x0000000300007210 */ /* 0x000fc80007f1e0ff */
[----:B------:R-:W-:Y:S01]  /*2e20*/  LOP3.LUT R0, RZ, R0, RZ, 0x33, !PT ;  /* 0x00000000ff007212 */ /* 0x000fe200078e33ff */
[----:B------:R-:W-:-:S03]  /*2e30*/  IMAD.X R3, RZ, RZ, R6, P0 ;  /* 0x000000ffff037224 */ /* 0x000fc600000e0606 */
[----:B0-----:R-:W-:Y:S02]  /*2e40*/  IADD3 R6, P0, PT, R0, UR6, RZ ;  /* 0x0000000600067c10 */ /* 0x001fe4000ff1e0ff */
[----:B------:R-:W-:-:S04]  /*2e50*/  LOP3.LUT R0, RZ, R3, RZ, 0x33, !PT ;  /* 0x00000003ff007212 */ /* 0x000fc800078e33ff */
[----:B------:R-:W-:-:S07]  /*2e60*/  IADD3.X R5, PT, PT, R0, UR7, RZ, P0, !PT ;  /* 0x0000000700057c10 */ /* 0x000fce00087fe4ff */
.L_x_95:
[----:B------:R-:W-:Y:S05]  /*2e70*/  BSYNC.RECONVERGENT B0 ;  /* 0x0000000000007941 */ /* 0x000fea0003800200 */
.L_x_91:
[----:B------:R-:W0:Y:S01]  /*2e80*/  LDS R3, [R2+0x4780] ;  /* 0x0047800002037984 */ /* 0x000e220000000800 */
[----:B------:R-:W-:-:S04]  /*2e90*/  LEA R4, P0, R6, UR4, 0x2 ;  /* 0x0000000406047c11 */ /* 0x000fc8000f8010ff */
[----:B------:R-:W-:-:S05]  /*2ea0*/  LEA.HI.X R5, R6, UR5, R5, 0x2, P0 ;  /* 0x0000000506057c11 */ /* 0x000fca00080f1405 */
[----:B0-----:R-:W-:Y:S01]  /*2eb0*/  STG.E desc[UR8][R4.64], R3 ;  /* 0x0000000304007986 */ /* 0x001fe2000c101908 */
[----:B------:R-:W-:Y:S05]  /*2ec0*/  EXIT ;  /* 0x000000000000794d */ /* 0x000fea0003800000 */
.L_x_1:
[----:B------:R-:W0:Y:S01]  /*2ed0*/  S2R R0, SR_TID.X ;  /* 0x0000000000007919 */ /* 0x000e220000002100 */
[----:B------:R-:W1:Y:S01]  /*2ee0*/  LDC.64 R2, c[0x0][0x3c8] ;  /* 0x0000f200ff027b82 */ /* 0x000e620000000a00 */
[----:B------:R-:W2:Y:S01]  /*2ef0*/  LDCU.U8 UR5, c[0x0][0x3b8] ;  /* 0x00007700ff0577ac */ /* 0x000ea20008000000 */
[----:B------:R-:W3:Y:S01]  /*2f00*/  LDCU.64 UR10, c[0x0][0x380] ;  /* 0x00007000ff0a77ac */ /* 0x000ee20008000a00 */
[----:B------:R-:W4:Y:S01]  /*2f10*/  LDCU.64 UR12, c[0x0][0x388] ;  /* 0x00007100ff0c77ac */ /* 0x000f220008000a00 */
[----:B--2---:R-:W-:Y:S01]  /*2f20*/  ISETP.NE.AND P0, PT, RZ, UR5, PT ;  /* 0x00000005ff007c0c */ /* 0x004fe2000bf05270 */
[----:B------:R-:W-:-:S03]  /*2f30*/  USHF.R.S32.HI UR5, URZ, 0x1f, UR7 ;  /* 0x0000001fff057899 */ /* 0x000fc60008011407 */
[----:B-1----:R-:W-:Y:S01]  /*2f40*/  SEL R2, R2, RZ, !P0 ;  /* 0x000000ff02027207 */ /* 0x002fe20004000000 */
[----:B0-----:R-:W-:-:S05]  /*2f50*/  IMAD R5, R0, 0xe, RZ ;  /* 0x0000000e00057824 */ /* 0x001fca00078e02ff */
[----:B------:R-:W-:Y:S02]  /*2f60*/  IADD3 R5, P1, P2, R5, UR7, R2 ;  /* 0x0000000705057c10 */ /* 0x000fe4000fa3e002 */
[----:B------:R-:W-:-:S03]  /*2f70*/  SEL R2, R3, RZ, !P0 ;  /* 0x000000ff03027207 */ /* 0x000fc60004000000 */
[----:B------:R-:W-:Y:S01]  /*2f80*/  IMAD.SHL.U32 R12, R5, 0x4, RZ ;  /* 0x00000004050c7824 */ /* 0x000fe200078e00ff */
[----:B------:R-:W-:-:S04]  /*2f90*/  IADD3.X R2, PT, PT, RZ, UR5, R2, P1, P2 ;  /* 0x00000005ff027c10 */ /* 0x000fc80008fe4402 */
[----:B------:R-:W-:Y:S02]  /*2fa0*/  SHF.L.U64.HI R2, R5, 0x2, R2 ;  /* 0x0000000205027819 */ /* 0x000fe40000010202 */
[C---:B---3--:R-:W-:Y:S02]  /*2fb0*/  IADD3 R10, P0, PT, R12.reuse, UR10, RZ ;  /* 0x0000000a0c0a7c10 */ /* 0x048fe4000ff1e0ff */
[----:B----4-:R-:W-:Y:S02]  /*2fc0*/  IADD3 R12, P1, PT, R12, UR12, RZ ;  /* 0x0000000c0c0c7c10 */ /* 0x010fe4000ff3e0ff */
[C---:B------:R-:W-:Y:S02]  /*2fd0*/  IADD3.X R11, PT, PT, R2.reuse, UR11, RZ, P0, !PT ;  /* 0x0000000b020b7c10 */ /* 0x040fe400087fe4ff */
[----:B------:R-:W-:-:S03]  /*2fe0*/  IADD3.X R13, PT, PT, R2, UR13, RZ, P1, !PT ;  /* 0x0000000d020d7c10 */ /* 0x000fc60008ffe4ff */
        /* <DEDUP_REMOVED lines=15> */
[----:B------:R-:W0:Y:S04]  /*30e0*/  LDG.E R14, desc[UR8][R12.64] ;  /* 0x000000080c0e7981 */ /* 0x000e28000c1e1900 */
[----:B------:R-:W2:Y:S04]  /*30f0*/  LDG.E R15, desc[UR8][R12.64+0x4] ;  /* 0x000004080c0f7981 */ /* 0x000ea8000c1e1900 */
[----:B------:R-:W3:Y:S04]  /*3100*/  LDG.E R24, desc[UR8][R12.64+0x8] ;  /* 0x000008080c187981 */ /* 0x000ee8000c1e1900 */
[----:B------:R-:W4:Y:S04]  /*3110*/  LDG.E R25, desc[UR8][R12.64+0xc] ;  /* 0x00000c080c197981 */ /* 0x000f28000c1e1900 */
        /* <DEDUP_REMOVED lines=9> */
[----:B------:R1:W4:Y:S01]  /*31b0*/  LDG.E R35, desc[UR8][R12.64+0x34] ;  /* 0x000034080c237981 */ /* 0x000322000c1e1900 */
[----:B------:R-:W1:Y:S01]  /*31c0*/  S2UR UR6, SR_CgaCtaId ;  /* 0x00000000000679c3 */ /* 0x000e620000008800 */
[----:B------:R-:W-:Y:S01]  /*31d0*/  UMOV UR5, 0x400 ;  /* 0x0000040000057882 */ /* 0x000fe20000000000 */
[----:B------:R-:W-:Y:S01]  /*31e0*/  SHF.R.U32.HI R45, RZ, 0x5, R0 ;  /* 0x00000005ff2d7819 */ /* 0x000fe20000011600 */
[----:B------:R-:W1:Y:S02]  /*31f0*/  S2R R42, SR_LANEID ;  /* 0x00000000002a7919 */ /* 0x000e640000000000 */
[----:B-1----:R-:W-:-:S03]  /*3200*/  ULEA UR5, UR6, UR5, 0x18 ;  /* 0x0000000506057291 */ /* 0x002fc6000f8ec0ff */
[----:B------:R-:W-:Y:S01]  /*3210*/  BAR.SYNC.DEFER_BLOCKING 0x0 ;  /* 0x0000000000007b1d */ /* 0x000fe20000010000 */
[C---:B------:R-:W-:Y:S02]  /*3220*/  ISETP.NE.AND P1, PT, R42.reuse, 0x1f, PT ;  /* 0x0000001f2a00780c */ /* 0x040fe40003f25270 */
[----:B------:R-:W-:Y:S02]  /*3230*/  ISETP.NE.AND P2, PT, R42, RZ, PT ;  /* 0x000000ff2a00720c */ /* 0x000fe40003f45270 */
[----:B0-----:R-:W-:Y:S02]  /*3240*/  LOP3.LUT R10, R14, 0x1, RZ, 0xc0, !PT ;  /* 0x000000010e0a7812 */ /* 0x001fe400078ec0ff */
[----:B--2---:R-:W-:Y:S02]  /*3250*/  LOP3.LUT R11, R15, 0x1, RZ, 0xc0, !PT ;  /* 0x000000010f0b7812 */ /* 0x004fe400078ec0ff */
[----:B------:R-:W-:Y:S02]  /*3260*/  LOP3.LUT R14, R10, 0x1, RZ, 0x3c, !PT ;  /* 0x000000010a0e7812 */ /* 0x000fe400078e3cff */
[----:B---3--:R-:W-:-:S02]  /*3270*/  LOP3.LUT R24, R24, 0x1, RZ, 0xc0, !PT ;  /* 0x0000000118187812 */ /* 0x008fc400078ec0ff */
[----:B------:R-:W-:Y:S02]  /*3280*/  LOP3.LUT R15, R11, 0x1, RZ, 0x3c, !PT ;  /* 0x000000010b0f7812 */ /* 0x000fe400078e3cff */
[----:B------:R-:W-:Y:S02]  /*3290*/  LOP3.LUT R16, R24, 0x1, RZ, 0x3c, !PT ;  /* 0x0000000118107812 */ /* 0x000fe400078e3cff */
[----:B----4-:R-:W-:Y:S02]  /*32a0*/  LOP3.LUT R25, R25, 0x1, RZ, 0xc0, !PT ;  /* 0x0000000119197812 */ /* 0x010fe400078ec0ff */
[----:B------:R-:W-:Y:S02]  /*32b0*/  LOP3.LUT R26, R26, 0x1, RZ, 0xc0, !PT ;  /* 0x000000011a1a7812 */ /* 0x000fe400078ec0ff */
[----:B------:R-:W-:Y:S02]  /*32c0*/  IADD3 R15, PT, PT, R16, R15, R14 ;  /* 0x0000000f100f7210 */ /* 0x000fe40007ffe00e */
[----:B------:R-:W-:-:S02]  /*32d0*/  LOP3.LUT R14, R25, 0x1, RZ, 0x3c, !PT ;  /* 0x00000001190e7812 */ /* 0x000fc400078e3cff */
[----:B------:R-:W-:Y:S02]  /*32e0*/  LOP3.LUT R13, R26, 0x1, RZ, 0x3c, !PT ;  /* 0x000000011a0d7812 */ /* 0x000fe400078e3cff */
[----:B------:R-:W-:Y:S02]  /*32f0*/  LOP3.LUT R27, R27, 0x1, RZ, 0xc0, !PT ;  /* 0x000000011b1b7812 */ /* 0x000fe400078ec0ff */
[----:B------:R-:W-:Y:S02]  /*3300*/  LOP3.LUT R28, R28, 0x1, RZ, 0xc0, !PT ;  /* 0x000000011c1c7812 */ /* 0x000fe400078ec0ff */
[----:B------:R-:W-:Y:S02]  /*3310*/  IADD3 R14, PT, PT, R13, R14, R15 ;  /* 0x0000000e0d0e7210 */ /* 0x000fe40007ffe00f */
[----:B------:R-:W-:Y:S02]  /*3320*/  LOP3.LUT R12, R27, 0x1, RZ, 0x3c, !PT ;  /* 0x000000011b0c7812 */ /* 0x000fe400078e3cff */
[----:B------:R-:W-:-:S02]  /*3330*/  LOP3.LUT R13, R28, 0x1, RZ, 0x3c, !PT ;  /* 0x000000011c0d7812 */ /* 0x000fc400078e3cff */
[----:B------:R-:W-:Y:S02]  /*3340*/  LOP3.LUT R29, R29, 0x1, RZ, 0xc0, !PT ;  /* 0x000000011d1d7812 */ /* 0x000fe400078ec0ff */
[----:B------:R-:W-:Y:S02]  /*3350*/  LOP3.LUT R30, R30, 0x1, RZ, 0xc0, !PT ;  /* 0x000000011e1e7812 */ /* 0x000fe400078ec0ff */
[----:B------:R-:W-:Y:S02]  /*3360*/  IADD3 R14, PT, PT, R13, R12, R14 ;  /* 0x0000000c0d0e7210 */ /* 0x000fe40007ffe00e */
[----:B------:R-:W-:Y:S02]  /*3370*/  LOP3.LUT R12, R29, 0x1, RZ, 0x3c, !PT ;  /* 0x000000011d0c7812 */ /* 0x000fe400078e3cff */
[----:B------:R-:W-:Y:S02]  /*3380*/  LOP3.LUT R13, R30, 0x1, RZ, 0x3c, !PT ;  /* 0x000000011e0d7812 */ /* 0x000fe400078e3cff */
[----:B------:R-:W-:-:S02]  /*3390*/  LOP3.LUT R31, R31, 0x1, RZ, 0xc0, !PT ;  /* 0x000000011f1f7812 */ /* 0x000fc400078ec0ff */
[----:B------:R-:W-:Y:S02]  /*33a0*/  LOP3.LUT R32, R32, 0x1, RZ, 0xc0, !PT ;  /* 0x0000000120207812 */ /* 0x000fe400078ec0ff */
[----:B------:R-:W-:Y:S02]  /*33b0*/  IADD3 R14, PT, PT, R13, R12, R14 ;  /* 0x0000000c0d0e7210 */ /* 0x000fe40007ffe00e */
[----:B------:R-:W-:Y:S02]  /*33c0*/  LOP3.LUT R12, R31, 0x1, RZ, 0x3c, !PT ;  /* 0x000000011f0c7812 */ /* 0x000fe400078e3cff */
[----:B------:R-:W-:Y:S02]  /*33d0*/  LOP3.LUT R13, R32, 0x1, RZ, 0x3c, !PT ;  /* 0x00000001200d7812 */ /* 0x000fe400078e3cff */
[----:B------:R-:W-:Y:S02]  /*33e0*/  LOP3.LUT R33, R33, 0x1, RZ, 0xc0, !PT ;  /* 0x0000000121217812 */ /* 0x000fe400078ec0ff */
[----:B------:R-:W-:-:S02]  /*33f0*/  LOP3.LUT R34, R34, 0x1, RZ, 0xc0, !PT ;  /* 0x0000000122227812 */ /* 0x000fc400078ec0ff */
[----:B------:R-:W-:Y:S02]  /*3400*/  IADD3 R14, PT, PT, R13, R12, R14 ;  /* 0x0000000c0d0e7210 */ /* 0x000fe40007ffe00e */
[----:B------:R-:W-:Y:S02]  /*3410*/  LOP3.LUT R35, R35, 0x1, RZ, 0xc0, !PT ;  /* 0x0000000123237812 */ /* 0x000fe400078ec0ff */
[----:B------:R-:W-:Y:S02]  /*3420*/  LOP3.LUT R12, R33, 0x1, RZ, 0x3c, !PT ;  /* 0x00000001210c7812 */ /* 0x000fe400078e3cff */
[----:B------:R-:W-:Y:S02]  /*3430*/  LOP3.LUT R13, R34, 0x1, RZ, 0x3c, !PT ;  /* 0x00000001220d7812 */ /* 0x000fe400078e3cff */
[----:B------:R-:W-:Y:S02]  /*3440*/  LOP3.LUT R43, R35, 0x1, RZ, 0x3c, !PT ;  /* 0x00000001232b7812 */ /* 0x000fe400078e3cff */
[----:B------:R-:W-:-:S05]  /*3450*/  IADD3 R12, PT, PT, R13, R12, R14 ;  /* 0x0000000c0d0c7210 */ /* 0x000fca0007ffe00e */
[----:B------:R-:W-:-:S05]  /*3460*/  IMAD.IADD R43, R43, 0x1, R12 ;  /* 0x000000012b2b7824 */ /* 0x000fca00078e020c */
[----:B------:R-:W0:Y:S02]  /*3470*/  SHFL.UP P0, R12, R43, 0x1, RZ ;  /* 0x042000002b0c7989 */ /* 0x000e2400000000ff */
[----:B0-----:R-:W-:-:S05]  /*3480*/  @P0 IMAD.IADD R12, R43, 0x1, R12 ;  /* 0x000000012b0c0824 */ /* 0x001fca00078e020c */
[----:B------:R-:W0:Y:S02]  /*3490*/  SHFL.UP P0, R13, R12, 0x2, RZ ;  /* 0x044000000c0d7989 */ /* 0x000e2400000000ff */
[----:B0-----:R-:W-:Y:S01]  /*34a0*/  @P0 IMAD.IADD R13, R12, 0x1, R13 ;  /* 0x000000010c0d0824 */ /* 0x001fe200078e020d */
[----:B------:R-:W-:-:S04]  /*34b0*/  @!P1 SHF.R.U32.HI R12, RZ, 0x3, R0 ;  /* 0x00000003ff0c9819 */ /* 0x000fc80000011600 */
[----:B------:R-:W0:Y:S01]  /*34c0*/  SHFL.UP P0, R14, R13, 0x4, RZ ;  /* 0x048000000d0e7989 */ /* 0x000e2200000000ff */
[----:B------:R-:W-:Y:S01]  /*34d0*/  @!P1 LOP3.LUT R47, R12, 0x7c, RZ, 0xc0, !PT ;  /* 0x0000007c0c2f9812 */ /* 0x000fe200078ec0ff */
[----:B0-----:R-:W-:-:S05]  /*34e0*/  @P0 IMAD.IADD R14, R13, 0x1, R14 ;  /* 0x000000010d0e0824 */ /* 0x001fca00078e020e */
[----:B------:R-:W0:Y:S02]  /*34f0*/  SHFL.UP P0, R17, R14, 0x8, RZ ;  /* 0x050000000e117989 */ /* 0x000e2400000000ff */
[----:B0-----:R-:W-:-:S05]  /*3500*/  @P0 IMAD.IADD R17, R14, 0x1, R17 ;  /* 0x000000010e110824 */ /* 0x001fca00078e0211 */
[----:B------:R-:W0:Y:S02]  /*3510*/  SHFL.UP P0, R44, R17, 0x10, RZ ;  /* 0x06000000112c7989 */ /* 0x000e2400000000ff */
[----:B0-----:R-:W-:Y:S01]  /*3520*/  @P0 IMAD.IADD R44, R17, 0x1, R44 ;  /* 0x00000001112c0824 */ /* 0x001fe200078e022c */
[----:B------:R-:W-:-:S04]  /*3530*/  ISETP.NE.AND P0, PT, R45, 0x2, PT ;  /* 0x000000022d00780c */ /* 0x000fc80003f05270 */
[----:B------:R-:W-:Y:S01]  /*3540*/  @!P1 STS [R47+UR5], R44 ;  /* 0x0000002c2f009988 */ /* 0x000fe20008000805 */
[----:B------:R-:W-:Y:S01]  /*3550*/  BAR.SYNC.DEFER_BLOCKING 0x0 ;  /* 0x0000000000007b1d */ /* 0x000fe20000010000 */
[----:B------:R-:W-:-:S05]  /*3560*/  ISETP.NE.AND P1, PT, R45, 0x9, PT ;  /* 0x000000092d00780c */ /* 0x000fca0003f25270 */
[----:B------:R-:W0:Y:S04]  /*3570*/  LDS.128 R12, [UR5] ;  /* 0x00000005ff0c7984 */ /* 0x000e280008000c00 */
[----:B------:R-:W1:Y:S04]  /*3580*/  LDS.128 R16, [UR5+0x10] ;  /* 0x00001005ff107984 */ /* 0x000e680008000c00 */
[----:B------:R-:W2:Y:S01]  /*3590*/  LDS.128 R20, [UR5+0x20] ;  /* 0x00002005ff147984 */ /* 0x000ea20008000c00 */
[----:B0-----:R-:W-:-:S04]  /*35a0*/  IMAD.IADD R13, R12, 0x1, R13 ;  /* 0x000000010c0d7824 */ /* 0x001fc800078e020d */
[----:B------:R-:W-:Y:S01]  /*35b0*/  IMAD.IADD R14, R14, 0x1, R13 ;  /* 0x000000010e0e7824 */ /* 0x000fe200078e020d */
[----:B------:R-:W-:Y:S02]  /*35c0*/  SEL R12, R13, R12, !P0 ;  /* 0x0000000c0d0c7207 */ /* 0x000fe40004000000 */
[----:B------:R-:W-:Y:S01]  /*35d0*/  ISETP.NE.AND P0, PT, R45, 0x3, PT ;  /* 0x000000032d00780c */ /* 0x000fe20003f05270 */
[----:B------:R-:W-:-:S03]  /*35e0*/  IMAD.IADD R15, R15, 0x1, R14 ;  /* 0x000000010f0f7824 */ /* 0x000fc600078e020e */
[----:B------:R-:W-:Y:S01]  /*35f0*/  SEL R12, R14, R12, !P0 ;  /* 0x0000000c0e0c7207 */ /* 0x000fe20004000000 */
[----:B-1----:R-:W-:Y:S01]  /*3600*/  IMAD.IADD R16, R15, 0x1, R16 ;  /* 0x000000010f107824 */ /* 0x002fe200078e0210 */
[----:B------:R-:W-:-:S03]  /*3610*/  ISETP.NE.AND P0, PT, R45, 0x4, PT ;  /* 0x000000042d00780c */ /* 0x000fc60003f05270 */
[----:B------:R-:W-:Y:S01]  /*3620*/  IMAD.IADD R17, R17, 0x1, R16 ;  /* 0x0000000111117824 */ /* 0x000fe200078e0210 */
[----:B------:R-:W-:Y:S02]  /*3630*/  SEL R12, R15, R12, !P0 ;  /* 0x0000000c0f0c7207 */ /* 0x000fe40004000000 */
[----:B------:R-:W-:Y:S01]  /*3640*/  ISETP.NE.AND P0, PT, R45, 0x5, PT ;  /* 0x000000052d00780c */ /* 0x000fe20003f05270 */
[----:B------:R-:W-:-:S03]  /*3650*/  IMAD.IADD R18, R18, 0x1, R17 ;  /* 0x0000000112127824 */ /* 0x000fc600078e0211 */
[----:B------:R-:W-:Y:S01]  /*3660*/  SEL R12, R16, R12, !P0 ;  /* 0x0000000c100c7207 */ /* 0x000fe20004000000 */
[----:B------:R-:W-:Y:S01]  /*3670*/  IMAD.IADD R19, R19, 0x1, R18 ;  /* 0x0000000113137824 */ /* 0x000fe200078e0212 */
[----:B------:R-:W-:-:S04]  /*3680*/  ISETP.NE.AND P0, PT, R45, 0x6, PT ;  /* 0x000000062d00780c */ /* 0x000fc80003f05270 */
[----:B------:R-:W-:Y:S02]  /*3690*/  SEL R12, R17, R12, !P0 ;  /* 0x0000000c110c7207 */ /* 0x000fe40004000000 */
[----:B------:R-:W-:-:S04]  /*36a0*/  ISETP.NE.AND P0, PT, R45, 0x7, PT ;  /* 0x000000072d00780c */ /* 0x000fc80003f05270 */
[----:B------:R-:W-:Y:S02]  /*36b0*/  SEL R12, R18, R12, !P0 ;  /* 0x0000000c120c7207 */ /* 0x000fe40004000000 */
[----:B------:R-:W-:-:S04]  /*36c0*/  ISETP.NE.AND P0, PT, R45, 0x8, PT ;  /* 0x000000082d00780c */ /* 0x000fc80003f05270 */
[C---:B------:R-:W-:Y:S01]  /*36d0*/  SEL R12, R19.reuse, R12, !P0 ;  /* 0x0000000c130c7207 */ /* 0x040fe20004000000 */
[----:B--2---:R-:W-:Y:S01]  /*36e0*/  IMAD.IADD R19, R19, 0x1, R20 ;  /* 0x0000000113137824 */ /* 0x004fe200078e0214 */
[----:B------:R-:W-:Y:S01]  /*36f0*/  ISETP.NE.AND P0, PT, R45, 0xa, PT ;  /* 0x0000000a2d00780c */ /* 0x000fe20003f05270 */
[----:B------:R-:W-:Y:S02]  /*3700*/  IMAD.IADD R20, R44, 0x1, -R43 ;  /* 0x000000012c147824 */ /* 0x000fe400078e0a2b */
[----:B------:R-:W-:Y:S01]  /*3710*/  IMAD.IADD R21, R21, 0x1, R19 ;  /* 0x0000000115157824 */ /* 0x000fe200078e0213 */
[----:B------:R-:W-:Y:S02]  /*3720*/  SEL R12, R19, R12, !P1 ;  /* 0x0000000c130c7207 */ /* 0x000fe40004800000 */
[----:B------:R-:W-:Y:S01]  /*3730*/  SEL R13, R20, RZ, P2 ;  /* 0x000000ff140d7207 */ /* 0x000fe20001000000 */
[----:B------:R-:W-:Y:S01]  /*3740*/  IMAD.IADD R15, R22, 0x1, R21 ;  /* 0x00000001160f7824 */ /* 0x000fe200078e0215 */
[----:B------:R-:W-:-:S02]  /*3750*/  SEL R12, R21, R12, !P0 ;  /* 0x0000000c150c7207 */ /* 0x000fc40004000000 */
[C---:B------:R-:W-:Y:S02]  /*3760*/  ISETP.GT.U32.AND P0, PT, R0.reuse, 0x1f, PT ;  /* 0x0000001f0000780c */ /* 0x040fe40003f04070 */
[----:B------:R-:W-:Y:S01]  /*3770*/  ISETP.GE.U32.AND P1, PT, R0, 0x20, PT ;  /* 0x000000200000780c */ /* 0x000fe20003f26070 */
[----:B------:R-:W-:-:S05]  /*3780*/  IMAD.IADD R13, R12, 0x1, R13 ;  /* 0x000000010c0d7824 */ /* 0x000fca00078e020d */
[----:B------:R-:W-:-:S05]  /*3790*/  SEL R20, R20, R13, !P1 ;  /* 0x0000000d14147207 */ /* 0x000fca0004800000 */
[----:B------:R-:W-:Y:S05]  /*37a0*/  @P0 BRA `(.L_x_98) ;  /* 0x0000000800c40947 */ /* 0x000fea0003800000 */
[----:B------:R-:W0:Y:S01]  /*37b0*/  LDC.64 R16, c[0x0][0x3a0] ;  /* 0x0000e800ff107b82 */ /* 0x000e220000000a00 */
[----:B------:R-:W-:Y:S01]  /*37c0*/  ISETP.NE.AND P0, PT, R0, RZ, PT ;  /* 0x000000ff0000720c */ /* 0x000fe20003f05270 */
[----:B------:R-:W-:Y:S01]  /*37d0*/  IMAD.U32 R22, RZ, RZ, UR4 ;  /* 0x00000004ff167e24 */ /* 0x000fe2000f8e00ff */
[----:B------:R-:W-:-:S05]  /*37e0*/  LOP3.LUT R21, RZ, R0, RZ, 0x33, !PT ;  /* 0x00000000ff157212 */ /* 0x000fca00078e33ff */
[----:B------:R-:W-:-:S06]  /*37f0*/  IMAD.IADD R21, R22, 0x1, R21 ;  /* 0x0000000116157824 */ /* 0x000fcc00078e0215 */
[----:B------:R-:W-:Y:S01]  /*3800*/  @!P0 IMAD.MOV.U32 R14, RZ, RZ, 0x64 ;  /* 0x00000064ff0e8424 */ /* 0x000fe200078e00ff */
[----:B------:R1:W-:Y:S01]  /*3810*/  @!P0 STS [UR5+0x4c], R15 ;  /* 0x00004c0fff008988 */ /* 0x0003e20008000805 */
[----:B0-----:R-:W-:-:S04]  /*3820*/  IMAD.WIDE R48, R22, 0x8, R16 ;  /* 0x0000000816307825 */ /* 0x001fc800078e0210 */
[----:B------:R-:W-:Y:S01]  /*3830*/  IMAD.WIDE R16, R21, 0x8, R16 ;  /* 0x0000000815107825 */ /* 0x000fe200078e0210 */
[----:B------:R1:W-:Y:S01]  /*3840*/  @!P0 ST.E.64.STRONG.GPU desc[UR8][R48.64+0x100], R14 ;  /* 0x0001000e30008985 */ /* 0x0003e2000c10fb08 */
[----:B------:R-:W-:Y:S05]  /*3850*/  NANOSLEEP 0x28f ;  /* 0x0000028f0000795d */ /* 0x000fea0003800000 */
[----:B------:R-:W2:Y:S01]  /*3860*/  LD.E.64.STRONG.GPU R12, desc[UR8][R16.64+0x100] ;  /* 0x00010008100c7980 */ /* 0x000ea2000c10fb00 */
[----:B------:R-:W-:Y:S01]  /*3870*/  UMOV UR6, 0xffffffff ;  /* 0xffffffff00067882 */ /* 0x000fe20000000000 */
[----:B--2---:R-:W-:Y:S02]  /*3880*/  ISETP.NE.AND P0, PT, R12, 0x63, PT ;  /* 0x000000630c00780c */ /* 0x004fe40003f05270 */
[----:B-1----:R-:W-:Y:S11]  /*3890*/  BRA.DIV UR6, `(.L_x_99) ;  /* 0x000000aa06187947 */ /* 0x002ff6000b800000 */
[----:B------:R-:W-:-:S13]  /*38a0*/  VOTE.ANY P0, !P0 ;  /* 0x0000000000ff7806 */ /* 0x000fda0004000100 */
.L_x_422:
[----:B------:R-:W-:Y:S05]  /*38b0*/  @!P0 BRA `(.L_x_100) ;  /* 0x00000000007c8947 */ /* 0x000fea0003800000 */
[----:B------:R-:W-:-:S07]  /*38c0*/  IMAD.MOV.U32 R19, RZ, RZ, 0x2d2 ;  /* 0x000002d2ff137424 */ /* 0x000fce00078e00ff */
.L_x_102:
[----:B------:R-:W-:Y:S01]  /*38d0*/  SHF.R.U32.HI R14, RZ, 0x1, R19 ;  /* 0x00000001ff0e7819 */ /* 0x000fe20000011613 */
[----:B------:R-:W-:-:S03]  /*38e0*/  IMAD R22, R22, 0x41a7, RZ ;  /* 0x000041a716167824 */ /* 0x000fc600078e02ff */
[----:B------:R-:W-:Y:S02]  /*38f0*/  IADD3 R19, PT, PT, R19, 0x1, -R14 ;  /* 0x0000000113137810 */ /* 0x000fe40007ffe80e */
[----:B------:R-:W-:Y:S02]  /*3900*/  LOP3.LUT R22, R22, 0x7fffffff, RZ, 0xc0, !PT ;  /* 0x7fffffff16167812 */ /* 0x000fe400078ec0ff */
[----:B------:R-:W0:Y:S01]  /*3910*/  I2F.U32.RP R18, R19 ;  /* 0x0000001300127306 */ /* 0x000e220000209000 */
[----:B------:R-:W-:Y:S01]  /*3920*/  IMAD.MOV R23, RZ, RZ, -R19 ;  /* 0x000000ffff177224 */ /* 0x000fe200078e0a13 */
[----:B------:R-:W-:-:S06]  /*3930*/  ISETP.NE.U32.AND P1, PT, R19, RZ, PT ;  /* 0x000000ff1300720c */ /* 0x000fcc0003f25070 */
[----:B0-----:R-:W0:Y:S02]  /*3940*/  MUFU.RCP R18, R18 ;  /* 0x0000001200127308 */ /* 0x001e240000001000 */
[----:B0-----:R-:W-:-:S06]  /*3950*/  VIADD R12, R18, 0xffffffe ;  /* 0x0ffffffe120c7836 */ /* 0x001fcc0000000000 */
[----:B------:R0:W1:Y:S02]  /*3960*/  F2I.FTZ.U32.TRUNC.NTZ R13, R12 ;  /* 0x0000000c000d7305 */ /* 0x000064000021f000 */
[----:B0-----:R-:W-:Y:S02]  /*3970*/  IMAD.MOV.U32 R12, RZ, RZ, RZ ;  /* 0x000000ffff0c7224 */ /* 0x001fe400078e00ff */
[----:B-1----:R-:W-:-:S04]  /*3980*/  IMAD R23, R23, R13, RZ ;  /* 0x0000000d17177224 */ /* 0x002fc800078e02ff */
[----:B------:R-:W-:-:S06]  /*3990*/  IMAD.HI.U32 R13, R13, R23, R12 ;  /* 0x000000170d0d7227 */ /* 0x000fcc00078e000c */
[----:B------:R-:W-:-:S04]  /*39a0*/  IMAD.HI.U32 R13, R13, R22, RZ ;  /* 0x000000160d0d7227 */ /* 0x000fc800078e00ff */
[----:B------:R-:W-:-:S04]  /*39b0*/  IMAD.MOV R13, RZ, RZ, -R13 ;  /* 0x000000ffff0d7224 */ /* 0x000fc800078e0a0d */
[----:B------:R-:W-:-:S05]  /*39c0*/  IMAD R18, R19, R13, R22 ;  /* 0x0000000d13127224 */ /* 0x000fca00078e0216 */
[----:B------:R-:W-:-:S13]  /*39d0*/  ISETP.GE.U32.AND P0, PT, R18, R19, PT ;  /* 0x000000131200720c */ /* 0x000fda0003f06070 */
[----:B------:R-:W-:-:S05]  /*39e0*/  @P0 IMAD.IADD R18, R18, 0x1, -R19 ;  /* 0x0000000112120824 */ /* 0x000fca00078e0a13 */
[----:B------:R-:W-:-:S13]  /*39f0*/  ISETP.GE.U32.AND P0, PT, R18, R19, PT ;  /* 0x000000131200720c */ /* 0x000fda0003f06070 */
[----:B------:R-:W-:Y:S01]  /*3a00*/  @P0 IMAD.IADD R18, R18, 0x1, -R19 ;  /* 0x0000000112120824 */ /* 0x000fe200078e0a13 */
[----:B------:R-:W-:-:S05]  /*3a10*/  @!P1 LOP3.LUT R18, RZ, R19, RZ, 0x33, !PT ;  /* 0x00000013ff129212 */ /* 0x000fca00078e33ff */
[----:B------:R-:W-:-:S04]  /*3a20*/  IMAD.IADD R18, R14, 0x1, R18 ;  /* 0x000000010e127824 */ /* 0x000fc800078e0212 */
[----:B------:R-:W-:Y:S05]  /*3a30*/  NANOSLEEP R18 ;  /* 0x000000120000735d */ /* 0x000fea0003800000 */
[----:B------:R-:W2:Y:S01]  /*3a40*/  LD.E.64.STRONG.GPU R12, desc[UR8][R16.64+0x100] ;  /* 0x00010008100c7980 */ /* 0x000ea2000c10fb00 */
[----:B------:R-:W-:Y:S01]  /*3a50*/  UMOV UR6, 0xffffffff ;  /* 0xffffffff00067882 */ /* 0x000fe20000000000 */
[----:B------:R-:W-:Y:S01]  /*3a60*/  IMAD.MOV.U32 R19, RZ, RZ, R14 ;  /* 0x000000ffff137224 */ /* 0x000fe200078e000e */
[----:B--2---:R-:W-:Y:S01]  /*3a70*/  ISETP.NE.AND P0, PT, R12, 0x63, PT ;  /* 0x000000630c00780c */ /* 0x004fe20003f05270 */
[----:B------:R-:W-:-:S12]  /*3a80*/  BRA.DIV UR6, `(.L_x_101) ;  /* 0x000000a606bc7947 */ /* 0x000fd8000b800000 */
[----:B------:R-:W-:-:S13]  /*3a90*/  VOTE.ANY P0, !P0 ;  /* 0x0000000000ff7806 */ /* 0x000fda0004000100 */
.L_x_425:
[----:B------:R-:W-:Y:S05]  /*3aa0*/  @P0 BRA `(.L_x_102) ;  /* 0xfffffffc00880947 */ /* 0x000fea000383ffff */
.L_x_100:
[----:B------:R-:W-:Y:S01]  /*3ab0*/  UMOV UR6, 0xffffffff ;  /* 0xffffffff00067882 */ /* 0x000fe20000000000 */
[----:B------:R-:W-:Y:S02]  /*3ac0*/  ISETP.NE.AND P0, PT, R12, 0x65, PT ;  /* 0x000000650c00780c */ /* 0x000fe40003f05270 */
[----:B------:R-:W-:Y:S11]  /*3ad0*/  BRA.DIV UR6, `(.L_x_103) ;  /* 0x000000a606c87947 */ /* 0x000ff6000b800000 */
[----:B------:R-:W0:Y:S01]  /*3ae0*/  S2R R23, SR_GEMASK ;  /* 0x0000000000177919 */ /* 0x000e220000003c00 */
[----:B------:R-:W-:Y:S01]  /*3af0*/  VOTE.ANY R14, PT, !P0 ;  /* 0x00000000000e7806 */ /* 0x000fe200040e0100 */
[C---:B------:R-:W-:Y:S02]  /*3b00*/  VIADD R45, R42.reuse, 0x2 ;  /* 0x000000022a2d7836 */ /* 0x040fe40000000000 */
[C---:B------:R-:W-:Y:S02]  /*3b10*/  VIADD R44, R42.reuse, 0x4 ;  /* 0x000000042a2c7836 */ /* 0x040fe40000000000 */
[----:B------:R-:W-:Y:S01]  /*3b20*/  VIADD R43, R42, 0x8 ;  /* 0x000000082a2b7836 */ /* 0x000fe20000000000 */
[----:B0-----:R-:W-:-:S05]  /*3b30*/  LOP3.LUT R14, R14, 0x80000000, R23, 0xec, !PT ;  /* 0x800000000e0e7812 */ /* 0x001fca00078eec17 */
[----:B------:R-:W-:-:S05]  /*3b40*/  VIADD R17, R14, 0xffffffff ;  /* 0xffffffff0e117836 */ /* 0x000fca0000000000 */
[----:B------:R-:W-:-:S04]  /*3b50*/  LOP3.LUT R17, R14, R17, RZ, 0xc, !PT ;  /* 0x000000110e117212 */ /* 0x000fc800078e0cff */
[----:B------:R0:W1:Y:S02]  /*3b60*/  POPC R52, R17 ;  /* 0x0000001100347309 */ /* 0x0000640000000000 */
[----:B0-----:R-:W0:Y:S01]  /*3b70*/  LDC.64 R16, c[0x0][0x3a0] ;  /* 0x0000e800ff107b82 */ /* 0x001e220000000a00 */
[----:B-1----:R-:W1:Y:S01]  /*3b80*/  SHFL.DOWN PT, R18, R13, 0x1, R52 ;  /* 0x082000000d127989 */ /* 0x002e6200000e0034 */
[-C--:B------:R-:W-:Y:S02]  /*3b90*/  ISETP.GE.AND P0, PT, R42, R52.reuse, PT ;  /* 0x000000342a00720c */ /* 0x080fe40003f06270 */
[----:B0-----:R-:W-:Y:S02]  /*3ba0*/  IADD3 R50, P2, PT, R16, 0x100, RZ ;  /* 0x0000010010327810 */ /* 0x001fe40007f5e0ff */
[----:B-1----:R-:W-:Y:S02]  /*3bb0*/  SEL R18, R18, RZ, !P0 ;  /* 0x000000ff12127207 */ /* 0x002fe40004000000 */
[----:B------:R-:W-:-:S03]  /*3bc0*/  ISETP.GT.AND P0, PT, R45, R52, PT ;  /* 0x000000342d00720c */ /* 0x000fc60003f04270 */
[----:B------:R-:W-:Y:S02]  /*3bd0*/  IMAD.IADD R19, R18, 0x1, R13 ;  /* 0x0000000112137824 */ /* 0x000fe400078e020d */
[----:B------:R-:W-:-:S03]  /*3be0*/  VIADD R13, R42, 0x10 ;  /* 0x000000102a0d7836 */ /* 0x000fc60000000000 */
[----:B------:R-:W0:Y:S02]  /*3bf0*/  SHFL.DOWN PT, R18, R19, 0x2, R52 ;  /* 0x0840000013127989 */ /* 0x000e2400000e0034 */
[-C--:B------:R-:W-:Y:S02]  /*3c00*/  ISETP.GT.AND P1, PT, R13, R52.reuse, PT ;  /* 0x000000340d00720c */ /* 0x080fe40003f24270 */
[----:B0-----:R-:W-:Y:S02]  /*3c10*/  SEL R18, R18, RZ, !P0 ;  /* 0x000000ff12127207 */ /* 0x001fe40004000000 */
[----:B------:R-:W-:-:S03]  /*3c20*/  ISETP.GT.AND P0, PT, R44, R52, PT ;  /* 0x000000342c00720c */ /* 0x000fc60003f04270 */
[----:B------:R-:W-:-:S05]  /*3c30*/  IMAD.IADD R47, R19, 0x1, R18 ;  /* 0x00000001132f7824 */ /* 0x000fca00078e0212 */
[----:B------:R-:W0:Y:S02]  /*3c40*/  SHFL.DOWN PT, R18, R47, 0x4, R52 ;  /* 0x088000002f127989 */ /* 0x000e2400000e0034 */
[----:B0-----:R-:W-:Y:S02]  /*3c50*/  SEL R18, R18, RZ, !P0 ;  /* 0x000000ff12127207 */ /* 0x001fe40004000000 */
[----:B------:R-:W-:-:S03]  /*3c60*/  ISETP.GT.AND P0, PT, R43, R52, PT ;  /* 0x000000342b00720c */ /* 0x000fc60003f04270 */
[----:B------:R-:W-:-:S05]  /*3c70*/  IMAD.IADD R51, R47, 0x1, R18 ;  /* 0x000000012f337824 */ /* 0x000fca00078e0212 */
[----:B------:R-:W0:Y:S02]  /*3c80*/  SHFL.DOWN PT, R18, R51, 0x8, R52 ;  /* 0x0900000033127989 */ /* 0x000e2400000e0034 */
[----:B0-----:R-:W-:Y:S02]  /*3c90*/  SEL R18, R18, RZ, !P0 ;  /* 0x000000ff12127207 */ /* 0x001fe40004000000 */
[----:B------:R-:W-:-:S03]  /*3ca0*/  ISETP.NE.AND P0, PT, R12, 0x65, PT ;  /* 0x000000650c00780c */ /* 0x000fc60003f05270 */
[----:B------:R-:W-:Y:S02]  /*3cb0*/  IMAD.IADD R19, R51, 0x1, R18 ;  /* 0x0000000133137824 */ /* 0x000fe400078e0212 */
[----:B------:R-:W-:-:S03]  /*3cc0*/  IMAD.X R51, RZ, RZ, R17, P2 ;  /* 0x000000ffff337224 */ /* 0x000fc600010e0611 */
[----:B------:R-:W0:Y:S05]  /*3cd0*/  SHFL.DOWN PT, R18, R19, 0x10, R52 ;  /* 0x0a00000013127989 */ /* 0x000e2a00000e0034 */
[----:B------:R-:W-:Y:S02]  /*3ce0*/  VOTE.ALL P0, P0 ;  /* 0x0000000000ff7806 */ /* 0x000fe40000000000 */
[----:B0-----:R-:W-:-:S05]  /*3cf0*/  SEL R18, R18, RZ, !P1 ;  /* 0x000000ff12127207 */ /* 0x001fca0004800000 */
[----:B------:R-:W-:-:S07]  /*3d00*/  IMAD.IADD R46, R19, 0x1, R18 ;  /* 0x00000001132e7824 */ /* 0x000fce00078e0212 */
.L_x_434:
[----:B------:R-:W-:Y:S05]  /*3d10*/  @!P0 BRA `(.L_x_104) ;  /* 0x0000000400288947 */ /* 0x000fea0003800000 */
[----:B------:R-:W-:-:S07]  /*3d20*/  IMAD.MOV.U32 R19, RZ, RZ, 0x2d2 ;  /* 0x000002d2ff137424 */ /* 0x000fce00078e00ff */
.L_x_110:
[----:B------:R-:W-:-:S05]  /*3d30*/  IMAD.WIDE R16, R21, 0x8, R50 ;  /* 0x0000000815107825 */ /* 0x000fca00078e0232 */
[----:B------:R-:W2:Y:S01]  /*3d40*/  LD.E.64.STRONG.GPU R12, desc[UR8][R16.64+-0x100] ;  /* 0xffff0008100c7980 */ /* 0x000ea2000c10fb00 */
[----:B------:R-:W-:Y:S05]  /*3d50*/  YIELD ;  /* 0x0000000000007946 */ /* 0x000fea0003800000 */
[----:B------:R-:W-:Y:S01]  /*3d60*/  UMOV UR6, 0xffffffff ;  /* 0xffffffff00067882 */ /* 0x000fe20000000000 */
[----:B------:R-:W-:Y:S02]  /*3d70*/  SHF.R.U32.HI R19, RZ, 0x1, R19 ;  /* 0x00000001ff137819 */ /* 0x000fe40000011613 */
[----:B--2---:R-:W-:Y:S01]  /*3d80*/  ISETP.NE.AND P0, PT, R12, 0x63, PT ;  /* 0x000000630c00780c */ /* 0x004fe20003f05270 */
[----:B------:R-:W-:-:S12]  /*3d90*/  BRA.DIV UR6, `(.L_x_105) ;  /* 0x000000aa061c7947 */ /* 0x000fd8000b800000 */
[----:B------:R-:W-:-:S13]  /*3da0*/  VOTE.ANY P0, !P0 ;  /* 0x0000000000ff7806 */ /* 0x000fda0004000100 */
.L_x_437:
[----:B------:R-:W-:Y:S05]  /*3db0*/  @!P0 BRA `(.L_x_106) ;  /* 0x00000000007c8947 */ /* 0x000fea0003800000 */
[----:B------:R-:W-:-:S07]  /*3dc0*/  IMAD.MOV.U32 R47, RZ, RZ, R19 ;  /* 0x000000ffff2f7224 */ /* 0x000fce00078e0013 */
.L_x_108:
        /* <DEDUP_REMOVED lines=29> */
.L_x_440:
[----:B------:R-:W-:Y:S05]  /*3fa0*/  @P0 BRA `(.L_x_108) ;  /* 0xfffffffc00880947 */ /* 0x000fea000383ffff */
.L_x_106:
[----:B------:R-:W-:Y:S01]  /*3fb0*/  UMOV UR6, 0xffffffff ;  /* 0xffffffff00067882 */ /* 0x000fe20000000000 */
[----:B------:R-:W-:Y:S02]  /*3fc0*/  ISETP.NE.AND P0, PT, R12, 0x65, PT ;  /* 0x000000650c00780c */ /* 0x000fe40003f05270 */
[----:B------:R-:W-:Y:S11]  /*3fd0*/  BRA.DIV UR6, `(.L_x_109) ;  /* 0x000000a606cc7947 */ /* 0x000ff6000b800000 */
[----:B------:R-:W-:Y:S01]  /*3fe0*/  VOTE.ANY R14, PT, !P0 ;  /* 0x00000000000e7806 */ /* 0x000fe200040e0100 */
[----:B------:R-:W-:-:S03]  /*3ff0*/  VIADD R21, R21, 0xffffffe0 ;  /* 0xffffffe015157836 */ /* 0x000fc60000000000 */
[----:B------:R-:W-:-:S05]  /*4000*/  LOP3.LUT R14, R14, 0x80000000, R23, 0xec, !PT ;  /* 0x800000000e0e7812 */ /* 0x000fca00078eec17 */
[----:B------:R-:W-:-:S05]  /*4010*/  VIADD R17, R14, 0xffffffff ;  /* 0xffffffff0e117836 */ /* 0x000fca0000000000 */
[----:B------:R-:W-:-:S04]  /*4020*/  LOP3.LUT R17, R14, R17, RZ, 0xc, !PT ;  /* 0x000000110e117212 */ /* 0x000fc800078e0cff */
[----:B------:R-:W0:Y:S02]  /*4030*/  POPC R16, R17 ;  /* 0x0000001100107309 */ /* 0x000e240000000000 */
[----:B0-----:R-:W0:Y:S01]  /*4040*/  SHFL.DOWN PT, R18, R13, 0x1, R16 ;  /* 0x082000000d127989 */ /* 0x001e2200000e0010 */
[----:B------:R-:W-:-:S04]  /*4050*/  ISETP.GE.AND P0, PT, R42, R16, PT ;  /* 0x000000102a00720c */ /* 0x000fc80003f06270 */
        /* <DEDUP_REMOVED lines=15> */
[----:B------:R-:W-:-:S03]  /*4150*/  VIADD R13, R42, 0x10 ;  /* 0x000000102a0d7836 */ /* 0x000fc60000000000 */
[----:B------:R-:W0:Y:S02]  /*4160*/  SHFL.DOWN PT, R18, R47, 0x10, R16 ;  /* 0x0a0000002f127989 */ /* 0x000e2400000e0010 */
[----:B------:R-:W-:-:S03]  /*4170*/  ISETP.GT.AND P1, PT, R13, R16, PT ;  /* 0x000000100d00720c */ /* 0x000fc60003f24270 */
[----:B------:R-:W-:Y:S02]  /*4180*/  VOTE.ALL P0, P0 ;  /* 0x0000000000ff7806 */ /* 0x000fe40000000000 */
[----:B0-----:R-:W-:-:S04]  /*4190*/  SEL R18, R18, RZ, !P1 ;  /* 0x000000ff12127207 */ /* 0x001fc80004800000 */
[----:B------:R-:W-:-:S07]  /*41a0*/  IADD3 R46, PT, PT, R47, R18, R46 ;  /* 0x000000122f2e7210 */ /* 0x000fce0007ffe02e */
.L_x_449:
[----:B------:R-:W-:Y:S05]  /*41b0*/  @P0 BRA `(.L_x_110) ;  /* 0xfffffff800dc0947 */ /* 0x000fea000383ffff */
.L_x_104:
[----:B------:R-:W-:Y:S02]  /*41c0*/  ISETP.NE.AND P1, PT, R0, RZ, PT ;  /* 0x000000ff0000720c */ /* 0x000fe40003f25270 */
[----:B------:R-:W-:-:S11]  /*41d0*/  ISETP.NE.AND P0, PT, R42, RZ, PT ;  /* 0x000000ff2a00720c */ /* 0x000fd60003f05270 */
[----:B------:R-:W0:Y:S01]  /*41e0*/  @!P1 S2R R13, SR_CgaCtaId ;  /* 0x00000000000d9919 */ /* 0x000e220000008800 */
[----:B------:R-:W-:Y:S01]  /*41f0*/  @!P1 MOV R12, 0x400 ;  /* 0x00000400000c9802 */ /* 0x000fe20000000f00 */
[----:B------:R-:W-:Y:S01]  /*4200*/  @!P1 IMAD.IADD R15, R15, 0x1, R46 ;  /* 0x000000010f0f9824 */ /* 0x000fe200078e022e */
[----:B------:R-:W-:Y:S01]  /*4210*/  @!P0 MOV R16, 0x400 ;  /* 0x0000040000108802 */ /* 0x000fe20000000f00 */
[----:B------:R-:W1:Y:S01]  /*4220*/  @!P0 S2R R17, SR_CgaCtaId ;  /* 0x0000000000118919 */ /* 0x000e620000008800 */
[----:B------:R-:W-:-:S05]  /*4230*/  @!P1 IMAD.MOV.U32 R14, RZ, RZ, 0x65 ;  /* 0x00000065ff0e9424 */ /* 0x000fca00078e00ff */
[----:B------:R2:W-:Y:S01]  /*4240*/  @!P1 ST.E.64.STRONG.GPU desc[UR8][R48.64+0x100], R14 ;  /* 0x0001000e30009985 */ /* 0x0005e2000c10fb08 */
[----:B0-----:R-:W-:Y:S01]  /*4250*/  @!P1 LEA R12, R13, R12, 0x18 ;  /* 0x0000000c0d0c9211 */ /* 0x001fe200078ec0ff */
[----:B------:R-:W-:Y:S02]  /*4260*/  IMAD.MOV.U32 R13, RZ, RZ, R20 ;  /* 0x000000ffff0d7224 */ /* 0x000fe400078e0014 */
[----:B------:R-:W-:Y:S01]  /*4270*/  @!P0 IMAD.MOV.U32 R13, RZ, RZ, R46 ;  /* 0x000000ffff0d8224 */ /* 0x000fe200078e002e */
[----:B-1----:R-:W-:Y:S01]  /*4280*/  @!P0 LEA R17, R17, R16, 0x18 ;  /* 0x0000001011118211 */ /* 0x002fe200078ec0ff */
[----:B------:R2:W-:Y:S04]  /*4290*/  @!P1 STS [R12+0x48], R15 ;  /* 0x0000480f0c009388 */ /* 0x0005e80000000800 */
[----:B------:R2:W-:Y:S04]  /*42a0*/  @!P1 STS [R12+0x44], R46 ;  /* 0x0000442e0c009388 */ /* 0x0005e80000000800 */
[----:B------:R2:W-:Y:S02]  /*42b0*/  @!P0 STS [R17+0x38], R46 ;  /* 0x0000382e11008388 */ /* 0x0005e40000000800 */
.L_x_98:
[----:B------:R-:W-:Y:S05]  /*42c0*/  WARPSYNC.ALL ;  /* 0x0000000000007948 */ /* 0x000fea0003800000 */
[----:B------:R-:W0:Y:S08]  /*42d0*/  S2UR UR5, SR_CgaCtaId ;  /* 0x00000000000579c3 */ /* 0x000e300000008800 */
[----:B------:R-:W-:Y:S01]  /*42e0*/  BAR.SYNC.DEFER_BLOCKING 0x0 ;  /* 0x0000000000007b1d */ /* 0x000fe20000010000 */
[----:B------:R-:W-:-:S02]  /*42f0*/  ISETP.NE.AND P0, PT, R0, RZ, PT ;  /* 0x000000ff0000720c */ /* 0x000fc40003f05270 */
[----:B------:R-:W-:Y:S02]  /*4300*/  ISETP.NE.AND P1, PT, R10, RZ, PT ;  /* 0x000000ff0a00720c */ /* 0x000fe40003f25270 */
[C---:B------:R-:W-:Y:S01]  /*4310*/  ISETP.NE.AND P2, PT, R11.reuse, RZ, PT ;  /* 0x000000ff0b00720c */ /* 0x040fe20003f45270 */
[----:B------:R-:W-:Y:S01]  /*4320*/  UMOV UR4, 0x400 ;  /* 0x0000040000047882 */ /* 0x000fe20000000000 */
[----:B------:R-:W-:Y:S01]  /*4330*/  LOP3.LUT R19, R11, 0x1, RZ, 0x3c, !PT ;  /* 0x000000010b137812 */ /* 0x000fe200078e3cff */
[----:B------:R-:W-:Y:S01]  /*4340*/  BSSY.RECONVERGENT B0, `(.L_x_111) ;  /* 0x00000af000007945 */ /* 0x000fe20003800200 */
[C---:B------:R-:W-:Y:S02]  /*4350*/  LOP3.LUT R16, R26.reuse, 0x1, RZ, 0x3c, !PT ;  /* 0x000000011a107812 */ /* 0x040fe400078e3cff */
[----:B------:R-:W-:Y:S02]  /*4360*/  ISETP.NE.AND P3, PT, R26, RZ, PT ;  /* 0x000000ff1a00720c */ /* 0x000fe40003f65270 */
[----:B------:R-:W-:Y:S01]  /*4370*/  LOP3.LUT R23, R34, 0x1, RZ, 0x3c, !PT ;  /* 0x0000000122177812 */ /* 0x000fe200078e3cff */
[----:B0-----:R-:W-:Y:S01]  /*4380*/  ULEA UR4, UR5, UR4, 0x18 ;  /* 0x0000000405047291 */ /* 0x001fe2000f8ec0ff */
[----:B------:R-:W0:Y:S08]  /*4390*/  LDCU.U8 UR5, c[0x0][0x3b8] ;  /* 0x00007700ff0577ac */ /* 0x000e300008000000 */
[----:B--2---:R-:W1:Y:S04]  /*43a0*/  LDS R14, [UR4+0x38] ;  /* 0x00003804ff0e7984 */ /* 0x004e680008000800 */
[----:B------:R-:W-:Y:S04]  /*43b0*/  LDS R12, [UR4+0x44] ;  /* 0x00004404ff0c7984 */ /* 0x000fe80008000800 */
[----:B------:R-:W2:Y:S01]  /*43c0*/  LDS R15, [UR4+0x4c] ;  /* 0x00004c04ff0f7984 */ /* 0x000ea20008000800 */
[----:B-1----:R-:W-:Y:S01]  /*43d0*/  SEL R14, R14, RZ, P0 ;  /* 0x000000ff0e0e7207 */ /* 0x002fe20000000000 */
[----:B------:R-:W-:Y:S01]  /*43e0*/  BAR.SYNC.DEFER_BLOCKING 0x0 ;  /* 0x0000000000007b1d */ /* 0x000fe20000010000 */
[----:B------:R-:W-:-:S03]  /*43f0*/  ISETP.NE.AND P0, PT, R35, RZ, PT ;  /* 0x000000ff2300720c */ /* 0x000fc60003f05270 */
[----:B------:R-:W-:Y:S01]  /*4400*/  IMAD.IADD R17, R14, 0x1, R13 ;  /* 0x000000010e117824 */ /* 0x000fe200078e020d */
[----:B------:R-:W-:Y:S02]  /*4410*/  LOP3.LUT R14, R10, 0x1, RZ, 0x3c, !PT ;  /* 0x000000010a0e7812 */ /* 0x000fe400078e3cff */
[----:B--2---:R-:W-:Y:S01]  /*4420*/  IADD3 R13, PT, PT, -R15, 0x1340, RZ ;  /* 0x000013400f0d7810 */ /* 0x004fe20007ffe1ff */
[C---:B------:R-:W-:Y:S01]  /*4430*/  IMAD.IADD R10, R17.reuse, 0x1, -R12 ;  /* 0x00000001110a7824 */ /* 0x040fe200078e0a0c */
[--C-:B------:R-:W-:Y:S02]  /*4440*/  IADD3 R15, PT, PT, R12, -R17, -R14.reuse ;  /* 0x800000110c0f7210 */ /* 0x100fe40007ffe80e */
[----:B------:R-:W-:Y:S01]  /*4450*/  IADD3 R17, PT, PT, R17, R19, R14 ;  /* 0x0000001311117210 */ /* 0x000fe20007ffe00e */
[--C-:B------:R-:W-:Y:S02]  /*4460*/  IMAD R11, R0, 0xe, -R10.reuse ;  /* 0x0000000e000b7824 */ /* 0x100fe400078e0a0a */
[----:B------:R-:W-:-:S02]  /*4470*/  IMAD.IADD R10, R13, 0x1, R10 ;  /* 0x000000010d0a7824 */ /* 0x000fc400078e020a */
[----:B------:R-:W-:Y:S02]  /*4480*/  IMAD R15, R0, 0xe, R15 ;  /* 0x0000000e000f7824 */ /* 0x000fe400078e020f */
[----:B------:R-:W-:Y:S01]  /*4490*/  IMAD.IADD R14, R14, 0x1, R10 ;  /* 0x000000010e0e7824 */ /* 0x000fe200078e020a */
[----:B------:R-:W-:Y:S01]  /*44a0*/  SEL R11, R10, R11, !P1 ;  /* 0x0000000b0a0b7207 */ /* 0x000fe20004800000 */
[----:B------:R-:W-:Y:S01]  /*44b0*/  VIADD R15, R15, 0x1 ;  /* 0x000000010f0f7836 */ /* 0x000fe20000000000 */
[C---:B------:R-:W-:Y:S02]  /*44c0*/  ISETP.NE.AND P1, PT, R24.reuse, RZ, PT ;  /* 0x000000ff1800720c */ /* 0x040fe40003f25270 */
[----:B------:R-:W-:Y:S02]  /*44d0*/  LOP3.LUT R24, R24, 0x1, RZ, 0x3c, !PT ;  /* 0x0000000118187812 */ /* 0x000fe400078e3cff */
[----:B------:R-:W-:Y:S01]  /*44e0*/  LEA R10, R11, UR4, 0x2 ;  /* 0x000000040b0a7c11 */ /* 0x000fe2000f8e10ff */
[--C-:B------:R-:W-:Y:S01]  /*44f0*/  IMAD.IADD R11, R12, 0x1, -R17.reuse ;  /* 0x000000010c0b7824 */ /* 0x100fe200078e0a11 */
[----:B------:R-:W-:Y:S01]  /*4500*/  SEL R15, R14, R15, !P2 ;  /* 0x0000000f0e0f7207 */ /* 0x000fe20005000000 */
[----:B------:R-:W-:Y:S01]  /*4510*/  IMAD.IADD R17, R24, 0x1, R17 ;  /* 0x0000000118117824 */ /* 0x000fe200078e0211 */
[C---:B------:R-:W-:Y:S01]  /*4520*/  ISETP.NE.AND P2, PT, R25.reuse, RZ, PT ;  /* 0x000000ff1900720c */ /* 0x040fe20003f45270 */
[----:B------:R-:W-:Y:S01]  /*4530*/  IMAD R11, R0, 0xe, R11 ;  /* 0x0000000e000b7824 */ /* 0x000fe200078e020b */
[----:B------:R-:W-:Y:S01]  /*4540*/  LOP3.LUT R25, R25, 0x1, RZ, 0x3c, !PT ;  /* 0x0000000119197812 */ /* 0x000fe200078e3cff */
[----:B------:R-:W-:Y:S01]  /*4550*/  IMAD.IADD R14, R19, 0x1, R14 ;  /* 0x00000001130e7824 */ /* 0x000fe200078e020e */
[----:B-----5:R1:W-:Y:S01]  /*4560*/  STS [R10], R41 ;  /* 0x000000290a007388 */ /* 0x0203e20000000800 */
[----:B------:R-:W-:Y:S01]  /*4570*/  IMAD.IADD R19, R12, 0x1, -R17 ;  /* 0x000000010c137824 */ /* 0x000fe200078e0a11 */
[----:B------:R-:W-:Y:S01]  /*4580*/  LEA R15, R15, UR4, 0x2 ;  /* 0x000000040f0f7c11 */ /* 0x000fe2000f8e10ff */
[----:B------:R-:W-:-:S02]  /*4590*/  VIADD R11, R11, 0x2 ;  /* 0x000000020b0b7836 */ /* 0x000fc40000000000 */
[----:B------:R-:W-:Y:S02]  /*45a0*/  IMAD.IADD R17, R25, 0x1, R17 ;  /* 0x0000000119117824 */ /* 0x000fe400078e0211 */
[----:B------:R-:W-:Y:S01]  /*45b0*/  IMAD R19, R0, 0xe, R19 ;  /* 0x0000000e00137824 */ /* 0x000fe200078e0213 */
[----:B------:R2:W-:Y:S01]  /*45c0*/  STS [R15], R40 ;  /* 0x000000280f007388 */ /* 0x0005e20000000800 */
[----:B-1----:R-:W-:Y:S01]  /*45d0*/  SEL R10, R14, R11, !P1 ;  /* 0x0000000b0e0a7207 */ /* 0x002fe20004800000 */
[----:B------:R-:W-:Y:S01]  /*45e0*/  IMAD.IADD R11, R16, 0x1, R17 ;  /* 0x00000001100b7824 */ /* 0x000fe200078e0211 */
[C---:B------:R-:W-:Y:S01]  /*45f0*/  ISETP.NE.AND P1, PT, R27.reuse, RZ, PT ;  /* 0x000000ff1b00720c */ /* 0x040fe20003f25270 */
[----:B------:R-:W-:Y:S01]  /*4600*/  IMAD.IADD R14, R24, 0x1, R14 ;  /* 0x00000001180e7824 */ /* 0x000fe200078e020e */
[----:B------:R-:W-:Y:S01]  /*4610*/  LOP3.LUT R27, R27, 0x1, RZ, 0x3c, !PT ;  /* 0x000000011b1b7812 */ /* 0x000fe200078e3cff */
[----:B------:R-:W-:Y:S01]  /*4620*/  VIADD R19, R19, 0x3 ;  /* 0x0000000313137836 */ /* 0x000fe20000000000 */
[----:B------:R-:W-:Y:S01]  /*4630*/  LEA R10, R10, UR4, 0x2 ;  /* 0x000000040a0a7c11 */ /* 0x000fe2000f8e10ff */
[----:B------:R-:W-:-:S02]  /*4640*/  IMAD.IADD R21, R12, 0x1, -R11 ;  /* 0x000000010c157824 */ /* 0x000fc400078e0a0b */
[----:B------:R-:W-:Y:S01]  /*4650*/  IMAD.IADD R17, R12, 0x1, -R17 ;  /* 0x000000010c117824 */ /* 0x000fe200078e0a11 */
[----:B------:R-:W-:Y:S01]  /*4660*/  SEL R19, R14, R19, !P2 ;  /* 0x000000130e137207 */ /* 0x000fe20005000000 */
[----:B------:R-:W-:Y:S01]  /*4670*/  IMAD.IADD R14, R25, 0x1, R14 ;  /* 0x00000001190e7824 */ /* 0x000fe200078e020e */
[C---:B------:R-:W-:Y:S01]  /*4680*/  ISETP.NE.AND P2, PT, R29.reuse, RZ, PT ;  /* 0x000000ff1d00720c */ /* 0x040fe20003f45270 */
[----:B------:R-:W-:Y:S01]  /*4690*/  IMAD R21, R0, 0xe, R21 ;  /* 0x0000000e00157824 */ /* 0x000fe200078e0215 */
[----:B------:R-:W-:Y:S01]  /*46a0*/  LOP3.LUT R29, R29, 0x1, RZ, 0x3c, !PT ;  /* 0x000000011d1d7812 */ /* 0x000fe200078e3cff */
[----:B------:R-:W-:Y:S01]  /*46b0*/  IMAD.IADD R16, R16, 0x1, R14 ;  /* 0x0000000110107824 */ /* 0x000fe200078e020e */
[----:B------:R1:W-:Y:S01]  /*46c0*/  STS [R10], R39 ;  /* 0x000000270a007388 */ /* 0x0003e20000000800 */
[----:B------:R-:W-:Y:S01]  /*46d0*/  VIADD R21, R21, 0x5 ;  /* 0x0000000515157836 */ /* 0x000fe20000000000 */
[----:B------:R-:W-:Y:S01]  /*46e0*/  LEA R19, R19, UR4, 0x2 ;  /* 0x0000000413137c11 */ /* 0x000fe2000f8e10ff */
[----:B------:R-:W-:-:S02]  /*46f0*/  IMAD R17, R0, 0xe, R17 ;  /* 0x0000000e00117824 */ /* 0x000fc400078e0211 */
[----:B------:R-:W-:Y:S01]  /*4700*/  IMAD.IADD R11, R27, 0x1, R11 ;  /* 0x000000011b0b7824 */ /* 0x000fe200078e020b */
[----:B------:R-:W-:Y:S01]  /*4710*/  SEL R21, R16, R21, !P1 ;  /* 0x0000001510157207 */ /* 0x000fe20004800000 */
[----:B------:R-:W-:Y:S01]  /*4720*/  VIADD R17, R17, 0x4 ;  /* 0x0000000411117836 */ /* 0x000fe20000000000 */
[----:B------:R-:W-:Y:S01]  /*4730*/  ISETP.NE.AND P1, PT, R28, RZ, PT ;  /* 0x000000ff1c00720c */ /* 0x000fe20003f25270 */
[----:B--2---:R-:W-:Y:S01]  /*4740*/  IMAD.IADD R15, R12, 0x1, -R11 ;  /* 0x000000010c0f7824 */ /* 0x004fe200078e0a0b */
[----:B------:R-:W-:Y:S01]  /*4750*/  LOP3.LUT R28, R28, 0x1, RZ, 0x3c, !PT ;  /* 0x000000011c1c7812 */ /* 0x000fe200078e3cff */
[----:B------:R-:W-:Y:S01]  /*4760*/  IMAD.IADD R16, R27, 0x1, R16 ;  /* 0x000000011b107824 */ /* 0x000fe200078e0210 */
[----:B------:R-:W-:Y:S01]  /*4770*/  SEL R17, R14, R17, !P3 ;  /* 0x000000110e117207 */ /* 0x000fe20005800000 */
[----:B------:R-:W-:Y:S01]  /*4780*/  IMAD R15, R0, 0xe, R15 ;  /* 0x0000000e000f7824 */ /* 0x000fe200078e020f */
[----:B------:R2:W-:Y:S01]  /*4790*/  STS [R19], R38 ;  /* 0x0000002613007388 */ /* 0x0005e20000000800 */
[----:B------:R-:W-:Y:S01]  /*47a0*/  IMAD.IADD R11, R28, 0x1, R11 ;  /* 0x000000011c0b7824 */ /* 0x000fe200078e020b */
[----:B-1----:R-:W-:Y:S01]  /*47b0*/  LEA R10, R17, UR4, 0x2 ;  /* 0x00000004110a7c11 */ /* 0x002fe2000f8e10ff */
[----:B------:R-:W-:Y:S01]  /*47c0*/  VIADD R15, R15, 0x6 ;  /* 0x000000060f0f7836 */ /* 0x000fe20000000000 */
[----:B------:R-:W-:Y:S01]  /*47d0*/  LEA R21, R21, UR4, 0x2 ;  /* 0x0000000415157c11 */ /* 0x000fe2000f8e10ff */
[--C-:B------:R-:W-:Y:S01]  /*47e0*/  IMAD.IADD R17, R12, 0x1, -R11.reuse ;  /* 0x000000010c117824 */ /* 0x100fe200078e0a0b */
[----:B------:R-:W-:Y:S01]  /*47f0*/  ISETP.NE.AND P3, PT, R33, RZ, PT ;  /* 0x000000ff2100720c */ /* 0x000fe20003f65270 */
[----:B------:R-:W-:Y:S01]  /*4800*/  IMAD.IADD R11, R29, 0x1, R11 ;  /* 0x000000011d0b7824 */ /* 0x000fe200078e020b */
[----:B------:R-:W-:Y:S01]  /*4810*/  SEL R15, R16, R15, !P1 ;  /* 0x0000000f100f7207 */ /* 0x000fe20004800000 */
[----:B------:R-:W-:Y:S01]  /*4820*/  IMAD R17, R0, 0xe, R17 ;  /* 0x0000000e00117824 */ /* 0x000fe200078e0211 */
[----:B------:R-:W-:Y:S01]  /*4830*/  ISETP.NE.AND P1, PT, R30, RZ, PT ;  /* 0x000000ff1e00720c */ /* 0x000fe20003f25270 */
[----:B--2---:R-:W-:Y:S01]  /*4840*/  IMAD.IADD R19, R12, 0x1, -R11 ;  /* 0x000000010c137824 */ /* 0x004fe200078e0a0b */
[----:B------:R-:W-:Y:S01]  /*4850*/  LOP3.LUT R30, R30, 0x1, RZ, 0x3c, !PT ;  /* 0x000000011e1e7812 */ /* 0x000fe200078e3cff */
[----:B------:R-:W-:Y:S01]  /*4860*/  IMAD.IADD R16, R28, 0x1, R16 ;  /* 0x000000011c107824 */ /* 0x000fe200078e0210 */
[----:B------:R1:W-:Y:S01]  /*4870*/  STS [R10], R37 ;  /* 0x000000250a007388 */ /* 0x0003e20000000800 */
[----:B------:R-:W-:Y:S01]  /*4880*/  VIADD R17, R17, 0x7 ;  /* 0x0000000711117836 */ /* 0x000fe20000000000 */
[----:B------:R-:W-:Y:S01]  /*4890*/  LEA R15, R15, UR4, 0x2 ;  /* 0x000000040f0f7c11 */ /* 0x000fe2000f8e10ff */
[----:B------:R-:W-:Y:S01]  /*48a0*/  IMAD R19, R0, 0xe, R19 ;  /* 0x0000000e00137824 */ /* 0x000fe200078e0213 */
[----:B------:R2:W-:Y:S01]  /*48b0*/  STS [R21], R36 ;  /* 0x0000002415007388 */ /* 0x0005e20000000800 */
[----:B------:R-:W-:Y:S01]  /*48c0*/  IMAD.IADD R11, R30, 0x1, R11 ;  /* 0x000000011e0b7824 */ /* 0x000fe200078e020b */
[----:B------:R-:W-:Y:S01]  /*48d0*/  SEL R17, R16, R17, !P2 ;  /* 0x0000001110117207 */ /* 0x000fe20005000000 */
[----:B------:R-:W-:Y:S01]  /*48e0*/  IMAD.IADD R16, R29, 0x1, R16 ;  /* 0x000000011d107824 */ /* 0x000fe200078e0210 */
[C---:B------:R-:W-:Y:S01]  /*48f0*/  ISETP.NE.AND P2, PT, R32.reuse, RZ, PT ;  /* 0x000000ff2000720c */ /* 0x040fe20003f45270 */
[----:B------:R-:W-:Y:S01]  /*4900*/  VIADD R19, R19, 0x8 ;  /* 0x0000000813137836 */ /* 0x000fe20000000000 */
[----:B------:R-:W-:Y:S01]  /*4910*/  LOP3.LUT R32, R32, 0x1, RZ, 0x3c, !PT ;  /* 0x0000000120207812 */ /* 0x000fe200078e3cff */
[----:B------:R3:W-:Y:S01]  /*4920*/  STS [R15], R2 ;  /* 0x000000020f007388 */ /* 0x0007e20000000800 */
[----:B-1----:R-:W-:-:S02]  /*4930*/  LEA R10, R17, UR4, 0x2 ;  /* 0x00000004110a7c11 */ /* 0x002fc4000f8e10ff */
[----:B------:R-:W-:Y:S01]  /*4940*/  SEL R19, R16, R19, !P1 ;  /* 0x0000001310137207 */ /* 0x000fe20004800000 */
[----:B--2---:R-:W-:Y:S01]  /*4950*/  IMAD.IADD R21, R12, 0x1, -R11 ;  /* 0x000000010c157824 */ /* 0x004fe200078e0a0b */
[C---:B------:R-:W-:Y:S01]  /*4960*/  ISETP.NE.AND P1, PT, R31.reuse, RZ, PT ;  /* 0x000000ff1f00720c */ /* 0x040fe20003f25270 */
[----:B------:R-:W-:Y:S01]  /*4970*/  IMAD.IADD R16, R30, 0x1, R16 ;  /* 0x000000011e107824 */ /* 0x000fe200078e0210 */
[----:B------:R-:W-:Y:S01]  /*4980*/  LOP3.LUT R31, R31, 0x1, RZ, 0x3c, !PT ;  /* 0x000000011f1f7812 */ /* 0x000fe200078e3cff */
[----:B------:R-:W-:Y:S01]  /*4990*/  IMAD R21, R0, 0xe, R21 ;  /* 0x0000000e00157824 */ /* 0x000fe200078e0215 */
[----:B------:R-:W-:Y:S01]  /*49a0*/  LOP3.LUT R33, R33, 0x1, RZ, 0x3c, !PT ;  /* 0x0000000121217812 */ /* 0x000fe200078e3cff */
[----:B------:R1:W-:Y:S01]  /*49b0*/  STS [R10], R3 ;  /* 0x000000030a007388 */ /* 0x0003e20000000800 */
[----:B------:R-:W-:Y:S01]  /*49c0*/  LEA R19, R19, UR4, 0x2 ;  /* 0x0000000413137c11 */ /* 0x000fe2000f8e10ff */
[----:B------:R-:W-:Y:S02]  /*49d0*/  IMAD.IADD R11, R31, 0x1, R11 ;  /* 0x000000011f0b7824 */ /* 0x000fe400078e020b */
[----:B------:R-:W-:-:S02]  /*49e0*/  VIADD R21, R21, 0x9 ;  /* 0x0000000915157836 */ /* 0x000fc40000000000 */
[--C-:B---3--:R-:W-:Y:S01]  /*49f0*/  IMAD.IADD R15, R32, 0x1, R11.reuse ;  /* 0x00000001200f7824 */ /* 0x108fe200078e020b */
[----:B------:R2:W-:Y:S01]  /*4a00*/  STS [R19], R4 ;  /* 0x0000000413007388 */ /* 0x0005e20000000800 */
[----:B------:R-:W-:Y:S01]  /*4a10*/  IMAD.IADD R11, R12, 0x1, -R11 ;  /* 0x000000010c0b7824 */ /* 0x000fe200078e0a0b */
[----:B------:R-:W-:Y:S01]  /*4a20*/  SEL R21, R16, R21, !P1 ;  /* 0x0000001510157207 */ /* 0x000fe20004800000 */
[--C-:B-1----:R-:W-:Y:S01]  /*4a30*/  IMAD.IADD R3, R33, 0x1, R15.reuse ;  /* 0x0000000121037824 */ /* 0x102fe200078e020f */
[----:B------:R-:W-:Y:S01]  /*4a40*/  ISETP.NE.AND P1, PT, R34, RZ, PT ;  /* 0x000000ff2200720c */ /* 0x000fe20003f25270 */
[----:B------:R-:W-:Y:S02]  /*4a50*/  IMAD.IADD R16, R31, 0x1, R16 ;  /* 0x000000011f107824 */ /* 0x000fe400078e0210 */
[C---:B------:R-:W-:Y:S01]  /*4a60*/  IMAD.IADD R15, R12.reuse, 0x1, -R15 ;  /* 0x000000010c0f7824 */ /* 0x040fe200078e0a0f */
[C---:B------:R-:W-:Y:S01]  /*4a70*/  IADD3 R17, PT, PT, R12.reuse, -R3, -R23 ;  /* 0x800000030c117210 */ /* 0x040fe20007ffe817 */
[----:B------:R-:W-:-:S02]  /*4a80*/  IMAD.IADD R3, R12, 0x1, -R3 ;  /* 0x000000010c037824 */ /* 0x000fc400078e0a03 */
[C---:B------:R-:W-:Y:S02]  /*4a90*/  IMAD R11, R0.reuse, 0xe, R11 ;  /* 0x0000000e000b7824 */ /* 0x040fe400078e020b */
[----:B------:R-:W-:Y:S02]  /*4aa0*/  IMAD R15, R0, 0xe, R15 ;  /* 0x0000000e000f7824 */ /* 0x000fe400078e020f */
[----:B------:R-:W-:Y:S02]  /*4ab0*/  IMAD.IADD R2, R32, 0x1, R16 ;  /* 0x0000000120027824 */ /* 0x000fe400078e0210 */
[C---:B------:R-:W-:Y:S02]  /*4ac0*/  IMAD R3, R0.reuse, 0xe, R3 ;  /* 0x0000000e00037824 */ /* 0x040fe400078e0203 */
[----:B------:R-:W-:Y:S02]  /*4ad0*/  IMAD R17, R0, 0xe, R17 ;  /* 0x0000000e00117824 */ /* 0x000fe400078e0211 */
[----:B------:R-:W-:-:S02]  /*4ae0*/  VIADD R11, R11, 0xa ;  /* 0x0000000a0b0b7836 */ /* 0x000fc40000000000 */
[----:B------:R-:W-:Y:S02]  /*4af0*/  VIADD R15, R15, 0xb ;  /* 0x0000000b0f0f7836 */ /* 0x000fe40000000000 */
[----:B------:R-:W-:Y:S01]  /*4b00*/  IMAD.IADD R10, R33, 0x1, R2 ;  /* 0x00000001210a7824 */ /* 0x000fe200078e0202 */
[----:B------:R-:W-:Y:S01]  /*4b10*/  SEL R11, R16, R11, !P2 ;  /* 0x0000000b100b7207 */ /* 0x000fe20005000000 */
[----:B------:R-:W-:Y:S01]  /*4b20*/  VIADD R3, R3, 0xc ;  /* 0x0000000c03037836 */ /* 0x000fe20000000000 */
[----:B------:R-:W-:Y:S01]  /*4b30*/  SEL R15, R2, R15, !P3 ;  /* 0x0000000f020f7207 */ /* 0x000fe20005800000 */
[----:B------:R-:W-:Y:S01]  /*4b40*/  VIADD R17, R17, 0xd ;  /* 0x0000000d11117836 */ /* 0x000fe20000000000 */
[----:B------:R-:W-:Y:S01]  /*4b50*/  LEA R11, R11, UR4, 0x2 ;  /* 0x000000040b0b7c11 */ /* 0x000fe2000f8e10ff */
[----:B------:R-:W-:Y:S01]  /*4b60*/  @!P0 IMAD.IADD R17, R23, 0x1, R10 ;  /* 0x0000000117118824 */ /* 0x000fe200078e020a */
[----:B------:R-:W-:Y:S02]  /*4b70*/  ISETP.GE.AND P0, PT, R0, R13, PT ;  /* 0x0000000d0000720c */ /* 0x000fe40003f06270 */
[----:B------:R-:W-:-:S02]  /*4b80*/  SEL R3, R10, R3, !P1 ;  /* 0x000000030a037207 */ /* 0x000fc40004800000 */
[----:B------:R-:W-:Y:S02]  /*4b90*/  LEA R10, R21, UR4, 0x2 ;  /* 0x00000004150a7c11 */ /* 0x000fe4000f8e10ff */
[----:B------:R-:W-:Y:S02]  /*4ba0*/  LEA R14, R15, UR4, 0x2 ;  /* 0x000000040f0e7c11 */ /* 0x000fe4000f8e10ff */
[----:B------:R-:W-:Y:S01]  /*4bb0*/  LEA R15, R3, UR4, 0x2 ;  /* 0x00000004030f7c11 */ /* 0x000fe2000f8e10ff */
[----:B------:R1:W-:Y:S01]  /*4bc0*/  STS [R10], R5 ;  /* 0x000000050a007388 */ /* 0x0003e20000000800 */
[----:B------:R-:W-:Y:S02]  /*4bd0*/  LEA R16, R17, UR4, 0x2 ;  /* 0x0000000411107c11 */ /* 0x000fe4000f8e10ff */
[----:B------:R-:W-:Y:S01]  /*4be0*/  IADD3 R3, PT, PT, -R12, UR7, RZ ;  /* 0x000000070c037c10 */ /* 0x000fe2000fffe1ff */
[----:B------:R1:W-:Y:S01]  /*4bf0*/  STS [R11], R6 ;  /* 0x000000060b007388 */ /* 0x0003e20000000800 */
[----:B------:R-:W-:-:S02]  /*4c00*/  SHF.R.S32.HI R2, RZ, 0x1f, R12 ;  /* 0x0000001fff027819 */ /* 0x000fc4000001140c */
[----:B--2---:R-:W-:Y:S01]  /*4c10*/  SHF.R.S32.HI R4, RZ, 0x1f, R3 ;  /* 0x0000001fff047819 */ /* 0x004fe20000011403 */
[----:B------:R1:W-:Y:S04]  /*4c20*/  STS [R14], R7 ;  /* 0x000000070e007388 */ /* 0x0003e80000000800 */
[----:B------:R1:W-:Y:S04]  /*4c30*/  STS [R15], R8 ;  /* 0x000000080f007388 */ /* 0x0003e80000000800 */
[----:B------:R1:W-:Y:S01]  /*4c40*/  STS [R16], R9 ;  /* 0x0000000910007388 */ /* 0x0003e20000000800 */
[----:B------:R-:W-:Y:S06]  /*4c50*/  BAR.SYNC.DEFER_BLOCKING 0x0 ;  /* 0x0000000000007b1d */ /* 0x000fec0000010000 */
[----:B0-----:R-:W-:Y:S05]  /*4c60*/  @P0 BRA `(.L_x_112) ;  /* 0x0000000000480947 */ /* 0x001fea0003800000 */
[----:B------:R-:W-:Y:S01]  /*4c70*/  UISETP.NE.AND UP0, UPT, UR5, URZ, UPT ;  /* 0x000000ff0500728c */ /* 0x000fe2000bf05270 */
[----:B-1----:R-:W-:Y:S01]  /*4c80*/  IMAD.MOV.U32 R8, RZ, RZ, RZ ;  /* 0x000000ffff087224 */ /* 0x002fe200078e00ff */
[----:B------:R-:W0:Y:S01]  /*4c90*/  LDCU.64 UR6, c[0x0][0x3c0] ;  /* 0x00007800ff0677ac */ /* 0x000e220008000a00 */
[----:B------:R-:W-:-:S03]  /*4ca0*/  IMAD.MOV.U32 R5, RZ, RZ, RZ ;  /* 0x000000ffff057224 */ /* 0x000fc600078e00ff */
[----:B------:R-:W-:-:S13]  /*4cb0*/  PLOP3.LUT P0, PT, PT, PT, UP0, 0x80, 0x8 ;  /* 0x000000000008781c */ /* 0x000fda0003f0f008 */
[----:B------:R-:W-:Y:S05]  /*4cc0*/  @P0 BRA `(.L_x_113) ;  /* 0x0000000000140947 */ /* 0x000fea0003800000 */
[----:B------:R-:W1:Y:S08]  /*4cd0*/  LDC.64 R6, c[0x0][0x3d0] ;  /* 0x0000f400ff067b82 */ /* 0x000e700000000a00 */
[----:B------:R-:W2:Y:S01]  /*4ce0*/  LDC.64 R8, c[0x0][0x3c8] ;  /* 0x0000f200ff087b82 */ /* 0x000ea20000000a00 */
[----:B-1----:R-:W2:Y:S02]  /*4cf0*/  LDG.E.64 R6, desc[UR8][R6.64] ;  /* 0x0000000806067981 */ /* 0x002ea4000c1e1b00 */
[----:B--2---:R-:W-:-:S05]  /*4d00*/  IADD3 R8, P1, PT, -R6, R8, RZ ;  /* 0x0000000806087210 */ /* 0x004fca0007f3e1ff */
[----:B------:R-:W-:-:S08]  /*4d10*/  IMAD.X R5, R9, 0x1, ~R7, P1 ;  /* 0x0000000109057824 */ /* 0x000fd000008e0e07 */
.L_x_113:
[----:B------:R-:W-:-:S04]  /*4d20*/  IADD3 R8, P1, P2, R8, R0, R3 ;  /* 0x0000000008087210 */ /* 0x000fc80007a3e003 */
[----:B------:R-:W-:Y:S02]  /*4d30*/  LOP3.LUT R8, RZ, R8, RZ, 0x33, !PT ;  /* 0x00000008ff087212 */ /* 0x000fe400078e33ff */
[----:B------:R-:W-:Y:S02]  /*4d40*/  IADD3.X R7, PT, PT, R5, RZ, R4, P1, P2 ;  /* 0x000000ff05077210 */ /* 0x000fe40000fe4404 */
[----:B0-----:R-:W-:Y:S02]  /*4d50*/  IADD3 R8, P1, PT, R8, UR6, RZ ;  /* 0x0000000608087c10 */ /* 0x001fe4000ff3e0ff */
[----:B------:R-:W-:-:S04]  /*4d60*/  LOP3.LUT R7, RZ, R7, RZ, 0x33, !PT ;  /* 0x00000007ff077212 */ /* 0x000fc800078e33ff */
[----:B------:R-:W-:Y:S01]  /*4d70*/  IADD3.X R7, PT, PT, R7, UR7, RZ, P1, !PT ;  /* 0x0000000707077c10 */ /* 0x000fe20008ffe4ff */
[----:B------:R-:W-:Y:S06]  /*4d80*/  BRA `(.L_x_114) ;  /* 0x0000000000287947 */ /* 0x000fec0003800000 */
.L_x_112:
[----:B------:R-:W-:Y:S01]  /*4d90*/  UISETP.NE.AND UP0, UPT, UR5, URZ, UPT ;  /* 0x000000ff0500728c */ /* 0x000fe2000bf05270 */
[----:B-1----:R-:W-:Y:S01]  /*4da0*/  IMAD.IADD R5, R0, 0x1, -R13 ;  /* 0x0000000100057824 */ /* 0x002fe200078e0a0d */
[----:B------:R-:W-:-:S04]  /*4db0*/  CS2R R6, SRZ ;  /* 0x0000000000067805 */ /* 0x000fc8000001ff00 */
[----:B------:R-:W-:-:S13]  /*4dc0*/  PLOP3.LUT P0, PT, PT, PT, UP0, 0x80, 0x8 ;  /* 0x000000000008781c */ /* 0x000fda0003f0f008 */
[----:B------:R-:W-:Y:S05]  /*4dd0*/  @P0 BRA `(.L_x_115) ;  /* 0x0000000000080947 */ /* 0x000fea0003800000 */
[----:B------:R-:W0:Y:S02]  /*4de0*/  LDC.64 R6, c[0x0][0x3d0] ;  /* 0x0000f400ff067b82 */ /* 0x000e240000000a00 */
[----:B0-----:R-:W5:Y:S02]  /*4df0*/  LDG.E.64 R6, desc[UR8][R6.64] ;  /* 0x0000000806067981 */ /* 0x001f64000c1e1b00 */
.L_x_115:
[----:B-----5:R-:W-:Y:S02]  /*4e00*/  IADD3 R8, P1, P2, R6, R5, R12 ;  /* 0x0000000506087210 */ /* 0x020fe40007a3e00c */
[----:B------:R-:W-:-:S04]  /*4e10*/  SHF.R.S32.HI R5, RZ, 0x1f, R5 ;  /* 0x0000001fff057819 */ /* 0x000fc80000011405 */
[----:B------:R-:W-:-:S07]  /*4e20*/  IADD3.X R7, PT, PT, R7, R5, R2, P1, P2 ;  /* 0x0000000507077210 */ /* 0x000fce0000fe4402 */
.L_x_114:
[----:B------:R-:W-:Y:S05]  /*4e30*/  BSYNC.RECONVERGENT B0 ;  /* 0x0000000000007941 */ /* 0x000fea0003800200 */
.L_x_111:
[C---:B------:R-:W-:Y:S01]  /*4e40*/  LEA R5, R0.reuse, UR4, 0x2 ;  /* 0x0000000400057c11 */ /* 0x040fe2000f8e10ff */
[----:B------:R-:W0:Y:S01]  /*4e50*/  LDCU.64 UR4, c[0x0][0x390] ;  /* 0x00007200ff0477ac */ /* 0x000e220008000a00 */
[----:B------:R-:W-:Y:S01]  /*4e60*/  VIADD R10, R0, 0x160 ;  /* 0x00000160000a7836 */ /* 0x000fe20000000000 */
[----:B------:R-:W-:Y:S02]  /*4e70*/  BSSY.RECONVERGENT B0, `(.L_x_116) ;  /* 0x0000022000007945 */ /* 0x000fe40003800200 */
[----:B------:R-:W1:Y:S01]  /*4e80*/  LDS R9, [R5] ;  /* 0x0000000005097984 */ /* 0x000e620000000800 */
[----:B0-----:R-:W-:-:S04]  /*4e90*/  LEA R6, P1, R8, UR4, 0x2 ;  /* 0x0000000408067c11 */ /* 0x001fc8000f8210ff */
[----:B------:R-:W-:Y:S02]  /*4ea0*/  LEA.HI.X R7, R8, UR5, R7, 0x2, P1 ;  /* 0x0000000508077c11 */ /* 0x000fe400088f1407 */
[----:B------:R-:W-:-:S03]  /*4eb0*/  ISETP.GE.AND P1, PT, R10, R13, PT ;  /* 0x0000000d0a00720c */ /* 0x000fc60003f26270 */
[----:B-1----:R0:W-:Y:S10]  /*4ec0*/  STG.E desc[UR8][R6.64], R9 ;  /* 0x0000000906007986 */ /* 0x0021f4000c101908 */
[----:B------:R-:W-:Y:S05]  /*4ed0*/  @!P1 BRA `(.L_x_117) ;  /* 0x00000000002c9947 */ /* 0x000fea0003800000 */
[----:B------:R-:W-:Y:S01]  /*4ee0*/  BSSY.RECONVERGENT B1, `(.L_x_118) ;  /* 0x0000006000017945 */ /* 0x000fe20003800200 */
[----:B0-----:R-:W-:Y:S01]  /*4ef0*/  IMAD.IADD R9, R10, 0x1, -R13 ;  /* 0x000000010a097824 */ /* 0x001fe200078e0a0d */
[----:B------:R-:W-:Y:S02]  /*4f00*/  CS2R R6, SRZ ;  /* 0x0000000000067805 */ /* 0x000fe4000001ff00 */
[----:B------:R-:W-:Y:S05]  /*4f10*/  @P0 BRA `(.L_x_119) ;  /* 0x0000000000080947 */ /* 0x000fea0003800000 */
[----:B------:R-:W0:Y:S02]  /*4f20*/  LDC.64 R6, c[0x0][0x3d0] ;  /* 0x0000f400ff067b82 */ /* 0x000e240000000a00 */
[----:B0-----:R-:W5:Y:S02]  /*4f30*/  LDG.E.64 R6, desc[UR8][R6.64] ;  /* 0x0000000806067981 */ /* 0x001f64000c1e1b00 */
.L_x_119:
[----:B------:R-:W-:Y:S05]  /*4f40*/  BSYNC.RECONVERGENT B1 ;  /* 0x0000000000017941 */ /* 0x000fea0003800200 */
.L_x_118:
[----:B-----5:R-:W-:Y:S02]  /*4f50*/  IADD3 R8, P1, P2, R6, R9, R12 ;  /* 0x0000000906087210 */ /* 0x020fe40007a3e00c */
[----:B------:R-:W-:-:S04]  /*4f60*/  SHF.R.S32.HI R9, RZ, 0x1f, R9 ;  /* 0x0000001fff097819 */ /* 0x000fc80000011409 */
[----:B------:R-:W-:Y:S01]  /*4f70*/  IADD3.X R7, PT, PT, R7, R9, R2, P1, P2 ;  /* 0x0000000907077210 */ /* 0x000fe20000fe4402 */
[----:B------:R-:W-:Y:S06]  /*4f80*/  BRA `(.L_x_120) ;  /* 0x0000000000407947 */ /* 0x000fec0003800000 */
.L_x_117:
[----:B------:R-:W-:Y:S01]  /*4f90*/  BSSY.RECONVERGENT B1, `(.L_x_121) ;  /* 0x0000008000017945 */ /* 0x000fe20003800200 */
[----:B0-----:R-:W-:-:S03]  /*4fa0*/  CS2R R8, SRZ ;  /* 0x0000000000087805 */ /* 0x001fc6000001ff00 */
[----:B------:R-:W-:Y:S05]  /*4fb0*/  @P0 BRA `(.L_x_122) ;  /* 0x0000000000140947 */ /* 0x000fea0003800000 */
[----:B------:R-:W0:Y:S01]  /*4fc0*/  LDC.64 R6, c[0x0][0x3d0] ;  /* 0x0000f400ff067b82 */ /* 0x000e220000000a00 */
[----:B------:R-:W1:Y:S01]  /*4fd0*/  LDCU.64 UR6, c[0x0][0x3c8] ;  /* 0x00007900ff0677ac */ /* 0x000e620008000a00 */
[----:B0-----:R-:W1:Y:S02]  /*4fe0*/  LDG.E.64 R6, desc[UR8][R6.64] ;  /* 0x0000000806067981 */ /* 0x001e64000c1e1b00 */
[----:B-1----:R-:W-:-:S04]  /*4ff0*/  IADD3 R8, P1, PT, -R6, UR6, RZ ;  /* 0x0000000606087c10 */ /* 0x002fc8000ff3e1ff */
[----:B------:R-:W-:-:S09]  /*5000*/  IADD3.X R9, PT, PT, ~R7, UR7, RZ, P1, !PT ;  /* 0x0000000707097c10 */ /* 0x000fd20008ffe5ff */
.L_x_122:
[----:B------:R-:W-:Y:S05]  /*5010*/  BSYNC.RECONVERGENT B1 ;  /* 0x0000000000017941 */ /* 0x000fea0003800200 */
.L_x_121:
[----:B------:R-:W0:Y:S01]  /*5020*/  LDCU.64 UR6, c[0x0][0x3c0] ;  /* 0x00007800ff0677ac */ /* 0x000e220008000a00 */
[----:B------:R-:W-:-:S04]  /*5030*/  IADD3 R6, P1, P2, R8, R10, R3 ;  /* 0x0000000a08067210 */ /* 0x000fc80007a3e003 */
[----:B------:R-:W-:Y:S02]  /*5040*/  LOP3.LUT R6, RZ, R6, RZ, 0x33, !PT ;  /* 0x00000006ff067212 */ /* 0x000fe400078e33ff */
[----:B------:R-:W-:Y:S02]  /*5050*/  IADD3.X R7, PT, PT, R9, RZ, R4, P1, P2 ;  /* 0x000000ff09077210 */ /* 0x000fe40000fe4404 */
[----:B0-----:R-:W-:Y:S02]  /*5060*/  IADD3 R8, P1, PT, R6, UR6, RZ ;  /* 0x0000000606087c10 */ /* 0x001fe4000ff3e0ff */
[----:B------:R-:W-:-:S04]  /*5070*/  LOP3.LUT R6, RZ, R7, RZ, 0x33, !PT ;  /* 0x00000007ff067212 */ /* 0x000fc800078e33ff */
[----:B------:R-:W-:-:S07]  /*5080*/  IADD3.X R7, PT, PT, R6, UR7, RZ, P1, !PT ;  /* 0x0000000706077c10 */ /* 0x000fce0008ffe4ff */
.L_x_120:
[----:B------:R-:W-:Y:S05]  /*5090*/  BSYNC.RECONVERGENT B0 ;  /* 0x0000000000007941 */ /* 0x000fea0003800200 */
.L_x_116:
        /* <DEDUP_REMOVED lines=9> */
[----:B0-----:R-:W-:Y:S01]  /*5130*/  IMAD.IADD R9, R10, 0x1, -R13 ;  /* 0x000000010a097824 */ /* 0x001fe200078e0a0d */
[----:B------:R-:W-:Y:S02]  /*5140*/  CS2R R6, SRZ ;  /* 0x0000000000067805 */ /* 0x000fe4000001ff00 */
[----:B------:R-:W-:Y:S05]  /*5150*/  @P0 BRA `(.L_x_126) ;  /* 0x0000000000080947 */ /* 0x000fea0003800000 */
[----:B------:R-:W0:Y:S02]  /*5160*/  LDC.64 R6, c[0x0][0x3d0] ;  /* 0x0000f400ff067b82 */ /* 0x000e240000000a00 */
[----:B0-----:R-:W5:Y:S02]  /*5170*/  LDG.E.64 R6, desc[UR8][R6.64] ;  /* 0x0000000806067981 */ /* 0x001f64000c1e1b00 */
.L_x_126:
[----:B------:R-:W-:Y:S05]  /*5180*/  BSYNC.RECONVERGENT B1 ;  /* 0x0000000000017941 */ /* 0x000fea0003800200 */
.L_x_125:
[----:B-----5:R-:W-:Y:S02]  /*5190*/  IADD3 R8, P1, P2, R6, R9, R12 ;  /* 0x0000000906087210 */ /* 0x020fe40007a3e00c */
[----:B------:R-:W-:-:S04]  /*51a0*/  SHF.R.S32.HI R9, RZ, 0x1f, R9 ;  /* 0x0000001fff097819 */ /* 0x000fc80000011409 */
[----:B------:R-:W-:Y:S01]  /*51b0*/  IADD3.X R7, PT, PT, R7, R9, R2, P1, P2 ;  /* 0x0000000907077210 */ /* 0x000fe20000fe4402 */
[----:B------:R-:W-:Y:S06]  /*51c0*/  BRA `(.L_x_127) ;  /* 0x0000000000407947 */ /* 0x000fec0003800000 */
.L_x_124:
        /* <DEDUP_REMOVED lines=8> */
.L_x_129:
[----:B------:R-:W-:Y:S05]  /*5250*/  BSYNC.RECONVERGENT B1 ;  /* 0x0000000000017941 */ /* 0x000fea0003800200 */
.L_x_128:
[----:B------:R-:W0:Y:S01]  /*5260*/  LDCU.64 UR6, c[0x0][0x3c0] ;  /* 0x00007800ff0677ac */ /* 0x000e220008000a00 */
[----:B------:R-:W-:-:S04]  /*5270*/  IADD3 R6, P1, P2, R8, R10, R3 ;  /* 0x0000000a08067210 */ /* 0x000fc80007a3e003 */
[----:B------:R-:W-:Y:S02]  /*5280*/  LOP3.LUT R6, RZ, R6, RZ, 0x33, !PT ;  /* 0x00000006ff067212 */ /* 0x000fe400078e33ff */
[----:B------:R-:W-:Y:S02]  /*5290*/  IADD3.X R7, PT, PT, R9, RZ, R4, P1, P2 ;  /* 0x000000ff09077210 */ /* 0x000fe40000fe4404 */
[----:B0-----:R-:W-:Y:S02]  /*52a0*/  IADD3 R8, P1, PT, R6, UR6, RZ ;  /* 0x0000000606087c10 */ /* 0x001fe4000ff3e0ff */
[----:B------:R-:W-:-:S04]  /*52b0*/  LOP3.LUT R6, RZ, R7, RZ, 0x33, !PT ;  /* 0x00000007ff067212 */ /* 0x000fc800078e33ff */
[----:B------:R-:W-:-:S07]  /*52c0*/  IADD3.X R7, PT, PT, R6, UR7, RZ, P1, !PT ;  /* 0x0000000706077c10 */ /* 0x000fce0008ffe4ff */
.L_x_127:
[----:B------:R-:W-:Y:S05]  /*52d0*/  BSYNC.RECONVERGENT B0 ;  /* 0x0000000000007941 */ /* 0x000fea0003800200 */
.L_x_123:
        /* <DEDUP_REMOVED lines=14> */
.L_x_133:
[----:B------:R-:W-:Y:S05]  /*53c0*/  BSYNC.RECONVERGENT B1 ;  /* 0x0000000000017941 */ /* 0x000fea0003800200 */
.L_x_132:
[----:B-----5:R-:W-:Y:S02]  /*53d0*/  IADD3 R8, P1, P2, R6, R9, R12 ;  /* 0x0000000906087210 */ /* 0x020fe40007a3e00c */
[----:B------:R-:W-:-:S04]  /*53e0*/  SHF.R.S32.HI R9, RZ, 0x1f, R9 ;  /* 0x0000001fff097819 */ /* 0x000fc80000011409 */
[----:B------:R-:W-:Y:S01]  /*53f0*/  IADD3.X R7, PT, PT, R7, R9, R2, P1, P2 ;  /* 0x0000000907077210 */ /* 0x000fe20000fe4402 */
[----:B------:R-:W-:Y:S06]  /*5400*/  BRA `(.L_x_134) ;  /* 0x0000000000407947 */ /* 0x000fec0003800000 */
.L_x_131:
        /* <DEDUP_REMOVED lines=8> */
.L_x_136:
[----:B------:R-:W-:Y:S05]  /*5490*/  BSYNC.RECONVERGENT B1 ;  /* 0x0000000000017941 */ /* 0x000fea0003800200 */
.L_x_135:
[----:B------:R-:W0:Y:S01]  /*54a0*/  LDCU.64 UR6, c[0x0][0x3c0] ;  /* 0x00007800ff0677ac */ /* 0x000e220008000a00 */
[----:B------:R-:W-:-:S04]  /*54b0*/  IADD3 R6, P1, P2, R8, R10, R3 ;  /* 0x0000000a08067210 */ /* 0x000fc80007a3e003 */
[----:B------:R-:W-:Y:S02]  /*54c0*/  LOP3.LUT R6, RZ, R6, RZ, 0x33, !PT ;  /* 0x00000006ff067212 */ /* 0x000fe400078e33ff */
[----:B------:R-:W-:Y:S02]  /*54d0*/  IADD3.X R7, PT, PT, R9, RZ, R4, P1, P2 ;  /* 0x000000ff09077210 */ /* 0x000fe40000fe4404 */
[----:B0-----:R-:W-:Y:S02]  /*54e0*/  IADD3 R8, P1, PT, R6, UR6, RZ ;  /* 0x0000000606087c10 */ /* 0x001fe4000ff3e0ff */
[----:B------:R-:W-:-:S04]  /*54f0*/  LOP3.LUT R6, RZ, R7, RZ, 0x33, !PT ;  /* 0x00000007ff067212 */ /* 0x000fc800078e33ff */
[----:B------:R-:W-:-:S07]  /*5500*/  IADD3.X R7, PT, PT, R6, UR7, RZ, P1, !PT ;  /* 0x0000000706077c10 */ /* 0x000fce0008ffe4ff */
.L_x_134:
[----:B------:R-:W-:Y:S05]  /*5510*/  BSYNC.RECONVERGENT B0 ;  /* 0x0000000000007941 */ /* 0x000fea0003800200 */
.L_x_130:
        /* <DEDUP_REMOVED lines=14> */
.L_x_140:
[----:B------:R-:W-:Y:S05]  /*5600*/  BSYNC.RECONVERGENT B1 ;  /* 0x0000000000017941 */ /* 0x000fea0003800200 */
.L_x_139:
[----:B-----5:R-:W-:Y:S02]  /*5610*/  IADD3 R8, P1, P2, R6, R9, R12 ;  /* 0x0000000906087210 */ /* 0x020fe40007a3e00c */
[----:B------:R-:W-:-:S04]  /*5620*/  SHF.R.S32.HI R9, RZ, 0x1f, R9 ;  /* 0x0000001fff097819 */ /* 0x000fc80000011409 */
[----:B------:R-:W-:Y:S01]  /*5630*/  IADD3.X R7, PT, PT, R7, R9, R2, P1, P2 ;  /* 0x0000000907077210 */ /* 0x000fe20000fe4402 */
[----:B------:R-:W-:Y:S06]  /*5640*/  BRA `(.L_x_141) ;  /* 0x0000000000407947 */ /* 0x000fec0003800000 */
.L_x_138:
        /* <DEDUP_REMOVED lines=8> */
.L_x_143:
[----:B------:R-:W-:Y:S05]  /*56d0*/  BSYNC.RECONVERGENT B1 ;  /* 0x0000000000017941 */ /* 0x000fea0003800200 */
.L_x_142:
[----:B------:R-:W0:Y:S01]  /*56e0*/  LDCU.64 UR6, c[0x0][0x3c0] ;  /* 0x00007800ff0677ac */ /* 0x000e220008000a00 */
[----:B------:R-:W-:-:S04]  /*56f0*/  IADD3 R6, P1, P2, R8, R10, R3 ;  /* 0x0000000a08067210 */ /* 0x000fc80007a3e003 */
[----:B------:R-:W-:Y:S02]  /*5700*/  LOP3.LUT R6, RZ, R6, RZ, 0x33, !PT ;  /* 0x00000006ff067212 */ /* 0x000fe400078e33ff */
[----:B------:R-:W-:Y:S02]  /*5710*/  IADD3.X R7, PT, PT, R9, RZ, R4, P1, P2 ;  /* 0x000000ff09077210 */ /* 0x000fe40000fe4404 */
[----:B0-----:R-:W-:Y:S02]  /*5720*/  IADD3 R8, P1, PT, R6, UR6, RZ ;  /* 0x0000000606087c10 */ /* 0x001fe4000ff3e0ff */
[----:B------:R-:W-:-:S04]  /*5730*/  LOP3.LUT R6, RZ, R7, RZ, 0x33, !PT ;  /* 0x00000007ff067212 */ /* 0x000fc800078e33ff */
[----:B------:R-:W-:-:S07]  /*5740*/  IADD3.X R7, PT, PT, R6, UR7, RZ, P1, !PT ;  /* 0x0000000706077c10 */ /* 0x000fce0008ffe4ff */
.L_x_141:
[----:B------:R-:W-:Y:S05]  /*5750*/  BSYNC.RECONVERGENT B0 ;  /* 0x0000000000007941 */ /* 0x000fea0003800200 */
.L_x_137:
        /* <DEDUP_REMOVED lines=14> */
.L_x_147:
[----:B------:R-:W-:Y:S05]  /*5840*/  BSYNC.RECONVERGENT B1 ;  /* 0x0000000000017941 */ /* 0x000fea0003800200 */
.L_x_146:
[----:B-----5:R-:W-:Y:S02]  /*5850*/  IADD3 R8, P1, P2, R6, R9, R12 ;  /* 0x0000000906087210 */ /* 0x020fe40007a3e00c */
[----:B------:R-:W-:-:S04]  /*5860*/  SHF.R.S32.HI R9, RZ, 0x1f, R9 ;  /* 0x0000001fff097819 */ /* 0x000fc80000011409 */
[----:B------:R-:W-:Y:S01]  /*5870*/  IADD3.X R7, PT, PT, R7, R9, R2, P1, P2 ;  /* 0x0000000907077210 */ /* 0x000fe20000fe4402 */
[----:B------:R-:W-:Y:S06]  /*5880*/  BRA `(.L_x_148) ;  /* 0x0000000000407947 */ /* 0x000fec0003800000 */
.L_x_145:
        /* <DEDUP_REMOVED lines=8> */
.L_x_150:
[----:B------:R-:W-:Y:S05]  /*5910*/  BSYNC.RECONVERGENT B1 ;  /* 0x0000000000017941 */ /* 0x000fea0003800200 */
.L_x_149:
[----:B------:R-:W0:Y:S01]  /*5920*/  LDCU.64 UR6, c[0x0][0x3c0] ;  /* 0x00007800ff0677ac */ /* 0x000e220008000a00 */
[----:B------:R-:W-:-:S04]  /*5930*/  IADD3 R6, P1, P2, R8, R10, R3 ;  /* 0x0000000a08067210 */ /* 0x000fc80007a3e003 */
[----:B------:R-:W-:Y:S02]  /*5940*/  LOP3.LUT R6, RZ, R6, RZ, 0x33, !PT ;  /* 0x00000006ff067212 */ /* 0x000fe400078e33ff */
[----:B------:R-:W-:Y:S02]  /*5950*/  IADD3.X R7, PT, PT, R9, RZ, R4, P1, P2 ;  /* 0x000000ff09077210 */ /* 0x000fe40000fe4404 */
[----:B0-----:R-:W-:Y:S02]  /*5960*/  IADD3 R8, P1, PT, R6, UR6, RZ ;  /* 0x0000000606087c10 */ /* 0x001fe4000ff3e0ff */
[----:B------:R-:W-:-:S04]  /*5970*/  LOP3.LUT R6, RZ, R7, RZ, 0x33, !PT ;  /* 0x00000007ff067212 */ /* 0x000fc800078e33ff */
[----:B------:R-:W-:-:S07]  /*5980*/  IADD3.X R7, PT, PT, R6, UR7, RZ, P1, !PT ;  /* 0x0000000706077c10 */ /* 0x000fce0008ffe4ff */
.L_x_148:
[----:B------:R-:W-:Y:S05]  /*5990*/  BSYNC.RECONVERGENT B0 ;  /* 0x0000000000007941 */ /* 0x000fea0003800200 */
.L_x_144:
        /* <DEDUP_REMOVED lines=14> */
.L_x_154:
[----:B------:R-:W-:Y:S05]  /*5a80*/  BSYNC.RECONVERGENT B1 ;  /* 0x0000000000017941 */ /* 0x000fea0003800200 */
.L_x_153:
[----:B-----5:R-:W-:Y:S02]  /*5a90*/  IADD3 R8, P1, P2, R6, R9, R12 ;  /* 0x0000000906087210 */ /* 0x020fe40007a3e00c */
[----:B------:R-:W-:-:S04]  /*5aa0*/  SHF.R.S32.HI R9, RZ, 0x1f, R9 ;  /* 0x0000001fff097819 */ /* 0x000fc80000011409 */
[----:B------:R-:W-:Y:S01]  /*5ab0*/  IADD3.X R7, PT, PT, R7, R9, R2, P1, P2 ;  /* 0x0000000907077210 */ /* 0x000fe20000fe4402 */
[----:B------:R-:W-:Y:S06]  /*5ac0*/  BRA `(.L_x_155) ;  /* 0x0000000000407947 */ /* 0x000fec0003800000 */
.L_x_152:
        /* <DEDUP_REMOVED lines=8> */
.L_x_157:
[----:B------:R-:W-:Y:S05]  /*5b50*/  BSYNC.RECONVERGENT B1 ;  /* 0x0000000000017941 */ /* 0x000fea0003800200 */
.L_x_156:
[----:B------:R-:W0:Y:S01]  /*5b60*/  LDCU.64 UR6, c[0x0][0x3c0] ;  /* 0x00007800ff0677ac */ /* 0x000e220008000a00 */
[----:B------:R-:W-:-:S04]  /*5b70*/  IADD3 R6, P1, P2, R8, R10, R3 ;  /* 0x0000000a08067210 */ /* 0x000fc80007a3e003 */
[----:B------:R-:W-:Y:S02]  /*5b80*/  LOP3.LUT R6, RZ, R6, RZ, 0x33, !PT ;  /* 0x00000006ff067212 */ /* 0x000fe400078e33ff */
[----:B------:R-:W-:Y:S02]  /*5b90*/  IADD3.X R7, PT, PT, R9, RZ, R4, P1, P2 ;  /* 0x000000ff09077210 */ /* 0x000fe40000fe4404 */
[----:B0-----:R-:W-:Y:S02]  /*5ba0*/  IADD3 R8, P1, PT, R6, UR6, RZ ;  /* 0x0000000606087c10 */ /* 0x001fe4000ff3e0ff */
[----:B------:R-:W-:-:S04]  /*5bb0*/  LOP3.LUT R6, RZ, R7, RZ, 0x33, !PT ;  /* 0x00000007ff067212 */ /* 0x000fc800078e33ff */
[----:B------:R-:W-:-:S07]  /*5bc0*/  IADD3.X R7, PT, PT, R6, UR7, RZ, P1, !PT ;  /* 0x0000000706077c10 */ /* 0x000fce0008ffe4ff */
.L_x_155:
[----:B------:R-:W-:Y:S05]  /*5bd0*/  BSYNC.RECONVERGENT B0 ;  /* 0x0000000000007941 */ /* 0x000fea0003800200 */
.L_x_151:
        /* <DEDUP_REMOVED lines=14> */
.L_x_161:
[----:B------:R-:W-:Y:S05]  /*5cc0*/  BSYNC.RECONVERGENT B1 ;  /* 0x0000000000017941 */ /* 0x000fea0003800200 */
.L_x_160:
[----:B-----5:R-:W-:Y:S02]  /*5cd0*/  IADD3 R8, P1, P2, R6, R9, R12 ;  /* 0x0000000906087210 */ /* 0x020fe40007a3e00c */
[----:B------:R-:W-:-:S04]  /*5ce0*/  SHF.R.S32.HI R9, RZ, 0x1f, R9 ;  /* 0x0000001fff097819 */ /* 0x000fc80000011409 */
[----:B------:R-:W-:Y:S01]  /*5cf0*/  IADD3.X R7, PT, PT, R7, R9, R2, P1, P2 ;  /* 0x0000000907077210 */ /* 0x000fe20000fe4402 */
[----:B------:R-:W-:Y:S06]  /*5d00*/  BRA `(.L_x_162) ;  /* 0x0000000000407947 */ /* 0x000fec0003800000 */
.L_x_159:
        /* <DEDUP_REMOVED lines=8> */
.L_x_164:
[----:B------:R-:W-:Y:S05]  /*5d90*/  BSYNC.RECONVERGENT B1 ;  /* 0x0000000000017941 */ /* 0x000fea0003800200 */
.L_x_163:
[----:B------:R-:W0:Y:S01]  /*5da0*/  LDCU.64 UR6, c[0x0][0x3c0] ;  /* 0x00007800ff0677ac */ /* 0x000e220008000a00 */
[----:B------:R-:W-:-:S04]  /*5db0*/  IADD3 R6, P1, P2, R8, R10, R3 ;  /* 0x0000000a08067210 */ /* 0x000fc80007a3e003 */
[----:B------:R-:W-:Y:S02]  /*5dc0*/  LOP3.LUT R6, RZ, R6, RZ, 0x33, !PT ;  /* 0x00000006ff067212 */ /* 0x000fe400078e33ff */
[----:B------:R-:W-:Y:S02]  /*5dd0*/  IADD3.X R7, PT, PT, R9, RZ, R4, P1, P2 ;  /* 0x000000ff09077210 */ /* 0x000fe40000fe4404 */
[----:B0-----:R-:W-:Y:S02]  /*5de0*/  IADD3 R8, P1, PT, R6, UR6, RZ ;  /* 0x0000000606087c10 */ /* 0x001fe4000ff3e0ff */
[----:B------:R-:W-:-:S04]  /*5df0*/  LOP3.LUT R6, RZ, R7, RZ, 0x33, !PT ;  /* 0x00000007ff067212 */ /* 0x000fc800078e33ff */
[----:B------:R-:W-:-:S07]  /*5e00*/  IADD3.X R7, PT, PT, R6, UR7, RZ, P1, !PT ;  /* 0x0000000706077c10 */ /* 0x000fce0008ffe4ff */
.L_x_162:
[----:B------:R-:W-:Y:S05]  /*5e10*/  BSYNC.RECONVERGENT B0 ;  /* 0x0000000000007941 */ /* 0x000fea0003800200 */
.L_x_158:
        /* <DEDUP_REMOVED lines=14> */
.L_x_168:
[----:B------:R-:W-:Y:S05]  /*5f00*/  BSYNC.RECONVERGENT B1 ;  /* 0x0000000000017941 */ /* 0x000fea0003800200 */
.L_x_167:
[----:B-----5:R-:W-:Y:S02]  /*5f10*/  IADD3 R8, P1, P2, R6, R9, R12 ;  /* 0x0000000906087210 */ /* 0x020fe40007a3e00c */
[----:B------:R-:W-:-:S04]  /*5f20*/  SHF.R.S32.HI R9, RZ, 0x1f, R9 ;  /* 0x0000001fff097819 */ /* 0x000fc80000011409 */
[----:B------:R-:W-:Y:S01]  /*5f30*/  IADD3.X R7, PT, PT, R7, R9, R2, P1, P2 ;  /* 0x0000000907077210 */ /* 0x000fe20000fe4402 */
[----:B------:R-:W-:Y:S06]  /*5f40*/  BRA `(.L_x_169) ;  /* 0x0000000000407947 */ /* 0x000fec0003800000 */
.L_x_166:
        /* <DEDUP_REMOVED lines=8> */
.L_x_171:
[----:B------:R-:W-:Y:S05]  /*5fd0*/  BSYNC.RECONVERGENT B1 ;  /* 0x0000000000017941 */ /* 0x000fea0003800200 */
.L_x_170:
[----:B------:R-:W0:Y:S01]  /*5fe0*/  LDCU.64 UR6, c[0x0][0x3c0] ;  /* 0x00007800ff0677ac */ /* 0x000e220008000a00 */
[----:B------:R-:W-:-:S04]  /*5ff0*/  IADD3 R6, P1, P2, R8, R10, R3 ;  /* 0x0000000a08067210 */ /* 0x000fc80007a3e003 */
[----:B------:R-:W-:Y:S02]  /*6000*/  LOP3.LUT R6, RZ, R6, RZ, 0x33, !PT ;  /* 0x00000006ff067212 */ /* 0x000fe400078e33ff */
[----:B------:R-:W-:Y:S02]  /*6010*/  IADD3.X R7, PT, PT, R9, RZ, R4, P1, P2 ;  /* 0x000000ff09077210 */ /* 0x000fe40000fe4404 */
[----:B0-----:R-:W-:Y:S02]  /*6020*/  IADD3 R8, P1, PT, R6, UR6, RZ ;  /* 0x0000000606087c10 */ /* 0x001fe4000ff3e0ff */
[----:B------:R-:W-:-:S04]  /*6030*/  LOP3.LUT R6, RZ, R7, RZ, 0x33, !PT ;  /* 0x00000007ff067212 */ /* 0x000fc800078e33ff */
[----:B------:R-:W-:-:S07]  /*6040*/  IADD3.X R7, PT, PT, R6, UR7, RZ, P1, !PT ;  /* 0x0000000706077c10 */ /* 0x000fce0008ffe4ff */
.L_x_169:
[----:B------:R-:W-:Y:S05]  /*6050*/  BSYNC.RECONVERGENT B0 ;  /* 0x0000000000007941 */ /* 0x000fea0003800200 */
.L_x_165:
        /* <DEDUP_REMOVED lines=14> */
.L_x_175:
[----:B------:R-:W-:Y:S05]  /*6140*/  BSYNC.RECONVERGENT B1 ;  /* 0x0000000000017941 */ /* 0x000fea0003800200 */
.L_x_174:
[----:B-----5:R-:W-:Y:S02]  /*6150*/  IADD3 R8, P1, P2, R6, R9, R12 ;  /* 0x0000000906087210 */ /* 0x020fe40007a3e00c */
[----:B------:R-:W-:-:S04]  /*6160*/  SHF.R.S32.HI R9, RZ, 0x1f, R9 ;  /* 0x0000001fff097819 */ /* 0x000fc80000011409 */
[----:B------:R-:W-:Y:S01]  /*6170*/  IADD3.X R7, PT, PT, R7, R9, R2, P1, P2 ;  /* 0x0000000907077210 */ /* 0x000fe20000fe4402 */
[----:B------:R-:W-:Y:S06]  /*6180*/  BRA `(.L_x_176) ;  /* 0x0000000000407947 */ /* 0x000fec0003800000 */
.L_x_173:
        /* <DEDUP_REMOVED lines=8> */
.L_x_178:
[----:B------:R-:W-:Y:S05]  /*6210*/  BSYNC.RECONVERGENT B1 ;  /* 0x0000000000017941 */ /* 0x000fea0003800200 */
.L_x_177:
[----:B------:R-:W0:Y:S01]  /*6220*/  LDCU.64 UR6, c[0x0][0x3c0] ;  /* 0x00007800ff0677ac */ /* 0x000e220008000a00 */
[----:B------:R-:W-:-:S04]  /*6230*/  IADD3 R6, P1, P2, R8, R10, R3 ;  /* 0x0000000a08067210 */ /* 0x000fc80007a3e003 */
[----:B------:R-:W-:Y:S02]  /*6240*/  LOP3.LUT R6, RZ, R6, RZ, 0x33, !PT ;  /* 0x00000006ff067212 */ /* 0x000fe400078e33ff */
[----:B------:R-:W-:Y:S02]  /*6250*/  IADD3.X R7, PT, PT, R9, RZ, R4, P1, P2 ;  /* 0x000000ff09077210 */ /* 0x000fe40000fe4404 */
[----:B0-----:R-:W-:Y:S02]  /*6260*/  IADD3 R8, P1, PT, R6, UR6, RZ ;  /* 0x0000000606087c10 */ /* 0x001fe4000ff3e0ff */
[----:B------:R-:W-:-:S04]  /*6270*/  LOP3.LUT R6, RZ, R7, RZ, 0x33, !PT ;  /* 0x00000007ff067212 */ /* 0x000fc800078e33ff */
[----:B------:R-:W-:-:S07]  /*6280*/  IADD3.X R7, PT, PT, R6, UR7, RZ, P1, !PT ;  /* 0x0000000706077c10 */ /* 0x000fce0008ffe4ff */
.L_x_176:
[----:B------:R-:W-:Y:S05]  /*6290*/  BSYNC.RECONVERGENT B0 ;  /* 0x0000000000007941 */ /* 0x000fea0003800200 */
.L_x_172:
        /* <DEDUP_REMOVED lines=14> */
.L_x_182:
[----:B------:R-:W-:Y:S05]  /*6380*/  BSYNC.RECONVERGENT B1 ;  /* 0x0000000000017941 */ /* 0x000fea0003800200 */
.L_x_181:
[----:B-----5:R-:W-:Y:S02]  /*6390*/  IADD3 R8, P1, P2, R6, R9, R12 ;  /* 0x0000000906087210 */ /* 0x020fe40007a3e00c */
[----:B------:R-:W-:-:S04]  /*63a0*/  SHF.R.S32.HI R9, RZ, 0x1f, R9 ;  /* 0x0000001fff097819 */ /* 0x000fc80000011409 */
[----:B------:R-:W-:Y:S01]  /*63b0*/  IADD3.X R7, PT, PT, R7, R9, R2, P1, P2 ;  /* 0x0000000907077210 */ /* 0x000fe20000fe4402 */
[----:B------:R-:W-:Y:S06]  /*63c0*/  BRA `(.L_x_183) ;  /* 0x0000000000407947 */ /* 0x000fec0003800000 */
.L_x_180:
        /* <DEDUP_REMOVED lines=8> */
.L_x_185:
[----:B------:R-:W-:Y:S05]  /*6450*/  BSYNC.RECONVERGENT B1 ;  /* 0x0000000000017941 */ /* 0x000fea0003800200 */
.L_x_184:
[----:B------:R-:W0:Y:S01]  /*6460*/  LDCU.64 UR6, c[0x0][0x3c0] ;  /* 0x00007800ff0677ac */ /* 0x000e220008000a00 */
[----:B------:R-:W-:-:S04]  /*6470*/  IADD3 R6, P1, P2, R8, R10, R3 ;  /* 0x0000000a08067210 */ /* 0x000fc80007a3e003 */
[----:B------:R-:W-:Y:S02]  /*6480*/  LOP3.LUT R6, RZ, R6, RZ, 0x33, !PT ;  /* 0x00000006ff067212 */ /* 0x000fe400078e33ff */
[----:B------:R-:W-:Y:S02]  /*6490*/  IADD3.X R7, PT, PT, R9, RZ, R4, P1, P2 ;  /* 0x000000ff09077210 */ /* 0x000fe40000fe4404 */
[----:B0-----:R-:W-:Y:S02]  /*64a0*/  IADD3 R8, P1, PT, R6, UR6, RZ ;  /* 0x0000000606087c10 */ /* 0x001fe4000ff3e0ff */
[----:B------:R-:W-:-:S04]  /*64b0*/  LOP3.LUT R6, RZ, R7, RZ, 0x33, !PT ;  /* 0x00000007ff067212 */ /* 0x000fc800078e33ff */
[----:B------:R-:W-:-:S07]  /*64c0*/  IADD3.X R7, PT, PT, R6, UR7, RZ, P1, !PT ;  /* 0x0000000706077c10 */ /* 0x000fce0008ffe4ff */
.L_x_183:
[----:B------:R-:W-:Y:S05]  /*64d0*/  BSYNC.RECONVERGENT B0 ;  /* 0x0000000000007941 */ /* 0x000fea0003800200 */
.L_x_179:
        /* <DEDUP_REMOVED lines=14> */
.L_x_189:
[----:B------:R-:W-:Y:S05]  /*65c0*/  BSYNC.RECONVERGENT B1 ;  /* 0x0000000000017941 */ /* 0x000fea0003800200 */
.L_x_188:
[----:B-----5:R-:W-:Y:S02]  /*65d0*/  IADD3 R8, P1, P2, R6, R9, R12 ;  /* 0x0000000906087210 */ /* 0x020fe40007a3e00c */
[----:B------:R-:W-:-:S04]  /*65e0*/  SHF.R.S32.HI R9, RZ, 0x1f, R9 ;  /* 0x0000001fff097819 */ /* 0x000fc80000011409 */
[----:B------:R-:W-:Y:S01]  /*65f0*/  IADD3.X R7, PT, PT, R7, R9, R2, P1, P2 ;  /* 0x0000000907077210 */ /* 0x000fe20000fe4402 */
[----:B------:R-:W-:Y:S06]  /*6600*/  BRA `(.L_x_190) ;  /* 0x0000000000407947 */ /* 0x000fec0003800000 */
.L_x_187:
        /* <DEDUP_REMOVED lines=8> */
.L_x_192:
[----:B------:R-:W-:Y:S05]  /*6690*/  BSYNC.RECONVERGENT B1 ;  /* 0x0000000000017941 */ /* 0x000fea0003800200 */
.L_x_191:
[----:B------:R-:W0:Y:S01]  /*66a0*/  LDCU.64 UR6, c[0x0][0x3c0] ;  /* 0x00007800ff0677ac */ /* 0x000e220008000a00 */
[----:B------:R-:W-:-:S04]  /*66b0*/  IADD3 R6, P1, P2, R8, R10, R3 ;  /* 0x0000000a08067210 */ /* 0x000fc80007a3e003 */
[----:B------:R-:W-:Y:S02]  /*66c0*/  LOP3.LUT R6, RZ, R6, RZ, 0x33, !PT ;  /* 0x00000006ff067212 */ /* 0x000fe400078e33ff */
[----:B------:R-:W-:Y:S02]  /*66d0*/  IADD3.X R7, PT, PT, R9, RZ, R4, P1, P2 ;  /* 0x000000ff09077210 */ /* 0x000fe40000fe4404 */
[----:B0-----:R-:W-:Y:S02]  /*66e0*/  IADD3 R8, P1, PT, R6, UR6, RZ ;  /* 0x0000000606087c10 */ /* 0x001fe4000ff3e0ff */
[----:B------:R-:W-:-:S04]  /*66f0*/  LOP3.LUT R6, RZ, R7, RZ, 0x33, !PT ;  /* 0x00000007ff067212 */ /* 0x000fc800078e33ff */
[----:B------:R-:W-:-:S07]  /*6700*/  IADD3.X R7, PT, PT, R6, UR7, RZ, P1, !PT ;  /* 0x0000000706077c10 */ /* 0x000fce0008ffe4ff */
.L_x_190:
[----:B------:R-:W-:Y:S05]  /*6710*/  BSYNC.RECONVERGENT B0 ;  /* 0x0000000000007941 */ /* 0x000fea0003800200 */
.L_x_186:
        /* <DEDUP_REMOVED lines=14> */
.L_x_196:
[----:B------:R-:W-:Y:S05]  /*6800*/  BSYNC.RECONVERGENT B1 ;  /* 0x0000000000017941 */ /* 0x000fea0003800200 */
.L_x_195:
[----:B-----5:R-:W-:Y:S02]  /*6810*/  IADD3 R8, P1, P2, R6, R9, R12 ;  /* 0x0000000906087210 */ /* 0x020fe40007a3e00c */
[----:B------:R-:W-:-:S04]  /*6820*/  SHF.R.S32.HI R9, RZ, 0x1f, R9 ;  /* 0x0000001fff097819 */ /* 0x000fc80000011409 */
[----:B------:R-:W-:Y:S01]  /*6830*/  IADD3.X R7, PT, PT, R7, R9, R2, P1, P2 ;  /* 0x0000000907077210 */ /* 0x000fe20000fe4402 */
[----:B------:R-:W-:Y:S06]  /*6840*/  BRA `(.L_x_197) ;  /* 0x0000000000407947 */ /* 0x000fec0003800000 */
.L_x_194:
        /* <DEDUP_REMOVED lines=8> */
.L_x_199:
[----:B------:R-:W-:Y:S05]  /*68d0*/  BSYNC.RECONVERGENT B1 ;  /* 0x0000000000017941 */ /* 0x000fea0003800200 */
.L_x_198:
[----:B------:R-:W0:Y:S01]  /*68e0*/  LDCU.64 UR6, c[0x0][0x3c0] ;  /* 0x00007800ff0677ac */ /* 0x000e220008000a00 */
[----:B------:R-:W-:-:S04]  /*68f0*/  IADD3 R6, P1, P2, R8, R10, R3 ;  /* 0x0000000a08067210 */ /* 0x000fc80007a3e003 */
[----:B------:R-:W-:Y:S02]  /*6900*/  LOP3.LUT R6, RZ, R6, RZ, 0x33, !PT ;  /* 0x00000006ff067212 */ /* 0x000fe400078e33ff */
[----:B------:R-:W-:Y:S02]  /*6910*/  IADD3.X R7, PT, PT, R9, RZ, R4, P1, P2 ;  /* 0x000000ff09077210 */ /* 0x000fe40000fe4404 */
[----:B0-----:R-:W-:Y:S02]  /*6920*/  IADD3 R8, P1, PT, R6, UR6, RZ ;  /* 0x0000000606087c10 */ /* 0x001fe4000ff3e0ff */
[----:B------:R-:W-:-:S04]  /*6930*/  LOP3.LUT R6, RZ, R7, RZ, 0x33, !PT ;  /* 0x00000007ff067212 */ /* 0x000fc800078e33ff */
[----:B------:R-:W-:-:S07]  /*6940*/  IADD3.X R7, PT, PT, R6, UR7, RZ, P1, !PT ;  /* 0x0000000706077c10 */ /* 0x000fce0008ffe4ff */
.L_x_197:
[----:B------:R-:W-:Y:S05]  /*6950*/  BSYNC.RECONVERGENT B0 ;  /* 0x0000000000007941 */ /* 0x000fea0003800200 */
.L_x_193:
        /* <DEDUP_REMOVED lines=9> */
[----:B------:R-:W-:Y:S01]  /*69f0*/  IMAD.IADD R13, R8, 0x1, -R13 ;  /* 0x00000001080d7824 */ /* 0x000fe200078e0a0d */
[----:B0-----:R-:W-:Y:S02]  /*6a00*/  CS2R R6, SRZ ;  /* 0x0000000000067805 */ /* 0x001fe4000001ff00 */
[----:B------:R-:W-:Y:S05]  /*6a10*/  @P0 BRA `(.L_x_203) ;  /* 0x0000000000080947 */ /* 0x000fea0003800000 */
[----:B------:R-:W0:Y:S02]  /*6a20*/  LDC.64 R6, c[0x0][0x3d0] ;  /* 0x0000f400ff067b82 */ /* 0x000e240000000a00 */
[----:B0-----:R-:W5:Y:S02]  /*6a30*/  LDG.E.64 R6, desc[UR8][R6.64] ;  /* 0x0000000806067981 */ /* 0x001f64000c1e1b00 */
.L_x_203:
[----:B------:R-:W-:Y:S05]  /*6a40*/  BSYNC.RECONVERGENT B1 ;  /* 0x0000000000017941 */ /* 0x000fea0003800200 */
.L_x_202:
[----:B-----5:R-:W-:Y:S02]  /*6a50*/  IADD3 R12, P0, P1, R6, R13, R12 ;  /* 0x0000000d060c7210 */ /* 0x020fe4000791e00c */
[----:B------:R-:W-:-:S04]  /*6a60*/  SHF.R.S32.HI R13, RZ, 0x1f, R13 ;  /* 0x0000001fff0d7819 */ /* 0x000fc8000001140d */
[----:B------:R-:W-:Y:S01]  /*6a70*/  IADD3.X R7, PT, PT, R7, R13, R2, P0, P1 ;  /* 0x0000000d07077210 */ /* 0x000fe200007e2402 */
[----:B------:R-:W-:Y:S06]  /*6a80*/  BRA `(.L_x_204) ;  /* 0x0000000000447947 */ /* 0x000fec0003800000 */
.L_x_201:
[----:B------:R-:W-:Y:S01]  /*6a90*/  BSSY.RECONVERGENT B1, `(.L_x_205) ;  /* 0x0000009000017945 */ /* 0x000fe20003800200 */
[----:B------:R-:W-:Y:S02]  /*6aa0*/  IMAD.MOV.U32 R0, RZ, RZ, RZ ;  /* 0x000000ffff007224 */ /* 0x000fe400078e00ff */
[----:B0-----:R-:W-:Y:S01]  /*6ab0*/  IMAD.MOV.U32 R9, RZ, RZ, RZ ;  /* 0x000000ffff097224 */ /* 0x001fe200078e00ff */
[----:B------:R-:W-:Y:S06]  /*6ac0*/  @P0 BRA `(.L_x_206) ;  /* 0x0000000000140947 */ /* 0x000fec0003800000 */
[----:B------:R-:W0:Y:S01]  /*6ad0*/  LDC.64 R6, c[0x0][0x3d0] ;  /* 0x0000f400ff067b82 */ /* 0x000e220000000a00 */
[----:B------:R-:W1:Y:S01]  /*6ae0*/  LDCU.64 UR6, c[0x0][0x3c8] ;  /* 0x00007900ff0677ac */ /* 0x000e620008000a00 */
[----:B0-----:R-:W1:Y:S02]  /*6af0*/  LDG.E.64 R6, desc[UR8][R6.64] ;  /* 0x0000000806067981 */ /* 0x001e64000c1e1b00 */
[----:B-1----:R-:W-:-:S04]  /*6b00*/  IADD3 R0, P0, PT, -R6, UR6, RZ ;  /* 0x0000000606007c10 */ /* 0x002fc8000ff1e1ff */
[----:B------:R-:W-:-:S09]  /*6b10*/  IADD3.X R9, PT, PT, ~R7, UR7, RZ, P0, !PT ;  /* 0x0000000707097c10 */ /* 0x000fd200087fe5ff */
.L_x_206:
[----:B------:R-:W-:Y:S05]  /*6b20*/  BSYNC.RECONVERGENT B1 ;  /* 0x0000000000017941 */ /* 0x000fea0003800200 */
.L_x_205:
[----:B------:R-:W0:Y:S01]  /*6b30*/  LDCU.64 UR6, c[0x0][0x3c0] ;  /* 0x00007800ff0677ac */ /* 0x000e220008000a00 */
[----:B------:R-:W-:-:S04]  /*6b40*/  IADD3 R0, P0, P1, R0, R8, R3 ;  /* 0x0000000800007210 */ /* 0x000fc8000791e003 */
[----:B------:R-:W-:Y:S02]  /*6b50*/  LOP3.LUT R0, RZ, R0, RZ, 0x33, !PT ;  /* 0x00000000ff007212 */ /* 0x000fe400078e33ff */
[----:B------:R-:W-:Y:S02]  /*6b60*/  IADD3.X R4, PT, PT, R9, RZ, R4, P0, P1 ;  /* 0x000000ff09047210 */ /* 0x000fe400007e2404 */
[----:B0-----:R-:W-:Y:S02]  /*6b70*/  IADD3 R12, P0, PT, R0, UR6, RZ ;  /* 0x00000006000c7c10 */ /* 0x001fe4000ff1e0ff */
[----:B------:R-:W-:-:S04]  /*6b80*/  LOP3.LUT R0, RZ, R4, RZ, 0x33, !PT ;  /* 0x00000004ff007212 */ /* 0x000fc800078e33ff */
[----:B------:R-:W-:-:S07]  /*6b90*/  IADD3.X R7, PT, PT, R0, UR7, RZ, P0, !PT ;  /* 0x0000000700077c10 */ /* 0x000fce00087fe4ff */
.L_x_204:
[----:B------:R-:W-:Y:S05]  /*6ba0*/  BSYNC.RECONVERGENT B0 ;  /* 0x0000000000007941 */ /* 0x000fea0003800200 */
.L_x_200:
[----:B------:R-:W0:Y:S01]  /*6bb0*/  LDS R5, [R5+0x4780] ;  /* 0x0047800005057984 */ /* 0x000e220000000800 */
[----:B------:R-:W-:-:S04]  /*6bc0*/  LEA R2, P0, R12, UR4, 0x2 ;  /* 0x000000040c027c11 */ /* 0x000fc8000f8010ff */
[----:B------:R-:W-:-:S05]  /*6bd0*/  LEA.HI.X R3, R12, UR5, R7, 0x2, P0 ;  /* 0x000000050c037c11 */ /* 0x000fca00080f1407 */
[----:B0-----:R-:W-:Y:S01]  /*6be0*/  STG.E desc[UR8][R2.64], R5 ;  /* 0x0000000502007986 */ /* 0x001fe2000c101908 */
[----:B------:R-:W-:Y:S05]  /*6bf0*/  EXIT ;  /* 0x000000000000794d */ /* 0x000fea0003800000 */
.L_x_0:
[----:B------:R-:W0:Y:S01]  /*6c00*/  LDC R43, c[0x0][0x3ac] ;  /* 0x0000eb00ff2b7b82 */ /* 0x000e220000000800 */
[----:B------:R-:W-:Y:S01]  /*6c10*/  ISETP.NE.AND P0, PT, R44, RZ, PT ;  /* 0x000000ff2c00720c */ /* 0x000fe20003f05270 */
[----:B------:R-:W-:Y:S01]  /*6c20*/  BSSY.RECONVERGENT B0, `(.L_x_207) ;  /* 0x0000731000007945 */ /* 0x000fe20003800200 */
[----:B0-----:R-:W-:-:S11]  /*6c30*/  VIADD R43, R43, -UR7 ;  /* 0x800000072b2b7c36 */ /* 0x001fd60008000000 */
        /* <DEDUP_REMOVED lines=9> */
[----:B0-----:R-:W-:-:S04]  /*6cd0*/  IMAD R26, R0, 0xe, RZ ;  /* 0x0000000e001a7824 */ /* 0x001fc800078e02ff */
[C---:B------:R-:W-:Y:S01]  /*6ce0*/  VIADD R8, R26.reuse, 0x1 ;  /* 0x000000011a087836 */ /* 0x040fe20000000000 */
[C---:B------:R-:W-:Y:S01]  /*6cf0*/  IADD3 R5, P0, P1, R26.reuse, UR7, R5 ;  /* 0x000000071a057c10 */ /* 0x040fe2000f91e005 */
[C---:B------:R-:W-:Y:S02]  /*6d00*/  VIADD R10, R26.reuse, 0x2 ;  /* 0x000000021a0a7836 */ /* 0x040fe40000000000 */
[C---:B------:R-:W-:Y:S01]  /*6d10*/  VIADD R12, R26.reuse, 0x3 ;  /* 0x000000031a0c7836 */ /* 0x040fe20000000000 */
[----:B------:R-:W-:Y:S01]  /*6d20*/  IADD3.X R24, PT, PT, RZ, R4, RZ, P0, P1 ;  /* 0x00000004ff187210 */ /* 0x000fe200007e24ff */
[C---:B------:R-:W-:Y:S01]  /*6d30*/  VIADD R14, R26.reuse, 0x4 ;  /* 0x000000041a0e7836 */ /* 0x040fe20000000000 */
[C---:B---3--:R-:W-:Y:S01]  /*6d40*/  LEA R6, P1, R5.reuse, UR4, 0x2 ;  /* 0x0000000405067c11 */ /* 0x048fe2000f8210ff */
[C---:B------:R-:W-:Y:S01]  /*6d50*/  VIADD R18, R26.reuse, 0x5 ;  /* 0x000000051a127836 */ /* 0x040fe20000000000 */
[C---:B----4-:R-:W-:Y:S01]  /*6d60*/  LEA R4, P0, R5.reuse, UR10, 0x2 ;  /* 0x0000000a05047c11 */ /* 0x050fe2000f8010ff */
[C---:B------:R-:W-:Y:S01]  /*6d70*/  VIADD R20, R26.reuse, 0x6 ;  /* 0x000000061a147836 */ /* 0x040fe20000000000 */
[C-C-:B------:R-:W-:Y:S01]  /*6d80*/  LEA.HI.X R7, R5.reuse, UR5, R24.reuse, 0x2, P1 ;  /* 0x0000000505077c11 */ /* 0x140fe200088f1418 */
[C---:B------:R-:W-:Y:S01]  /*6d90*/  VIADD R30, R26.reuse, 0x8 ;  /* 0x000000081a1e7836 */ /* 0x040fe20000000000 */
[----:B------:R-:W-:Y:S01]  /*6da0*/  LEA.HI.X R5, R5, UR11, R24, 0x2, P0 ;  /* 0x0000000b05057c11 */ /* 0x000fe200080f1418 */
[----:B------:R-:W-:Y:S01]  /*6db0*/  VIADD R24, R26, 0x7 ;  /* 0x000000071a187836 */ /* 0x000fe20000000000 */
[-C--:B------:R-:W-:Y:S01]  /*6dc0*/  ISETP.GE.AND P6, PT, R10, R43.reuse, PT ;  /* 0x0000002b0a00720c */ /* 0x080fe20003fc6270 */
        /* <DEDUP_REMOVED lines=8> */
[C---:B------:R-:W-:Y:S01]  /*6e50*/  VIADD R48, R26.reuse, 0xd ;  /* 0x0000000d1a307836 */ /* 0x040fe20000000000 */
[----:B------:R-:W-:-:S02]  /*6e60*/  ISETP.GE.AND P0, PT, R26, R43, PT ;  /* 0x0000002b1a00720c */ /* 0x000fc40003f06270 */
[-C--:B------:R-:W-:Y:S01]  /*6e70*/  ISETP.GE.AND P1, PT, R8, R43.reuse, PT ;  /* 0x0000002b0800720c */ /* 0x080fe20003f26270 */
[----:B------:R-:W2:Y:S01]  /*6e80*/  @!P6 LDG.E R42, desc[UR8][R6.64+0x8] ;  /* 0x00000808062ae981 */ /* 0x000ea2000c1e1900 */
[----:B------:R-:W-:-:S03]  /*6e90*/  ISETP.GE.AND P6, PT, R48, R43, PT ;  /* 0x0000002b3000720c */ /* 0x000fc60003fc6270 */
[----:B------:R-:W3:Y:S01]  /*6ea0*/  @!P5 LDG.E R41, desc[UR8][R6.64+0xc] ;  /* 0x00000c080629d981 */ /* 0x000ee2000c1e1900 */
[----:B------:R-:W-:-:S03]  /*6eb0*/  ISETP.GE.AND P5, PT, R46, R43, PT ;  /* 0x0000002b2e00720c */ /* 0x000fc60003fa6270 */
[----:B------:R-:W4:Y:S01]  /*6ec0*/  @!P4 LDG.E R38, desc[UR8][R6.64+0x10] ;  /* 0x000010080626c981 */ /* 0x000f22000c1e1900 */
[----:B------:R-:W-:-:S03]  /*6ed0*/  ISETP.GE.AND P4, PT, R44, R43, PT ;  /* 0x0000002b2c00720c */ /* 0x000fc60003f86270 */
[----:B------:R-:W5:Y:S01]  /*6ee0*/  @!P0 LDG.E R27, desc[UR8][R6.64] ;  /* 0x00000008061b8981 */ /* 0x000f62000c1e1900 */
[----:B------:R-:W-:-:S03]  /*6ef0*/  ISETP.GE.AND P0, PT, R24, R43, PT ;  /* 0x0000002b1800720c */ /* 0x000fc60003f06270 */
[----:B------:R-:W2:Y:S01]  /*6f00*/  @!P1 LDG.E R45, desc[UR8][R6.64+0x4] ;  /* 0x00000408062d9981 */ /* 0x000ea2000c1e1900 */
[----:B------:R-:W-:-:S03]  /*6f10*/  ISETP.GE.AND P1, PT, R30, R43, PT ;  /* 0x0000002b1e00720c */ /* 0x000fc60003f26270 */
[----:B------:R-:W4:Y:S01]  /*6f20*/  @!P3 LDG.E R37, desc[UR8][R6.64+0x14] ;  /* 0x000014080625b981 */ /* 0x000f22000c1e1900 */
[----:B------:R-:W-:-:S03]  /*6f30*/  ISETP.GE.AND P3, PT, R40, R43, PT ;  /* 0x0000002b2800720c */ /* 0x000fc60003f66270 */
[----:B------:R-:W4:Y:S01]  /*6f40*/  @!P2 LDG.E R34, desc[UR8][R6.64+0x18] ;  /* 0x000018080622a981 */ /* 0x000f22000c1e1900 */
[----:B------:R-:W-:-:S03]  /*6f50*/  ISETP.GE.AND P2, PT, R36, R43, PT ;  /* 0x0000002b2400720c */ /* 0x000fc60003f46270 */
[----:B------:R-:W4:Y:S04]  /*6f60*/  @!P0 LDG.E R32, desc[UR8][R6.64+0x1c] ;  /* 0x00001c0806208981 */ /* 0x000f28000c1e1900 */
[----:B------:R-:W4:Y:S04]  /*6f70*/  @!P1 LDG.E R28, desc[UR8][R6.64+0x20] ;  /* 0x00002008061c9981 */ /* 0x000f28000c1e1900 */
[----:B------:R-:W4:Y:S04]  /*6f80*/  @!P3 LDG.E R21, desc[UR8][R6.64+0x28] ;  /* 0x000028080615b981 */ /* 0x000f28000c1e1900 */
[----:B------:R-:W4:Y:S04]  /*6f90*/  @!P2 LDG.E R22, desc[UR8][R6.64+0x24] ;  /* 0x000024080616a981 */ /* 0x000f28000c1e1900 */
[----:B------:R-:W4:Y:S04]  /*6fa0*/  @!P4 LDG.E R19, desc[UR8][R6.64+0x2c] ;  /* 0x00002c080613c981 */ /* 0x000f28000c1e1900 */
[----:B------:R-:W4:Y:S04]  /*6fb0*/  @!P5 LDG.E R17, desc[UR8][R6.64+0x30] ;  /* 0x000030080611d981 */ /* 0x000f28000c1e1900 */
[----:B------:R0:W4:Y:S01]  /*6fc0*/  @!P6 LDG.E R16, desc[UR8][R6.64+0x34] ;  /* 0x000034080610e981 */ /* 0x000122000c1e1900 */
[----:B------:R-:W-:-:S02]  /*6fd0*/  P2R R13, PR, RZ, 0x1 ;  /* 0x00000001ff0d7803 */ /* 0x000fc40000000000 */
[-C--:B------:R-:W-:Y:S01]  /*6fe0*/  ISETP.GE.AND P0, PT, R26, R43.reuse, PT ;  /* 0x0000002b1a00720c */ /* 0x080fe20003f06270 */
[----:B------:R-:W-:Y:S01]  /*6ff0*/  BAR.SYNC.DEFER_BLOCKING 0x0 ;  /* 0x0000000000007b1d */ /* 0x000fe20000010000 */
[----:B------:R-:W-:Y:S02]  /*7000*/  P2R R11, PR, RZ, 0x2 ;  /* 0x00000002ff0b7803 */ /* 0x000fe40000000000 */
[----:B------:R-:W-:-:S09]  /*7010*/  ISETP.GE.AND P1, PT, R8, R43, PT ;  /* 0x0000002b0800720c */ /* 0x000fd20003f26270 */
[----:B------:R-:W3:Y:S04]  /*7020*/  @!P0 LDG.E R9, desc[UR8][R4.64] ;  /* 0x0000000804098981 */ /* 0x000ee8000c1e1900 */
[----:B------:R-:W5:Y:S01]  /*7030*/  @!P1 LDG.E R8, desc[UR8][R4.64+0x4] ;  /* 0x0000040804089981 */ /* 0x000f62000c1e1900 */
[----:B------:R-:W-:Y:S02]  /*7040*/  IMAD.MOV.U32 R49, RZ, RZ, 0x1 ;  /* 0x00000001ff317424 */ /* 0x000fe400078e00ff */
[----:B------:R-:W-:Y:S01]  /*7050*/  IMAD.MOV.U32 R44, RZ, RZ, 0x1 ;  /* 0x00000001ff2c7424 */ /* 0x000fe200078e00ff */
[----:B---3--:R-:W-:Y:S02]  /*7060*/  @!P0 LOP3.LUT R49, R9, 0x1, RZ, 0xc, !PT ;  /* 0x0000000109318812 */ /* 0x008fe400078e0cff */
[-C--:B------:R-:W-:Y:S01]  /*7070*/  ISETP.GE.AND P0, PT, R10, R43.reuse, PT ;  /* 0x0000002b0a00720c */ /* 0x080fe20003f06270 */
[----:B------:R-:W-:Y:S01]  /*7080*/  IMAD.MOV.U32 R47, RZ, RZ, 0x1 ;  /* 0x00000001ff2f7424 */ /* 0x000fe200078e00ff */
[----:B-----5:R-:W-:Y:S01]  /*7090*/  @!P1 LOP3.LUT R44, R8, 0x1, RZ, 0xc, !PT ;  /* 0x00000001082c9812 */ /* 0x020fe200078e0cff */
[----:B------:R-:W-:Y:S01]  /*70a0*/  IMAD.MOV.U32 R35, RZ, RZ, 0x1 ;  /* 0x00000001ff237424 */ /* 0x000fe200078e00ff */
[----:B------:R-:W-:Y:S01]  /*70b0*/  ISETP.GE.AND P1, PT, R12, R43, PT ;  /* 0x0000002b0c00720c */ /* 0x000fe20003f26270 */
[----:B------:R-:W-:Y:S01]  /*70c0*/  IMAD.MOV.U32 R40, RZ, RZ, 0x1 ;  /* 0x00000001ff287424 */ /* 0x000fe200078e00ff */
[----:B------:R-:W3:Y:S01]  /*70d0*/  @!P3 LDG.E R9, desc[UR8][R4.64+0x28] ;  /* 0x000028080409b981 */ /* 0x000ee2000c1e1900 */
[----:B------:R-:W-:-:S02]  /*70e0*/  IMAD.MOV.U32 R36, RZ, RZ, 0x1 ;  /* 0x00000001ff247424 */ /* 0x000fc400078e00ff */
[----:B------:R-:W-:Y:S01]  /*70f0*/  IMAD.MOV.U32 R39, RZ, RZ, 0x1 ;  /* 0x00000001ff277424 */ /* 0x000fe200078e00ff */
[----:B------:R-:W5:Y:S04]  /*7100*/  @!P4 LDG.E R10, desc[UR8][R4.64+0x2c] ;  /* 0x00002c08040ac981 */ /* 0x000f68000c1e1900 */
[----:B------:R-:W2:Y:S04]  /*7110*/  @!P0 LDG.E R8, desc[UR8][R4.64+0x8] ;  /* 0x0000080804088981 */ /* 0x000ea8000c1e1900 */
[----:B------:R-:W4:Y:S04]  /*7120*/  @!P1 LDG.E R6, desc[UR8][R4.64+0xc] ;  /* 0x00000c0804069981 */ /* 0x000f28000c1e1900 */
[----:B------:R-:W5:Y:S01]  /*7130*/  @!P6 LDG.E R12, desc[UR8][R4.64+0x34] ;  /* 0x00003408040ce981 */ /* 0x000f62000c1e1900 */
[----:B--2---:R-:W-:-:S02]  /*7140*/  @!P0 LOP3.LUT R47, R8, 0x1, RZ, 0xc, !PT ;  /* 0x00000001082f8812 */ /* 0x004fc400078e0cff */
[----:B------:R-:W-:Y:S01]  /*7150*/  ISETP.GE.AND P0, PT, R14, R43, PT ;  /* 0x0000002b0e00720c */ /* 0x000fe20003f06270 */
[----:B------:R-:W2:Y:S01]  /*7160*/  @!P2 LDG.E R8, desc[UR8][R4.64+0x24] ;  /* 0x000024080408a981 */ /* 0x000ea2000c1e1900 */
[----:B----4-:R-:W-:-:S11]  /*7170*/  @!P1 LOP3.LUT R35, R6, 0x1, RZ, 0xc, !PT ;  /* 0x0000000106239812 */ /* 0x010fd600078e0cff */
[----:B------:R-:W4:Y:S01]  /*7180*/  @!P0 LDG.E R6, desc[UR8][R4.64+0x10] ;  /* 0x0000100804068981 */ /* 0x000f22000c1e1900 */
[----:B------:R-:W-:Y:S02]  /*7190*/  ISETP.GE.AND P1, PT, R18, R43, PT ;  /* 0x0000002b1200720c */ /* 0x000fe40003f26270 */
[----:B----4-:R-:W-:-:S11]  /*71a0*/  @!P0 LOP3.LUT R40, R6, 0x1, RZ, 0xc, !PT ;  /* 0x0000000106288812 */ /* 0x010fd600078e0cff */
[----:B------:R-:W4:Y:S01]  /*71b0*/  @!P1 LDG.E R6, desc[UR8][R4.64+0x14] ;  /* 0x0000140804069981 */ /* 0x000f22000c1e1900 */
[----:B------:R-:W-:Y:S02]  /*71c0*/  ISETP.GE.AND P0, PT, R20, R43, PT ;  /* 0x0000002b1400720c */ /* 0x000fe40003f06270 */
[----:B----4-:R-:W-:-:S11]  /*71d0*/  @!P1 LOP3.LUT R36, R6, 0x1, RZ, 0xc, !PT ;  /* 0x0000000106249812 */ /* 0x010fd600078e0cff */
[----:B------:R-:W4:Y:S01]  /*71e0*/  @!P0 LDG.E R6, desc[UR8][R4.64+0x18] ;  /* 0x0000180804068981 */ /* 0x000f22000c1e1900 */
[----:B------:R-:W-:-:S03]  /*71f0*/  ISETP.NE.AND P1, PT, R11, RZ, PT ;  /* 0x000000ff0b00720c */ /* 0x000fc60003f25270 */
[----:B------:R-:W5:Y:S10]  /*7200*/  @!P5 LDG.E R11, desc[UR8][R4.64+0x30] ;  /* 0x00003008040bd981 */ /* 0x000f74000c1e1900 */
[----:B------:R-:W3:Y:S01]  /*7210*/  @!P1 LDG.E R7, desc[UR8][R4.64+0x20] ;  /* 0x0000200804079981 */ /* 0x000ee2000c1e1900 */
[----:B----4-:R-:W-:-:S02]  /*7220*/  @!P0 LOP3.LUT R39, R6, 0x1, RZ, 0xc, !PT ;  /* 0x0000000106278812 */ /* 0x010fc400078e0cff */
[----:B------:R-:W-:-:S13]  /*7230*/  ISETP.NE.AND P0, PT, R13, RZ, PT ;  /* 0x000000ff0d00720c */ /* 0x000fda0003f05270 */
[----:B------:R-:W4:Y:S01]  /*7240*/  @!P0 LDG.E R6, desc[UR8][R4.64+0x1c] ;  /* 0x00001c0804068981 */ /* 0x000f22000c1e1900 */
[----:B------:R-:W-:Y:S01]  /*7250*/  IADD3 R13, PT, PT, R47, R44, R49 ;  /* 0x0000002c2f0d7210 */ /* 0x000fe20007ffe031 */
[----:B------:R-:W-:-:S03]  /*7260*/  IMAD.MOV.U32 R24, RZ, RZ, 0x1 ;  /* 0x00000001ff187424 */ /* 0x000fc600078e00ff */
[----:B------:R-:W-:Y:S01]  /*7270*/  IADD3 R13, PT, PT, R40, R35, R13 ;  /* 0x00000023280d7210 */ /* 0x000fe20007ffe00d */
[----:B------:R-:W-:Y:S01]  /*7280*/  IMAD.MOV.U32 R31, RZ, RZ, 0x1 ;  /* 0x00000001ff1f7424 */ /* 0x000fe200078e00ff */
[----:B---3--:R-:W-:Y:S02]  /*7290*/  @!P1 LOP3.LUT R31, R7, 0x1, RZ, 0xc, !PT ;  /* 0x00000001071f9812 */ /* 0x008fe400078e0cff */
[----:B------:R-:W-:Y:S01]  /*72a0*/  IADD3 R13, PT, PT, R39, R36, R13 ;  /* 0x00000024270d7210 */ /* 0x000fe20007ffe00d */
[----:B------:R-:W-:Y:S01]  /*72b0*/  IMAD.MOV.U32 R20, RZ, RZ, 0x1 ;  /* 0x00000001ff147424 */ /* 0x000fe200078e00ff */
[----:B--2---:R-:W-:Y:S01]  /*72c0*/  @!P2 LOP3.LUT R20, R8, 0x1, RZ, 0xc, !PT ;  /* 0x000000010814a812 */ /* 0x004fe200078e0cff */
[----:B------:R-:W-:Y:S01]  /*72d0*/  IMAD.MOV.U32 R29, RZ, RZ, 0x1 ;  /* 0x00000001ff1d7424 */ /* 0x000fe200078e00ff */
[----:B------:R-:W-:Y:S01]  /*72e0*/  @!P3 LOP3.LUT R29, R9, 0x1, RZ, 0xc, !PT ;  /* 0x00000001091db812 */ /* 0x000fe200078e0cff */
[----:B------:R-:W-:Y:S01]  /*72f0*/  IMAD.MOV.U32 R18, RZ, RZ, 0x1 ;  /* 0x00000001ff127424 */ /* 0x000fe200078e00ff */
[----:B-----5:R-:W-:Y:S01]  /*7300*/  @!P4 LOP3.LUT R18, R10, 0x1, RZ, 0xc, !PT ;  /* 0x000000010a12c812 */ /* 0x020fe200078e0cff */
[----:B------:R-:W-:Y:S01]  /*7310*/  IMAD.MOV.U32 R23, RZ, RZ, 0x1 ;  /* 0x00000001ff177424 */ /* 0x000fe200078e00ff */
[----:B------:R-:W-:Y:S01]  /*7320*/  @!P5 LOP3.LUT R23, R11, 0x1, RZ, 0xc, !PT ;  /* 0x000000010b17d812 */ /* 0x000fe200078e0cff */
[----:B------:R-:W-:Y:S01]  /*7330*/  IMAD.MOV.U32 R46, RZ, RZ, 0x1 ;  /* 0x00000001ff2e7424 */ /* 0x000fe200078e00ff */
[----:B------:R-:W-:Y:S01]  /*7340*/  @!P6 LOP3.LUT R46, R12, 0x1, RZ, 0xc, !PT ;  /* 0x000000010c2ee812 */ /* 0x000fe200078e0cff */
[----:B------:R-:W1:Y:S01]  /*7350*/  S2R R33, SR_LANEID ;  /* 0x0000000000217919 */ /* 0x000e620000000000 */
[----:B------:R-:W2:Y:S01]  /*7360*/  S2UR UR5, SR_CgaCtaId ;  /* 0x00000000000579c3 */ /* 0x000ea20000008800 */
[----:B------:R-:W-:-:S07]  /*7370*/  UMOV UR4, 0x400 ;  /* 0x0000040000047882 */ /* 0x000fce0000000000 */
[----:B------:R-:W-:Y:S01]  /*7380*/  BAR.SYNC.DEFER_BLOCKING 0x0 ;  /* 0x0000000000007b1d */ /* 0x000fe20000010000 */
[----:B-1----:R-:W-:Y:S01]  /*7390*/  ISETP.NE.AND P1, PT, R33, 0x1f, PT ;  /* 0x0000001f2100780c */ /* 0x002fe20003f25270 */
[----:B--2---:R-:W-:Y:S01]  /*73a0*/  ULEA UR4, UR5, UR4, 0x18 ;  /* 0x0000000405047291 */ /* 0x004fe2000f8ec0ff */
[----:B------:R-:W-:Y:S02]  /*73b0*/  SHF.R.U32.HI R30, RZ, 0x5, R0 ;  /* 0x00000005ff1e7819 */ /* 0x000fe40000011600 */
[----:B----4-:R-:W-:-:S04]  /*73c0*/  @!P0 LOP3.LUT R24, R6, 0x1, RZ, 0xc, !PT ;  /* 0x0000000106188812 */ /* 0x010fc800078e0cff */
[----:B------:R-:W-:-:S04]  /*73d0*/  IADD3 R13, PT, PT, R31, R24, R13 ;  /* 0x000000181f0d7210 */ /* 0x000fc80007ffe00d */
[----:B------:R-:W-:-:S04]  /*73e0*/  IADD3 R13, PT, PT, R29, R20, R13 ;  /* 0x000000141d0d7210 */ /* 0x000fc80007ffe00d */
[----:B------:R-:W-:-:S05]  /*73f0*/  IADD3 R13, PT, PT, R23, R18, R13 ;  /* 0x00000012170d7210 */ /* 0x000fca0007ffe00d */
[----:B------:R-:W-:-:S05]  /*7400*/  IMAD.IADD R13, R13, 0x1, R46 ;  /* 0x000000010d0d7824 */ /* 0x000fca00078e022e */
[----:B------:R-:W1:Y:S02]  /*7410*/  SHFL.UP P0, R4, R13, 0x1, RZ ;  /* 0x042000000d047989 */ /* 0x000e6400000000ff */
[----:B-1----:R-:W-:-:S05]  /*7420*/  @P0 IMAD.IADD R4, R13, 0x1, R4 ;  /* 0x000000010d040824 */ /* 0x002fca00078e0204 */
[----:B------:R-:W1:Y:S02]  /*7430*/  SHFL.UP P0, R5, R4, 0x2, RZ ;  /* 0x0440000004057989 */ /* 0x000e6400000000ff */
[----:B-1----:R-:W-:-:S05]  /*7440*/  @P0 IMAD.IADD R5, R4, 0x1, R5 ;  /* 0x0000000104050824 */ /* 0x002fca00078e0205 */
[----:B0-----:R-:W0:Y:S02]  /*7450*/  SHFL.UP P0, R6, R5, 0x4, RZ ;  /* 0x0480000005067989 */ /* 0x001e2400000000ff */
[----:B0-----:R-:W-:-:S05]  /*7460*/  @P0 IMAD.IADD R6, R5, 0x1, R6 ;  /* 0x0000000105060824 */ /* 0x001fca00078e0206 */
[----:B------:R-:W0:Y:S02]  /*7470*/  SHFL.UP P0, R8, R6, 0x8, RZ ;  /* 0x0500000006087989 */ /* 0x000e2400000000ff */
[----:B0-----:R-:W-:-:S05]  /*7480*/  @P0 IMAD.IADD R8, R6, 0x1, R8 ;  /* 0x0000000106080824 */ /* 0x001fca00078e0208 */
[----:B------:R-:W0:Y:S01]  /*7490*/  SHFL.UP P0, R25, R8, 0x10, RZ ;  /* 0x0600000008197989 */ /* 0x000e2200000000ff */
[----:B------:R-:W-:-:S04]  /*74a0*/  @!P1 SHF.R.U32.HI R4, RZ, 0x3, R0 ;  /* 0x00000003ff049819 */ /* 0x000fc80000011600 */
[----:B------:R-:W-:Y:S01]  /*74b0*/  @!P1 LOP3.LUT R48, R4, 0x7c, RZ, 0xc0, !PT ;  /* 0x0000007c04309812 */ /* 0x000fe200078ec0ff */
[----:B0-----:R-:W-:-:S05]  /*74c0*/  @P0 IMAD.IADD R25, R8, 0x1, R25 ;  /* 0x0000000108190824 */ /* 0x001fca00078e0219 */
[----:B------:R-:W-:Y:S01]  /*74d0*/  @!P1 STS [R48+UR4], R25 ;  /* 0x0000001930009988 */ /* 0x000fe20008000804 */
[----:B------:R-:W-:Y:S06]  /*74e0*/  BAR.SYNC.DEFER_BLOCKING 0x0 ;  /* 0x0000000000007b1d */ /* 0x000fec0000010000 */
[----:B------:R-:W0:Y:S04]  /*74f0*/  LDS.128 R4, [UR4] ;  /* 0x00000004ff047984 */ /* 0x000e280008000c00 */
[----:B------:R-:W1:Y:S01]  /*7500*/  LDS.128 R8, [UR4+0x10] ;  /* 0x00001004ff087984 */ /* 0x000e620008000c00 */
[----:B------:R-:W-:-:S03]  /*7510*/  ISETP.NE.AND P0, PT, R30, 0x2, PT ;  /* 0x000000021e00780c */ /* 0x000fc60003f05270 */
[----:B------:R-:W2:Y:S01]  /*7520*/  LDS.128 R12, [UR4+0x20] ;  /* 0x00002004ff0c7984 */ /* 0x000ea20008000c00 */
[----:B0-----:R-:W-:-:S04]  /*7530*/  IMAD.IADD R5, R4, 0x1, R5 ;  /* 0x0000000104057824 */ /* 0x001fc800078e0205 */
[----:B------:R-:W-:Y:S01]  /*7540*/  IMAD.IADD R6, R6, 0x1, R5 ;  /* 0x0000000106067824 */ /* 0x000fe200078e0205 */
[----:B------:R-:W-:Y:S01]  /*7550*/  SEL R4, R5, R4, !P0 ;  /* 0x0000000405047207 */ /* 0x000fe20004000000 */
[----:B------:R-:W-:Y:S01]  /*7560*/  BAR.SYNC.DEFER_BLOCKING 0x0 ;  /* 0x0000000000007b1d */ /* 0x000fe20000010000 */
[----:B------:R-:W-:Y:S01]  /*7570*/  ISETP.NE.AND P0, PT, R30, 0x3, PT ;  /* 0x000000031e00780c */ /* 0x000fe20003f05270 */
[----:B------:R-:W-:-:S03]  /*7580*/  IMAD.IADD R7, R7, 0x1, R6 ;  /* 0x0000000107077824 */ /* 0x000fc600078e0206 */
[----:B------:R-:W-:Y:S02]  /*7590*/  SEL R4, R6, R4, !P0 ;  /* 0x0000000406047207 */ /* 0x000fe40004000000 */
[----:B------:R-:W-:Y:S01]  /*75a0*/  ISETP.NE.AND P0, PT, R30, 0x4, PT ;  /* 0x000000041e00780c */ /* 0x000fe20003f05270 */
[----:B-1----:R-:W-:-:S03]  /*75b0*/  IMAD.IADD R8, R7, 0x1, R8 ;  /* 0x0000000107087824 */ /* 0x002fc600078e0208 */
[----:B------:R-:W-:Y:S01]  /*75c0*/  SEL R5, R7, R4, !P0 ;  /* 0x0000000407057207 */ /* 0x000fe20004000000 */
[----:B------:R-:W-:Y:S01]  /*75d0*/  IMAD.IADD R4, R44, 0x1, R49 ;  /* 0x000000012c047824 */ /* 0x000fe200078e0231 */
[----:B------:R-:W-:Y:S01]  /*75e0*/  ISETP.NE.AND P0, PT, R30, 0x5, PT ;  /* 0x000000051e00780c */ /* 0x000fe20003f05270 */
[----:B------:R-:W-:Y:S02]  /*75f0*/  IMAD.IADD R9, R9, 0x1, R8 ;  /* 0x0000000109097824 */ /* 0x000fe400078e0208 */
[----:B------:R-:W-:Y:S01]  /*7600*/  IMAD.IADD R6, R4, 0x1, R47 ;  /* 0x0000000104067824 */ /* 0x000fe200078e022f */
[----:B------:R-:W-:Y:S02]  /*7610*/  SEL R7, R8, R5, !P0 ;  /* 0x0000000508077207 */ /* 0x000fe40004000000 */
[----:B------:R-:W-:Y:S01]  /*7620*/  ISETP.NE.AND P0, PT, R30, 0x6, PT ;  /* 0x000000061e00780c */ /* 0x000fe20003f05270 */
[----:B------:R-:W-:Y:S02]  /*7630*/  IMAD.IADD R5, R6, 0x1, R35 ;  /* 0x0000000106057824 */ /* 0x000fe400078e0223 */
[----:B------:R-:W-:Y:S01]  /*7640*/  IMAD.IADD R10, R10, 0x1, R9 ;  /* 0x000000010a0a7824 */ /* 0x000fe200078e0209 */
[----:B------:R-:W-:Y:S01]  /*7650*/  SEL R8, R9, R7, !P0 ;  /* 0x0000000709087207 */ /* 0x000fe20004000000 */
[----:B------:R-:W-:Y:S01]  /*7660*/  IMAD.IADD R7, R5, 0x1, R40 ;  /* 0x0000000105077824 */ /* 0x000fe200078e0228 */
[----:B------:R-:W-:-:S04]  /*7670*/  ISETP.NE.AND P0, PT, R30, 0x7, PT ;  /* 0x000000071e00780c */ /* 0x000fc80003f05270 */
[----:B------:R-:W-:Y:S01]  /*7680*/  SEL R48, R10, R8, !P0 ;  /* 0x000000080a307207 */ /* 0x000fe20004000000 */
[----:B------:R-:W-:Y:S01]  /*7690*/  IMAD.IADD R8, R7, 0x1, R36 ;  /* 0x0000000107087824 */ /* 0x000fe200078e0224 */
[----:B------:R-:W-:Y:S01]  /*76a0*/  ISETP.NE.AND P0, PT, R30, 0x8, PT ;  /* 0x000000081e00780c */ /* 0x000fe20003f05270 */
[----:B------:R-:W-:Y:S02]  /*76b0*/  IMAD.IADD R11, R11, 0x1, R10 ;  /* 0x000000010b0b7824 */ /* 0x000fe400078e020a */
[----:B------:R-:W-:Y:S02]  /*76c0*/  IMAD.IADD R9, R8, 0x1, R39 ;  /* 0x0000000108097824 */ /* 0x000fe400078e0227 */
[----:B--2---:R-:W-:Y:S02]  /*76d0*/  IMAD.IADD R12, R11, 0x1, R12 ;  /* 0x000000010b0c7824 */ /* 0x004fe400078e020c */
[----:B------:R-:W-:Y:S01]  /*76e0*/  IMAD.IADD R10, R9, 0x1, R24 ;  /* 0x00000001090a7824 */ /* 0x000fe200078e0218 */
[----:B------:R-:W-:-:S02]  /*76f0*/  SEL R48, R11, R48, !P0 ;  /* 0x000000300b307207 */ /* 0x000fc40004000000 */
[----:B------:R-:W-:Y:S01]  /*7700*/  ISETP.NE.AND P0, PT, R30, 0x9, PT ;  /* 0x000000091e00780c */ /* 0x000fe20003f05270 */
[----:B------:R-:W-:Y:S02]  /*7710*/  IMAD.IADD R11, R10, 0x1, R31 ;  /* 0x000000010a0b7824 */ /* 0x000fe400078e021f */
[----:B------:R-:W-:Y:S01]  /*7720*/  IMAD.IADD R15, R13, 0x1, R12 ;  /* 0x000000010d0f7824 */ /* 0x000fe200078e020c */
[----:B------:R-:W-:Y:S01]  /*7730*/  SEL R48, R12, R48, !P0 ;  /* 0x000000300c307207 */ /* 0x000fe20004000000 */
[----:B------:R-:W-:Y:S01]  /*7740*/  IMAD.IADD R12, R11, 0x1, R20 ;  /* 0x000000010b0c7824 */ /* 0x000fe200078e0214 */
[----:B------:R-:W-:-:S03]  /*7750*/  ISETP.NE.AND P1, PT, R30, 0xa, PT ;  /* 0x0000000a1e00780c */ /* 0x000fc60003f25270 */
[----:B------:R-:W-:Y:S01]  /*7760*/  IMAD.IADD R13, R12, 0x1, R29 ;  /* 0x000000010c0d7824 */ /* 0x000fe200078e021d */
[----:B------:R-:W-:-:S03]  /*7770*/  SEL R48, R15, R48, !P1 ;  /* 0x000000300f307207 */ /* 0x000fc60004800000 */
[----:B------:R-:W-:Y:S01]  /*7780*/  IMAD.IADD R30, R13, 0x1, R18 ;  /* 0x000000010d1e7824 */ /* 0x000fe200078e0212 */
[----:B------:R-:W-:-:S03]  /*7790*/  IADD3 R14, PT, PT, R15, R43, R14 ;  /* 0x0000002b0f0e7210 */ /* 0x000fc60007ffe00e */
[----:B------:R-:W-:Y:S01]  /*77a0*/  IMAD.IADD R15, R30, 0x1, R23 ;  /* 0x000000011e0f7824 */ /* 0x000fe200078e0217 */
[----:B------:R-:W-:Y:S02]  /*77b0*/  ISETP.NE.AND P2, PT, R33, RZ, PT ;  /* 0x000000ff2100720c */ /* 0x000fe40003f45270 */
[----:B------:R-:W-:Y:S02]  /*77c0*/  ISETP.GE.U32.AND P0, PT, R0, 0x20, PT ;  /* 0x000000200000780c */ /* 0x000fe40003f06070 */
[----:B------:R-:W-:Y:S02]  /*77d0*/  IADD3 R25, PT, PT, R25, -R46, -R15 ;  /* 0x8000002e19197210 */ /* 0x000fe40007ffe80f */
[----:B------:R-:W-:Y:S02]  /*77e0*/  SEL R33, R48, RZ, P0 ;  /* 0x000000ff30217207 */ /* 0x000fe40000000000 */
[----:B------:R-:W-:Y:S01]  /*77f0*/  SEL R50, R25, RZ, P2 ;  /* 0x000000ff19327207 */ /* 0x000fe20001000000 */
[----:B------:R-:W-:-:S04]  /*7800*/  VIADD R14, R14, 0xffffecc0 ;  /* 0xffffecc00e0e7836 */ /* 0x000fc80000000000 */
[----:B------:R-:W-:Y:S02]  /*7810*/  IMAD.IADD R33, R33, 0x1, R50 ;  /* 0x0000000121217824 */ /* 0x000fe400078e0232 */
[----:B------:R-:W-:Y:S02]  /*7820*/  IMAD.IADD R25, R43, 0x1, -R14 ;  /* 0x000000012b197824 */ /* 0x000fe400078e0a0e */
[C-C-:B------:R-:W-:Y:S01]  /*7830*/  IMAD.IADD R51, R26.reuse, 0x1, -R33.reuse ;  /* 0x000000011a337824 */ /* 0x140fe200078e0a21 */
[C---:B------:R-:W-:Y:S01]  /*7840*/  IADD3 R4, PT, PT, R26.reuse, -R4, -R33 ;  /* 0x800000041a047210 */ /* 0x040fe20007ffe821 */
[----:B------:R-:W-:Y:S01]  /*7850*/  IMAD.IADD R48, R33, 0x1, R25 ;  /* 0x0000000121307824 */ /* 0x000fe200078e0219 */
[C-C-:B------:R-:W-:Y:S02]  /*7860*/  IADD3 R6, PT, PT, R26.reuse, -R6, -R33.reuse ;  /* 0x800000061a067210 */ /* 0x140fe40007ffe821 */
[C-C-:B------:R-:W-:Y:S02]  /*7870*/  IADD3 R5, PT, PT, R26.reuse, -R5, -R33.reuse ;  /* 0x800000051a057210 */ /* 0x140fe40007ffe821 */
[----:B------:R-:W-:-:S02]  /*7880*/  IADD3 R7, PT, PT, R26, -R7, -R33 ;  /* 0x800000071a077210 */ /* 0x000fc40007ffe821 */
[C-C-:B------:R-:W-:Y:S02]  /*7890*/  IADD3 R8, PT, PT, R26.reuse, -R8, -R33.reuse ;  /* 0x800000081a087210 */ /* 0x140fe40007ffe821 */
[C-C-:B------:R-:W-:Y:S02]  /*78a0*/  IADD3 R9, PT, PT, R26.reuse, -R9, -R33.reuse ;  /* 0x800000091a097210 */ /* 0x140fe40007ffe821 */
[C-C-:B------:R-:W-:Y:S02]  /*78b0*/  IADD3 R10, PT, PT, R26.reuse, -R10, -R33.reuse ;  /* 0x8000000a1a0a7210 */ /* 0x140fe40007ffe821 */
[C-C-:B------:R-:W-:Y:S02]  /*78c0*/  IADD3 R11, PT, PT, R26.reuse, -R11, -R33.reuse ;  /* 0x8000000b1a0b7210 */ /* 0x140fe40007ffe821 */
[C-C-:B------:R-:W-:Y:S02]  /*78d0*/  IADD3 R12, PT, PT, R26.reuse, -R12, -R33.reuse ;  /* 0x8000000c1a0c7210 */ /* 0x140fe40007ffe821 */
[----:B------:R-:W-:-:S02]  /*78e0*/  IADD3 R13, PT, PT, R26, -R13, -R33 ;  /* 0x8000000d1a0d7210 */ /* 0x000fc40007ffe821 */
[C-C-:B------:R-:W-:Y:S02]  /*78f0*/  IADD3 R30, PT, PT, R26.reuse, -R30, -R33.reuse ;  /* 0x8000001e1a1e7210 */ /* 0x140fe40007ffe821 */
[C---:B------:R-:W-:Y:S02]  /*7900*/  IADD3 R15, PT, PT, R26.reuse, -R15, -R33 ;  /* 0x8000000f1a0f7210 */ /* 0x040fe40007ffe821 */
[--C-:B------:R-:W-:Y:S02]  /*7910*/  IADD3 R26, PT, PT, R26, -R33, -R49.reuse ;  /* 0x800000211a1a7210 */ /* 0x100fe40007ffe831 */
[----:B------:R-:W-:Y:S01]  /*7920*/  ISETP.NE.AND P0, PT, R49, RZ, PT ;  /* 0x000000ff3100720c */ /* 0x000fe20003f05270 */
[----:B------:R-:W-:Y:S01]  /*7930*/  IMAD.IADD R49, R48, 0x1, R49 ;  /* 0x0000000130317824 */ /* 0x000fe200078e0231 */
[----:B------:R-:W-:Y:S01]  /*7940*/  ISETP.NE.AND P1, PT, R44, RZ, PT ;  /* 0x000000ff2c00720c */ /* 0x000fe20003f25270 */
[----:B------:R-:W-:Y:S02]  /*7950*/  VIADD R26, R26, 0x1 ;  /* 0x000000011a1a7836 */ /* 0x000fe40000000000 */
[----:B------:R-:W-:Y:S01]  /*7960*/  IMAD.IADD R44, R49, 0x1, R44 ;  /* 0x00000001312c7824 */ /* 0x000fe200078e022c */
[----:B------:R-:W-:-:S02]  /*7970*/  SEL R51, R51, R48, !P0 ;  /* 0x0000003033337207 */ /* 0x000fc40004000000 */
[----:B------:R-:W-:Y:S02]  /*7980*/  SEL R26, R26, R49, !P1 ;  /* 0x000000311a1a7207 */ /* 0x000fe40004800000 */
[----:B------:R-:W-:Y:S01]  /*7990*/  ISETP.NE.AND P1, PT, R47, RZ, PT ;  /* 0x000000ff2f00720c */ /* 0x000fe20003f25270 */
[----:B------:R-:W-:Y:S01]  /*79a0*/  IMAD.IADD R47, R44, 0x1, R47 ;  /* 0x000000012c2f7824 */ /* 0x000fe200078e022f */
[----:B------:R-:W-:Y:S01]  /*79b0*/  LEA R50, R51, UR4, 0x2 ;  /* 0x0000000433327c11 */ /* 0x000fe2000f8e10ff */
[----:B------:R-:W-:Y:S01]  /*79c0*/  VIADD R5, R5, 0x4 ;  /* 0x0000000405057836 */ /* 0x000fe20000000000 */
[----:B------:R-:W-:Y:S01]  /*79d0*/  ISETP.NE.AND P2, PT, R35, RZ, PT ;  /* 0x000000ff2300720c */ /* 0x000fe20003f45270 */
[----:B------:R-:W-:Y:S01]  /*79e0*/  IMAD.IADD R35, R47, 0x1, R35 ;  /* 0x000000012f237824 */ /* 0x000fe200078e0223 */
[----:B------:R-:W-:Y:S01]  /*79f0*/  ISETP.NE.AND P3, PT, R40, RZ, PT ;  /* 0x000000ff2800720c */ /* 0x000fe20003f65270 */
[----:B------:R-:W-:Y:S01]  /*7a00*/  VIADD R4, R4, 0x2 ;  /* 0x0000000204047836 */ /* 0x000fe20000000000 */
[----:B------:R0:W-:Y:S01]  /*7a10*/  STS [R50], R27 ;  /* 0x0000001b32007388 */ /* 0x0001e20000000800 */
[----:B------:R-:W-:-:S03]  /*7a20*/  VIADD R7, R7, 0x5 ;  /* 0x0000000507077836 */ /* 0x000fc60000000000 */
[----:B------:R-:W-:Y:S02]  /*7a30*/  SEL R4, R4, R44, !P1 ;  /* 0x0000002c04047207 */ /* 0x000fe40004800000 */
[----:B------:R-:W-:Y:S02]  /*7a40*/  ISETP.NE.AND P1, PT, R36, RZ, PT ;  /* 0x000000ff2400720c */ /* 0x000fe40003f25270 */
[----:B0-----:R-:W-:Y:S01]  /*7a50*/  SEL R27, R5, R35, !P3 ;  /* 0x00000023051b7207 */ /* 0x001fe20005800000 */
[----:B------:R-:W-:Y:S02]  /*7a60*/  IMAD.IADD R35, R35, 0x1, R40 ;  /* 0x0000000123237824 */ /* 0x000fe400078e0228 */
[----:B------:R-:W-:-:S03]  /*7a70*/  VIADD R6, R6, 0x3 ;  /* 0x0000000306067836 */ /* 0x000fc60000000000 */
[----:B------:R-:W-:Y:S01]  /*7a80*/  SEL R7, R7, R35, !P1 ;  /* 0x0000002307077207 */ /* 0x000fe20004800000 */
[----:B------:R-:W-:Y:S01]  /*7a90*/  IMAD.IADD R35, R35, 0x1, R36 ;  /* 0x0000000123237824 */ /* 0x000fe200078e0224 */
[----:B------:R-:W-:-:S03]  /*7aa0*/  ISETP.NE.AND P1, PT, R39, RZ, PT ;  /* 0x000000ff2700720c */ /* 0x000fc60003f25270 */
[----:B------:R-:W-:Y:S01]  /*7ab0*/  IMAD.IADD R39, R35, 0x1, R39 ;  /* 0x0000000123277824 */ /* 0x000fe200078e0227 */
[----:B------:R-:W-:Y:S01]  /*7ac0*/  SEL R6, R6, R47, !P2 ;  /* 0x0000002f06067207 */ /* 0x000fe20005000000 */
[----:B------:R-:W-:Y:S01]  /*7ad0*/  VIADD R10, R10, 0x8 ;  /* 0x000000080a0a7836 */ /* 0x000fe20000000000 */
[----:B------:R-:W-:Y:S01]  /*7ae0*/  ISETP.NE.AND P2, PT, R24, RZ, PT ;  /* 0x000000ff1800720c */ /* 0x000fe20003f45270 */
[----:B------:R-:W-:Y:S01]  /*7af0*/  IMAD.IADD R24, R39, 0x1, R24 ;  /* 0x0000000127187824 */ /* 0x000fe200078e0218 */
[----:B------:R-:W-:Y:S01]  /*7b00*/  ISETP.NE.AND P3, PT, R31, RZ, PT ;  /* 0x000000ff1f00720c */ /* 0x000fe20003f65270 */
[----:B------:R-:W-:-:S03]  /*7b10*/  VIADD R8, R8, 0x6 ;  /* 0x0000000608087836 */ /* 0x000fc60000000000 */
[----:B------:R-:W-:Y:S01]  /*7b20*/  SEL R10, R10, R24, !P3 ;  /* 0x000000180a0a7207 */ /* 0x000fe20005800000 */
[----:B------:R-:W-:Y:S01]  /*7b30*/  IMAD.IADD R24, R24, 0x1, R31 ;  /* 0x0000000118187824 */ /* 0x000fe200078e021f */
[----:B------:R-:W-:Y:S01]  /*7b40*/  SEL R8, R8, R35, !P1 ;  /* 0x0000002308087207 */ /* 0x000fe20004800000 */
[----:B------:R-:W-:Y:S01]  /*7b50*/  VIADD R11, R11, 0x9 ;  /* 0x000000090b0b7836 */ /* 0x000fe20000000000 */
[----:B------:R-:W-:Y:S01]  /*7b60*/  ISETP.NE.AND P1, PT, R20, RZ, PT ;  /* 0x000000ff1400720c */ /* 0x000fe20003f25270 */
[----:B------:R-:W-:Y:S01]  /*7b70*/  IMAD.IADD R20, R24, 0x1, R20 ;  /* 0x0000000118147824 */ /* 0x000fe200078e0214 */
[----:B------:R-:W-:Y:S01]  /*7b80*/  ISETP.NE.AND P0, PT, R46, RZ, PT ;  /* 0x000000ff2e00720c */ /* 0x000fe20003f05270 */
[----:B------:R-:W-:Y:S01]  /*7b90*/  VIADD R9, R9, 0x7 ;  /* 0x0000000709097836 */ /* 0x000fe20000000000 */
[----:B------:R-:W-:Y:S02]  /*7ba0*/  SEL R11, R11, R24, !P1 ;  /* 0x000000180b0b7207 */ /* 0x000fe40004800000 */
[----:B------:R-:W-:Y:S01]  /*7bb0*/  ISETP.NE.AND P1, PT, R29, RZ, PT ;  /* 0x000000ff1d00720c */ /* 0x000fe20003f25270 */
[----:B------:R-:W-:Y:S01]  /*7bc0*/  IMAD.IADD R29, R20, 0x1, R29 ;  /* 0x00000001141d7824 */ /* 0x000fe200078e021d */
[----:B------:R-:W-:Y:S01]  /*7bd0*/  LEA R26, R26, UR4, 0x2 ;  /* 0x000000041a1a7c11 */ /* 0x000fe2000f8e10ff */
[----:B------:R-:W-:Y:S01]  /*7be0*/  VIADD R12, R12, 0xa ;  /* 0x0000000a0c0c7836 */ /* 0x000fe20000000000 */
[----:B------:R-:W-:-:S02]  /*7bf0*/  LEA R5, R4, UR4, 0x2 ;  /* 0x0000000404057c11 */ /* 0x000fc4000f8e10ff */
[----:B------:R-:W-:Y:S01]  /*7c00*/  SEL R9, R9, R39, !P2 ;  /* 0x0000002709097207 */ /* 0x000fe20005000000 */
[----:B------:R-:W-:Y:S01]  /*7c10*/  VIADD R13, R13, 0xb ;  /* 0x0000000b0d0d7836 */ /* 0x000fe20000000000 */
[----:B------:R-:W-:Y:S01]  /*7c20*/  ISETP.NE.AND P2, PT, R18, RZ, PT ;  /* 0x000000ff1200720c */ /* 0x000fe20003f45270 */
[----:B------:R-:W-:Y:S01]  /*7c30*/  IMAD.IADD R18, R29, 0x1, R18 ;  /* 0x000000011d127824 */ /* 0x000fe200078e0212 */
[----:B------:R-:W-:Y:S01]  /*7c40*/  LEA R6, R6, UR4, 0x2 ;  /* 0x0000000406067c11 */ /* 0x000fe2000f8e10ff */
[----:B------:R-:W-:Y:S01]  /*7c50*/  VIADD R30, R30, 0xc ;  /* 0x0000000c1e1e7836 */ /* 0x000fe20000000000 */
[----:B------:R-:W-:Y:S01]  /*7c60*/  STS [R26], R45 ;  /* 0x0000002d1a007388 */ /* 0x000fe20000000800 */
[----:B------:R-:W-:Y:S01]  /*7c70*/  LEA R27, R27, UR4, 0x2 ;  /* 0x000000041b1b7c11 */ /* 0x000fe2000f8e10ff */
[----:B------:R-:W-:Y:S01]  /*7c80*/  VIADD R15, R15, 0xd ;  /* 0x0000000d0f0f7836 */ /* 0x000fe20000000000 */
[----:B------:R-:W-:Y:S01]  /*7c90*/  ISETP.NE.AND P3, PT, R23, RZ, PT ;  /* 0x000000ff1700720c */ /* 0x000fe20003f65270 */
[----:B------:R0:W-:Y:S01]  /*7ca0*/  STS [R5], R42 ;  /* 0x0000002a05007388 */ /* 0x0001e20000000800 */
[----:B------:R-:W-:Y:S01]  /*7cb0*/  LEA R4, R7, UR4, 0x2 ;  /* 0x0000000407047c11 */ /* 0x000fe2000f8e10ff */
[----:B------:R-:W-:Y:S01]  /*7cc0*/  @P0 IMAD.IADD R15, R18, 0x1, R23 ;  /* 0x00000001120f0824 */ /* 0x000fe200078e0217 */
[----:B------:R-:W-:Y:S01]  /*7cd0*/  SEL R12, R12, R20, !P1 ;  /* 0x000000140c0c7207 */ /* 0x000fe20004800000 */
[----:B------:R-:W-:Y:S01]  /*7ce0*/  STS [R6], R41 ;  /* 0x0000002906007388 */ /* 0x000fe20000000800 */
[----:B------:R-:W-:-:S02]  /*7cf0*/  LEA R9, R9, UR4, 0x2 ;  /* 0x0000000409097c11 */ /* 0x000fc4000f8e10ff */
[----:B------:R-:W-:Y:S02]  /*7d00*/  SEL R13, R13, R29, !P2 ;  /* 0x0000001d0d0d7207 */ /* 0x000fe40005000000 */
[----:B------:R-:W-:Y:S02]  /*7d10*/  ISETP.GE.AND P0, PT, R0, R25, PT ;  /* 0x000000190000720c */ /* 0x000fe40003f06270 */
[----:B0-----:R-:W-:Y:S01]  /*7d20*/  LEA R5, R8, UR4, 0x2 ;  /* 0x0000000408057c11 */ /* 0x001fe2000f8e10ff */
[----:B------:R-:W-:Y:S01]  /*7d30*/  STS [R27], R38 ;  /* 0x000000261b007388 */ /* 0x000fe20000000800 */
[----:B------:R-:W-:Y:S02]  /*7d40*/  LEA R7, R10, UR4, 0x2 ;  /* 0x000000040a077c11 */ /* 0x000fe4000f8e10ff */
[----:B------:R-:W-:Y:S01]  /*7d50*/  SEL R30, R30, R18, !P3 ;  /* 0x000000121e1e7207 */ /* 0x000fe20005800000 */
[----:B------:R0:W-:Y:S01]  /*7d60*/  STS [R4], R37 ;  /* 0x0000002504007388 */ /* 0x0001e20000000800 */
[----:B------:R-:W-:-:S02]  /*7d70*/  LEA R11, R11, UR4, 0x2 ;  /* 0x000000040b0b7c11 */ /* 0x000fc4000f8e10ff */
[----:B------:R-:W-:Y:S01]  /*7d80*/  LEA R12, R12, UR4, 0x2 ;  /* 0x000000040c0c7c11 */ /* 0x000fe2000f8e10ff */
[----:B------:R1:W-:Y:S01]  /*7d90*/  STS [R5], R34 ;  /* 0x0000002205007388 */ /* 0x0003e20000000800 */
[----:B------:R-:W-:Y:S02]  /*7da0*/  LEA R30, R30, UR4, 0x2 ;  /* 0x000000041e1e7c11 */ /* 0x000fe4000f8e10ff */
[----:B------:R-:W-:Y:S01]  /*7db0*/  LEA R15, R15, UR4, 0x2 ;  /* 0x000000040f0f7c11 */ /* 0x000fe2000f8e10ff */
[----:B------:R1:W-:Y:S01]  /*7dc0*/  STS [R9], R32 ;  /* 0x0000002009007388 */ /* 0x0003e20000000800 */
[----:B0-----:R-:W-:-:S03]  /*7dd0*/  LEA R4, R13, UR4, 0x2 ;  /* 0x000000040d047c11 */ /* 0x001fc6000f8e10ff */
        /* <DEDUP_REMOVED lines=10> */
[----:B-1----:R-:W-:Y:S01]  /*7e80*/  CS2R R6, SRZ ;  /* 0x0000000000067805 */ /* 0x002fe2000001ff00 */
[----:B------:R-:W0:Y:S04]  /*7e90*/  LDCU.64 UR10, c[0x0][0x3c0] ;  /* 0x00007800ff0a77ac */ /* 0x000e280008000a00 */
[----:B------:R-:W-:-:S13]  /*7ea0*/  PLOP3.LUT P0, PT, PT, PT, UP0, 0x80, 0x8 ;  /* 0x000000000008781c */ /* 0x000fda0003f0f008 */
[----:B------:R-:W-:Y:S05]  /*7eb0*/  @P0 BRA `(.L_x_211) ;  /* 0x0000000000100947 */ /* 0x000fea0003800000 */
[----:B------:R-:W1:Y:S02]  /*7ec0*/  LDC.64 R4, c[0x0][0x3d0] ;  /* 0x0000f400ff047b82 */ /* 0x000e640000000a00 */
[----:B-1----:R-:W2:Y:S02]  /*7ed0*/  LDG.E.64 R4, desc[UR8][R4.64] ;  /* 0x0000000804047981 */ /* 0x002ea4000c1e1b00 */
[----:B--2---:R-:W-:-:S05]  /*7ee0*/  IADD3 R7, P1, PT, -R4, R2, RZ ;  /* 0x0000000204077210 */ /* 0x004fca0007f3e1ff */
[----:B------:R-:W-:-:S08]  /*7ef0*/  IMAD.X R6, R3, 0x1, ~R5, P1 ;  /* 0x0000000103067824 */ /* 0x000fd000008e0e05 */
.L_x_211:
[----:B------:R-:W-:-:S04]  /*7f00*/  IADD3 R8, P1, PT, R0, R7, RZ ;  /* 0x0000000700087210 */ /* 0x000fc80007f3e0ff */
[----:B------:R-:W-:Y:S01]  /*7f10*/  LOP3.LUT R8, RZ, R8, RZ, 0x33, !PT ;  /* 0x00000008ff087212 */ /* 0x000fe200078e33ff */
[----:B------:R-:W-:-:S03]  /*7f20*/  IMAD.X R7, RZ, RZ, R6, P1 ;  /* 0x000000ffff077224 */ /* 0x000fc600008e0606 */
[----:B0-----:R-:W-:Y:S02]  /*7f30*/  IADD3 R8, P1, PT, R8, UR10, RZ ;  /* 0x0000000a08087c10 */ /* 0x001fe4000ff3e0ff */
[----:B------:R-:W-:-:S04]  /*7f40*/  LOP3.LUT R7, RZ, R7, RZ, 0x33, !PT ;  /* 0x00000007ff077212 */ /* 0x000fc800078e33ff */
[----:B------:R-:W-:Y:S01]  /*7f50*/  IADD3.X R7, PT, PT, R7, UR11, RZ, P1, !PT ;  /* 0x0000000b07077c10 */ /* 0x000fe20008ffe4ff */
[----:B------:R-:W-:Y:S06]  /*7f60*/  BRA `(.L_x_212) ;  /* 0x0000000000247947 */ /* 0x000fec0003800000 */
.L_x_210:
[----:B------:R-:W-:Y:S01]  /*7f70*/  UISETP.NE.AND UP0, UPT, UR6, URZ, UPT ;  /* 0x000000ff0600728c */ /* 0x000fe2000bf05270 */
[----:B-1----:R-:W-:Y:S01]  /*7f80*/  IMAD.IADD R7, R0, 0x1, -R25 ;  /* 0x0000000100077824 */ /* 0x002fe200078e0a19 */
[----:B------:R-:W-:-:S04]  /*7f90*/  CS2R R4, SRZ ;  /* 0x0000000000047805 */ /* 0x000fc8000001ff00 */
[----:B------:R-:W-:-:S13]  /*7fa0*/  PLOP3.LUT P0, PT, PT, PT, UP0, 0x80, 0x8 ;  /* 0x000000000008781c */ /* 0x000fda0003f0f008 */
[----:B------:R-:W-:Y:S05]  /*7fb0*/  @P0 BRA `(.L_x_213) ;  /* 0x0000000000080947 */ /* 0x000fea0003800000 */
[----:B------:R-:W0:Y:S02]  /*7fc0*/  LDC.64 R4, c[0x0][0x3d0] ;  /* 0x0000f400ff047b82 */ /* 0x000e240000000a00 */
[----:B0-----:R-:W5:Y:S02]  /*7fd0*/  LDG.E.64 R4, desc[UR8][R4.64] ;  /* 0x0000000804047981 */ /* 0x001f64000c1e1b00 */
.L_x_213:
[----:B-----5:R-:W-:-:S04]  /*7fe0*/  IADD3 R8, P1, PT, R7, R4, RZ ;  /* 0x0000000407087210 */ /* 0x020fc80007f3e0ff */
[----:B------:R-:W-:-:S09]  /*7ff0*/  LEA.HI.X.SX32 R7, R7, R5, 0x1, P1 ;  /* 0x0000000507077211 */ /* 0x000fd200008f0eff */
.L_x_212:
[----:B------:R-:W-:Y:S05]  /*8000*/  BSYNC.RECONVERGENT B1 ;  /* 0x0000000000017941 */ /* 0x000fea0003800200 */
.L_x_209:
[C---:B------:R-:W-:Y:S01]  /*8010*/  ISETP.GE.AND P1, PT, R0.reuse, R43, PT ;  /* 0x0000002b0000720c */ /* 0x040fe20003f26270 */
[----:B------:R-:W-:Y:S01]  /*8020*/  BSSY.RECONVERGENT B1, `(.L_x_214) ;  /* 0x0000024000017945 */ /* 0x000fe20003800200 */
[----:B------:R-:W-:-:S11]  /*8030*/  LEA R4, R0, UR4, 0x2 ;  /* 0x0000000400047c11 */ /* 0x000fd6000f8e10ff */
[----:B------:R-:W0:Y:S01]  /*8040*/  @!P1 LDS R5, [R4] ;  /* 0x0000000004059984 */ /* 0x000e220000000800 */
[----:B------:R-:W1:Y:S02]  /*8050*/  @!P1 LDC.64 R10, c[0x0][0x390] ;  /* 0x0000e400ff0a9b82 */ /* 0x000e640000000a00 */
[----:B-1----:R-:W-:Y:S01]  /*8060*/  @!P1 LEA R6, P2, R8, R10, 0x2 ;  /* 0x0000000a08069211 */ /* 0x002fe200078410ff */
[----:B------:R-:W-:-:S03]  /*8070*/  VIADD R10, R0, 0x160 ;  /* 0x00000160000a7836 */ /* 0x000fc60000000000 */
[----:B------:R-:W-:-:S05]  /*8080*/  @!P1 LEA.HI.X R7, R8, R11, R7, 0x2, P2 ;  /* 0x0000000b08079211 */ /* 0x000fca00010f1407 */
[----:B0-----:R0:W-:Y:S01]  /*8090*/  @!P1 STG.E desc[UR8][R6.64], R5 ;  /* 0x0000000506009986 */ /* 0x0011e2000c101908 */
[----:B------:R-:W-:-:S13]  /*80a0*/  ISETP.GE.AND P1, PT, R10, R25, PT ;  /* 0x000000190a00720c */ /* 0x000fda0003f26270 */
[----:B0-----:R-:W-:Y:S05]  /*80b0*/  @!P1 BRA `(.L_x_215) ;  /* 0x0000000000289947 */ /* 0x001fea0003800000 */
[----:B------:R-:W-:Y:S01]  /*80c0*/  BSSY.RECONVERGENT B2, `(.L_x_216) ;  /* 0x0000006000027945 */ /* 0x000fe20003800200 */
[----:B------:R-:W-:Y:S01]  /*80d0*/  IMAD.IADD R5, R10, 0x1, -R25 ;  /* 0x000000010a057824 */ /* 0x000fe200078e0a19 */
[----:B------:R-:W-:Y:S02]  /*80e0*/  CS2R R6, SRZ ;  /* 0x0000000000067805 */ /* 0x000fe4000001ff00 */
[----:B------:R-:W-:Y:S05]  /*80f0*/  @P0 BRA `(.L_x_217) ;  /* 0x0000000000080947 */ /* 0x000fea0003800000 */
[----:B------:R-:W0:Y:S02]  /*8100*/  LDC.64 R6, c[0x0][0x3d0] ;  /* 0x0000f400ff067b82 */ /* 0x000e240000000a00 */
[----:B0-----:R-:W5:Y:S02]  /*8110*/  LDG.E.64 R6, desc[UR8][R6.64] ;  /* 0x0000000806067981 */ /* 0x001f64000c1e1b00 */
.L_x_217:
[----:B------:R-:W-:Y:S05]  /*8120*/  BSYNC.RECONVERGENT B2 ;  /* 0x0000000000027941 */ /* 0x000fea0003800200 */
.L_x_216:
[----:B-----5:R-:W-:-:S04]  /*8130*/  IADD3 R8, P1, PT, R5, R6, RZ ;  /* 0x0000000605087210 */ /* 0x020fc80007f3e0ff */
[----:B------:R-:W-:Y:S01]  /*8140*/  LEA.HI.X.SX32 R7, R5, R7, 0x1, P1 ;  /* 0x0000000705077211 */ /* 0x000fe200008f0eff */
[----:B------:R-:W-:Y:S08]  /*8150*/  BRA `(.L_x_218) ;  /* 0x0000000000407947 */ /* 0x000ff00003800000 */
.L_x_215:
[----:B------:R-:W-:Y:S01]  /*8160*/  BSSY.RECONVERGENT B2, `(.L_x_219) ;  /* 0x0000008000027945 */ /* 0x000fe20003800200 */
[----:B------:R-:W-:Y:S02]  /*8170*/  IMAD.MOV.U32 R5, RZ, RZ, RZ ;  /* 0x000000ffff057224 */ /* 0x000fe400078e00ff */
[----:B------:R-:W-:Y:S01]  /*8180*/  IMAD.MOV.U32 R8, RZ, RZ, RZ ;  /* 0x000000ffff087224 */ /* 0x000fe200078e00ff */
[----:B------:R-:W-:Y:S06]  /*8190*/  @P0 BRA `(.L_x_220) ;  /* 0x0000000000100947 */ /* 0x000fec0003800000 */
[----:B------:R-:W0:Y:S02]  /*81a0*/  LDC.64 R6, c[0x0][0x3d0] ;  /* 0x0000f400ff067b82 */ /* 0x000e240000000a00 */
[----:B0-----:R-:W2:Y:S02]  /*81b0*/  LDG.E.64 R6, desc[UR8][R6.64] ;  /* 0x0000000806067981 */ /* 0x001ea4000c1e1b00 */
[----:B--2---:R-:W-:-:S05]  /*81c0*/  IADD3 R5, P1, PT, -R6, R2, RZ ;  /* 0x0000000206057210 */ /* 0x004fca0007f3e1ff */
[----:B------:R-:W-:-:S08]  /*81d0*/  IMAD.X R8, R3, 0x1, ~R7, P1 ;  /* 0x0000000103087824 */ /* 0x000fd000008e0e07 */
.L_x_220:
[----:B------:R-:W-:Y:S05]  /*81e0*/  BSYNC.RECONVERGENT B2 ;  /* 0x0000000000027941 */ /* 0x000fea0003800200 */
.L_x_219:
[----:B------:R-:W0:Y:S01]  /*81f0*/  LDCU.64 UR4, c[0x0][0x3c0] ;  /* 0x00007800ff0477ac */ /* 0x000e220008000a00 */
[----:B------:R-:W-:-:S04]  /*8200*/  IADD3 R5, P1, PT, R10, R5, RZ ;  /* 0x000000050a057210 */ /* 0x000fc80007f3e0ff */
[----:B------:R-:W-:Y:S01]  /*8210*/  LOP3.LUT R5, RZ, R5, RZ, 0x33, !PT ;  /* 0x00000005ff057212 */ /* 0x000fe200078e33ff */
[----:B------:R-:W-:-:S03]  /*8220*/  IMAD.X R6, RZ, RZ, R8, P1 ;  /* 0x000000ffff067224 */ /* 0x000fc600008e0608 */
[----:B0-----:R-:W-:Y:S02]  /*8230*/  IADD3 R8, P1, PT, R5, UR4, RZ ;  /* 0x0000000405087c10 */ /* 0x001fe4000ff3e0ff */
[----:B------:R-:W-:-:S04]  /*8240*/  LOP3.LUT R5, RZ, R6, RZ, 0x33, !PT ;  /* 0x00000006ff057212 */ /* 0x000fc800078e33ff */
[----:B------:R-:W-:-:S07]  /*8250*/  IADD3.X R7, PT, PT, R5, UR5, RZ, P1, !PT ;  /* 0x0000000505077c10 */ /* 0x000fce0008ffe4ff */
.L_x_218:
[----:B------:R-:W-:Y:S05]  /*8260*/  BSYNC.RECONVERGENT B1 ;  /* 0x0000000000017941 */ /* 0x000fea0003800200 */
.L_x_214:
[----:B------:R-:W-:Y:S01]  /*8270*/  ISETP.GE.AND P1, PT, R10, R43, PT ;  /* 0x0000002b0a00720c */ /* 0x000fe20003f26270 */
[----:B------:R-:W-:-:S12]  /*8280*/  BSSY.RECONVERGENT B1, `(.L_x_221) ;  /* 0x0000023000017945 */ /* 0x000fd80003800200 */
[----:B------:R-:W0:Y:S01]  /*8290*/  @!P1 LDS R5, [R4+0x580] ;  /* 0x0005800004059984 */ /* 0x000e220000000800 */
        /* <DEDUP_REMOVED lines=13> */
.L_x_224:
[----:B------:R-:W-:Y:S05]  /*8370*/  BSYNC.RECONVERGENT B2 ;  /* 0x0000000000027941 */ /* 0x000fea0003800200 */
.L_x_223:
[----:B-----5:R-:W-:-:S04]  /*8380*/  IADD3 R8, P1, PT, R5, R6, RZ ;  /* 0x0000000605087210 */ /* 0x020fc80007f3e0ff */
[----:B------:R-:W-:Y:S01]  /*8390*/  LEA.HI.X.SX32 R7, R5, R7, 0x1, P1 ;  /* 0x0000000705077211 */ /* 0x000fe200008f0eff */
[----:B------:R-:W-:Y:S08]  /*83a0*/  BRA `(.L_x_225) ;  /* 0x0000000000407947 */ /* 0x000ff00003800000 */
.L_x_222:
        /* <DEDUP_REMOVED lines=8> */
.L_x_227:
[----:B------:R-:W-:Y:S05]  /*8430*/  BSYNC.RECONVERGENT B2 ;  /* 0x0000000000027941 */ /* 0x000fea0003800200 */
.L_x_226:
[----:B------:R-:W0:Y:S01]  /*8440*/  LDCU.64 UR4, c[0x0][0x3c0] ;  /* 0x00007800ff0477ac */ /* 0x000e220008000a00 */
[----:B------:R-:W-:-:S04]  /*8450*/  IADD3 R5, P1, PT, R10, R5, RZ ;  /* 0x000000050a057210 */ /* 0x000fc80007f3e0ff */
[----:B------:R-:W-:Y:S01]  /*8460*/  LOP3.LUT R5, RZ, R5, RZ, 0x33, !PT ;  /* 0x00000005ff057212 */ /* 0x000fe200078e33ff */
[----:B------:R-:W-:-:S03]  /*8470*/  IMAD.X R6, RZ, RZ, R8, P1 ;  /* 0x000000ffff067224 */ /* 0x000fc600008e0608 */
[----:B0-----:R-:W-:Y:S02]  /*8480*/  IADD3 R8, P1, PT, R5, UR4, RZ ;  /* 0x0000000405087c10 */ /* 0x001fe4000ff3e0ff */
[----:B------:R-:W-:-:S04]  /*8490*/  LOP3.LUT R5, RZ, R6, RZ, 0x33, !PT ;  /* 0x00000006ff057212 */ /* 0x000fc800078e33ff */
[----:B------:R-:W-:-:S07]  /*84a0*/  IADD3.X R7, PT, PT, R5, UR5, RZ, P1, !PT ;  /* 0x0000000505077c10 */ /* 0x000fce0008ffe4ff */
.L_x_225:
[----:B------:R-:W-:Y:S05]  /*84b0*/  BSYNC.RECONVERGENT B1 ;  /* 0x0000000000017941 */ /* 0x000fea0003800200 */
.L_x_221:
        /* <DEDUP_REMOVED lines=16> */
.L_x_231:
[----:B------:R-:W-:Y:S05]  /*85c0*/  BSYNC.RECONVERGENT B2 ;  /* 0x0000000000027941 */ /* 0x000fea0003800200 */
.L_x_230:
[----:B-----5:R-:W-:-:S04]  /*85d0*/  IADD3 R8, P1, PT, R5, R6, RZ ;  /* 0x0000000605087210 */ /* 0x020fc80007f3e0ff */
[----:B------:R-:W-:Y:S01]  /*85e0*/  LEA.HI.X.SX32 R7, R5, R7, 0x1, P1 ;  /* 0x0000000705077211 */ /* 0x000fe200008f0eff */
[----:B------:R-:W-:Y:S08]  /*85f0*/  BRA `(.L_x_232) ;  /* 0x0000000000407947 */ /* 0x000ff00003800000 */
.L_x_229:
        /* <DEDUP_REMOVED lines=8> */
.L_x_234:
[----:B------:R-:W-:Y:S05]  /*8680*/  BSYNC.RECONVERGENT B2 ;  /* 0x0000000000027941 */ /* 0x000fea0003800200 */
.L_x_233:
[----:B------:R-:W0:Y:S01]  /*8690*/  LDCU.64 UR4, c[0x0][0x3c0] ;  /* 0x00007800ff0477ac */ /* 0x000e220008000a00 */
[----:B------:R-:W-:-:S04]  /*86a0*/  IADD3 R5, P1, PT, R10, R5, RZ ;  /* 0x000000050a057210 */ /* 0x000fc80007f3e0ff */
[----:B------:R-:W-:Y:S01]  /*86b0*/  LOP3.LUT R5, RZ, R5, RZ, 0x33, !PT ;  /* 0x00000005ff057212 */ /* 0x000fe200078e33ff */
[----:B------:R-:W-:-:S03]  /*86c0*/  IMAD.X R6, RZ, RZ, R8, P1 ;  /* 0x000000ffff067224 */ /* 0x000fc600008e0608 */
[----:B0-----:R-:W-:Y:S02]  /*86d0*/  IADD3 R8, P1, PT, R5, UR4, RZ ;  /* 0x0000000405087c10 */ /* 0x001fe4000ff3e0ff */
[----:B------:R-:W-:-:S04]  /*86e0*/  LOP3.LUT R5, RZ, R6, RZ, 0x33, !PT ;  /* 0x00000006ff057212 */ /* 0x000fc800078e33ff */
[----:B------:R-:W-:-:S07]  /*86f0*/  IADD3.X R7, PT, PT, R5, UR5, RZ, P1, !PT ;  /* 0x0000000505077c10 */ /* 0x000fce0008ffe4ff */
.L_x_232:
[----:B------:R-:W-:Y:S05]  /*8700*/  BSYNC.RECONVERGENT B1 ;  /* 0x0000000000017941 */ /* 0x000fea0003800200 */
.L_x_228:
        /* <DEDUP_REMOVED lines=16> */
.L_x_238:
[----:B------:R-:W-:Y:S05]  /*8810*/  BSYNC.RECONVERGENT B2 ;  /* 0x0000000000027941 */ /* 0x000fea0003800200 */
.L_x_237:
[----:B-----5:R-:W-:-:S04]  /*8820*/  IADD3 R8, P1, PT, R5, R6, RZ ;  /* 0x0000000605087210 */ /* 0x020fc80007f3e0ff */
[----:B------:R-:W-:Y:S01]  /*8830*/  LEA.HI.X.SX32 R7, R5, R7, 0x1, P1 ;  /* 0x0000000705077211 */ /* 0x000fe200008f0eff */
[----:B------:R-:W-:Y:S08]  /*8840*/  BRA `(.L_x_239) ;  /* 0x0000000000407947 */ /* 0x000ff00003800000 */
.L_x_236:
        /* <DEDUP_REMOVED lines=8> */
.L_x_241:
[----:B------:R-:W-:Y:S05]  /*88d0*/  BSYNC.RECONVERGENT B2 ;  /* 0x0000000000027941 */ /* 0x000fea0003800200 */
.L_x_240:
[----:B------:R-:W0:Y:S01]  /*88e0*/  LDCU.64 UR4, c[0x0][0x3c0] ;  /* 0x00007800ff0477ac */ /* 0x000e220008000a00 */
[----:B------:R-:W-:-:S04]  /*88f0*/  IADD3 R5, P1, PT, R10, R5, RZ ;  /* 0x000000050a057210 */ /* 0x000fc80007f3e0ff */
[----:B------:R-:W-:Y:S01]  /*8900*/  LOP3.LUT R5, RZ, R5, RZ, 0x33, !PT ;  /* 0x00000005ff057212 */ /* 0x000fe200078e33ff */
[----:B------:R-:W-:-:S03]  /*8910*/  IMAD.X R6, RZ, RZ, R8, P1 ;  /* 0x000000ffff067224 */ /* 0x000fc600008e0608 */
[----:B0-----:R-:W-:Y:S02]  /*8920*/  IADD3 R8, P1, PT, R5, UR4, RZ ;  /* 0x0000000405087c10 */ /* 0x001fe4000ff3e0ff */
[----:B------:R-:W-:-:S04]  /*8930*/  LOP3.LUT R5, RZ, R6, RZ, 0x33, !PT ;  /* 0x00000006ff057212 */ /* 0x000fc800078e33ff */
[----:B------:R-:W-:-:S07]  /*8940*/  IADD3.X R7, PT, PT, R5, UR5, RZ, P1, !PT ;  /* 0x0000000505077c10 */ /* 0x000fce0008ffe4ff */
.L_x_239:
[----:B------:R-:W-:Y:S05]  /*8950*/  BSYNC.RECONVERGENT B1 ;  /* 0x0000000000017941 */ /* 0x000fea0003800200 */
.L_x_235:
        /* <DEDUP_REMOVED lines=16> */
.L_x_245:
[----:B------:R-:W-:Y:S05]  /*8a60*/  BSYNC.RECONVERGENT B2 ;  /* 0x0000000000027941 */ /* 0x000fea0003800200 */
.L_x_244:
[----:B-----5:R-:W-:-:S04]  /*8a70*/  IADD3 R8, P1, PT, R5, R6, RZ ;  /* 0x0000000605087210 */ /* 0x020fc80007f3e0ff */
[----:B------:R-:W-:Y:S01]  /*8a80*/  LEA.HI.X.SX32 R7, R5, R7, 0x1, P1 ;  /* 0x0000000705077211 */ /* 0x000fe200008f0eff */
[----:B------:R-:W-:Y:S08]  /*8a90*/  BRA `(.L_x_246) ;  /* 0x0000000000407947 */ /* 0x000ff00003800000 */
.L_x_243:
        /* <DEDUP_REMOVED lines=8> */
.L_x_248:
[----:B------:R-:W-:Y:S05]  /*8b20*/  BSYNC.RECONVERGENT B2 ;  /* 0x0000000000027941 */ /* 0x000fea0003800200 */
.L_x_247:
[----:B------:R-:W0:Y:S01]  /*8b30*/  LDCU.64 UR4, c[0x0][0x3c0] ;  /* 0x00007800ff0477ac */ /* 0x000e220008000a00 */
[----:B------:R-:W-:-:S04]  /*8b40*/  IADD3 R5, P1, PT, R10, R5, RZ ;  /* 0x000000050a057210 */ /* 0x000fc80007f3e0ff */
[----:B------:R-:W-:Y:S01]  /*8b50*/  LOP3.LUT R5, RZ, R5, RZ, 0x33, !PT ;  /* 0x00000005ff057212 */ /* 0x000fe200078e33ff */
[----:B------:R-:W-:-:S03]  /*8b60*/  IMAD.X R6, RZ, RZ, R8, P1 ;  /* 0x000000ffff067224 */ /* 0x000fc600008e0608 */
[----:B0-----:R-:W-:Y:S02]  /*8b70*/  IADD3 R8, P1, PT, R5, UR4, RZ ;  /* 0x0000000405087c10 */ /* 0x001fe4000ff3e0ff */
[----:B------:R-:W-:-:S04]  /*8b80*/  LOP3.LUT R5, RZ, R6, RZ, 0x33, !PT ;  /* 0x00000006ff057212 */ /* 0x000fc800078e33ff */
[----:B------:R-:W-:-:S07]  /*8b90*/  IADD3.X R7, PT, PT, R5, UR5, RZ, P1, !PT ;  /* 0x0000000505077c10 */ /* 0x000fce0008ffe4ff */
.L_x_246:
[----:B------:R-:W-:Y:S05]  /*8ba0*/  BSYNC.RECONVERGENT B1 ;  /* 0x0000000000017941 */ /* 0x000fea0003800200 */
.L_x_242:
        /* <DEDUP_REMOVED lines=16> */
.L_x_252:
[----:B------:R-:W-:Y:S05]  /*8cb0*/  BSYNC.RECONVERGENT B2 ;  /* 0x0000000000027941 */ /* 0x000fea0003800200 */
.L_x_251:
[----:B-----5:R-:W-:-:S04]  /*8cc0*/  IADD3 R8, P1, PT, R5, R6, RZ ;  /* 0x0000000605087210 */ /* 0x020fc80007f3e0ff */
[----:B------:R-:W-:Y:S01]  /*8cd0*/  LEA.HI.X.SX32 R7, R5, R7, 0x1, P1 ;  /* 0x0000000705077211 */ /* 0x000fe200008f0eff */
[----:B------:R-:W-:Y:S08]  /*8ce0*/  BRA `(.L_x_253) ;  /* 0x0000000000407947 */ /* 0x000ff00003800000 */
.L_x_250:
        /* <DEDUP_REMOVED lines=8> */
.L_x_255:
[----:B------:R-:W-:Y:S05]  /*8d70*/  BSYNC.RECONVERGENT B2 ;  /* 0x0000000000027941 */ /* 0x000fea0003800200 */
.L_x_254:
[----:B------:R-:W0:Y:S01]  /*8d80*/  LDCU.64 UR4, c[0x0][0x3c0] ;  /* 0x00007800ff0477ac */ /* 0x000e220008000a00 */
[----:B------:R-:W-:-:S04]  /*8d90*/  IADD3 R5, P1, PT, R10, R5, RZ ;  /* 0x000000050a057210 */ /* 0x000fc80007f3e0ff */
[----:B------:R-:W-:Y:S01]  /*8da0*/  LOP3.LUT R5, RZ, R5, RZ, 0x33, !PT ;  /* 0x00000005ff057212 */ /* 0x000fe200078e33ff */
[----:B------:R-:W-:-:S03]  /*8db0*/  IMAD.X R6, RZ, RZ, R8, P1 ;  /* 0x000000ffff067224 */ /* 0x000fc600008e0608 */
[----:B0-----:R-:W-:Y:S02]  /*8dc0*/  IADD3 R8, P1, PT, R5, UR4, RZ ;  /* 0x0000000405087c10 */ /* 0x001fe4000ff3e0ff */
[----:B------:R-:W-:-:S04]  /*8dd0*/  LOP3.LUT R5, RZ, R6, RZ, 0x33, !PT ;  /* 0x00000006ff057212 */ /* 0x000fc800078e33ff */
[----:B------:R-:W-:-:S07]  /*8de0*/  IADD3.X R7, PT, PT, R5, UR5, RZ, P1, !PT ;  /* 0x0000000505077c10 */ /* 0x000fce0008ffe4ff */
.L_x_253:
[----:B------:R-:W-:Y:S05]  /*8df0*/  BSYNC.RECONVERGENT B1 ;  /* 0x0000000000017941 */ /* 0x000fea0003800200 */
.L_x_249:
        /* <DEDUP_REMOVED lines=16> */
.L_x_259:
[----:B------:R-:W-:Y:S05]  /*8f00*/  BSYNC.RECONVERGENT B2 ;  /* 0x0000000000027941 */ /* 0x000fea0003800200 */
.L_x_258:
[----:B-----5:R-:W-:-:S04]  /*8f10*/  IADD3 R8, P1, PT, R5, R6, RZ ;  /* 0x0000000605087210 */ /* 0x020fc80007f3e0ff */
[----:B------:R-:W-:Y:S01]  /*8f20*/  LEA.HI.X.SX32 R7, R5, R7, 0x1, P1 ;  /* 0x0000000705077211 */ /* 0x000fe200008f0eff */
[----:B------:R-:W-:Y:S08]  /*8f30*/  BRA `(.L_x_260) ;  /* 0x0000000000407947 */ /* 0x000ff00003800000 */
.L_x_257:
        /* <DEDUP_REMOVED lines=8> */
.L_x_262:
[----:B------:R-:W-:Y:S05]  /*8fc0*/  BSYNC.RECONVERGENT B2 ;  /* 0x0000000000027941 */ /* 0x000fea0003800200 */
.L_x_261:
[----:B------:R-:W0:Y:S01]  /*8fd0*/  LDCU.64 UR4, c[0x0][0x3c0] ;  /* 0x00007800ff0477ac */ /* 0x000e220008000a00 */
[----:B------:R-:W-:-:S04]  /*8fe0*/  IADD3 R5, P1, PT, R10, R5, RZ ;  /* 0x000000050a057210 */ /* 0x000fc80007f3e0ff */
[----:B------:R-:W-:Y:S01]  /*8ff0*/  LOP3.LUT R5, RZ, R5, RZ, 0x33, !PT ;  /* 0x00000005ff057212 */ /* 0x000fe200078e33ff */
[----:B------:R-:W-:-:S03]  /*9000*/  IMAD.X R6, RZ, RZ, R8, P1 ;  /* 0x000000ffff067224 */ /* 0x000fc600008e0608 */
[----:B0-----:R-:W-:Y:S02]  /*9010*/  IADD3 R8, P1, PT, R5, UR4, RZ ;  /* 0x0000000405087c10 */ /* 0x001fe4000ff3e0ff */
[----:B------:R-:W-:-:S04]  /*9020*/  LOP3.LUT R5, RZ, R6, RZ, 0x33, !PT ;  /* 0x00000006ff057212 */ /* 0x000fc800078e33ff */
[----:B------:R-:W-:-:S07]  /*9030*/  IADD3.X R7, PT, PT, R5, UR5, RZ, P1, !PT ;  /* 0x0000000505077c10 */ /* 0x000fce0008ffe4ff */
.L_x_260:
[----:B------:R-:W-:Y:S05]  /*9040*/  BSYNC.RECONVERGENT B1 ;  /* 0x0000000000017941 */ /* 0x000fea0003800200 */
.L_x_256:
        /* <DEDUP_REMOVED lines=16> */
.L_x_266:
[----:B------:R-:W-:Y:S05]  /*9150*/  BSYNC.RECONVERGENT B2 ;  /* 0x0000000000027941 */ /* 0x000fea0003800200 */
.L_x_265:
[----:B-----5:R-:W-:-:S04]  /*9160*/  IADD3 R8, P1, PT, R5, R6, RZ ;  /* 0x0000000605087210 */ /* 0x020fc80007f3e0ff */
[----:B------:R-:W-:Y:S01]  /*9170*/  LEA.HI.X.SX32 R7, R5, R7, 0x1, P1 ;  /* 0x0000000705077211 */ /* 0x000fe200008f0eff */
[----:B------:R-:W-:Y:S08]  /*9180*/  BRA `(.L_x_267) ;  /* 0x0000000000407947 */ /* 0x000ff00003800000 */
.L_x_264:
        /* <DEDUP_REMOVED lines=8> */
.L_x_269:
[----:B------:R-:W-:Y:S05]  /*9210*/  BSYNC.RECONVERGENT B2 ;  /* 0x0000000000027941 */ /* 0x000fea0003800200 */
.L_x_268:
[----:B------:R-:W0:Y:S01]  /*9220*/  LDCU.64 UR4, c[0x0][0x3c0] ;  /* 0x00007800ff0477ac */ /* 0x000e220008000a00 */
[----:B------:R-:W-:-:S04]  /*9230*/  IADD3 R5, P1, PT, R10, R5, RZ ;  /* 0x000000050a057210 */ /* 0x000fc80007f3e0ff */
[----:B------:R-:W-:Y:S01]  /*9240*/  LOP3.LUT R5, RZ, R5, RZ, 0x33, !PT ;  /* 0x00000005ff057212 */ /* 0x000fe200078e33ff */
[----:B------:R-:W-:-:S03]  /*9250*/  IMAD.X R6, RZ, RZ, R8, P1 ;  /* 0x000000ffff067224 */ /* 0x000fc600008e0608 */
[----:B0-----:R-:W-:Y:S02]  /*9260*/  IADD3 R8, P1, PT, R5, UR4, RZ ;  /* 0x0000000405087c10 */ /* 0x001fe4000ff3e0ff */
[----:B------:R-:W-:-:S04]  /*9270*/  LOP3.LUT R5, RZ, R6, RZ, 0x33, !PT ;  /* 0x00000006ff057212 */ /* 0x000fc800078e33ff */
[----:B------:R-:W-:-:S07]  /*9280*/  IADD3.X R7, PT, PT, R5, UR5, RZ, P1, !PT ;  /* 0x0000000505077c10 */ /* 0x000fce0008ffe4ff */
.L_x_267:
[----:B------:R-:W-:Y:S05]  /*9290*/  BSYNC.RECONVERGENT B1 ;  /* 0x0000000000017941 */ /* 0x000fea0003800200 */
.L_x_263:
        /* <DEDUP_REMOVED lines=16> */
.L_x_273:
[----:B------:R-:W-:Y:S05]  /*93a0*/  BSYNC.RECONVERGENT B2 ;  /* 0x0000000000027941 */ /* 0x000fea0003800200 */
.L_x_272:
[----:B-----5:R-:W-:-:S04]  /*93b0*/  IADD3 R8, P1, PT, R5, R6, RZ ;  /* 0x0000000605087210 */ /* 0x020fc80007f3e0ff */
[----:B------:R-:W-:Y:S01]  /*93c0*/  LEA.HI.X.SX32 R7, R5, R7, 0x1, P1 ;  /* 0x0000000705077211 */ /* 0x000fe200008f0eff */
[----:B------:R-:W-:Y:S08]  /*93d0*/  BRA `(.L_x_274) ;  /* 0x0000000000407947 */ /* 0x000ff00003800000 */
.L_x_271:
        /* <DEDUP_REMOVED lines=8> */
.L_x_276:
[----:B------:R-:W-:Y:S05]  /*9460*/  BSYNC.RECONVERGENT B2 ;  /* 0x0000000000027941 */ /* 0x000fea0003800200 */
.L_x_275:
[----:B------:R-:W0:Y:S01]  /*9470*/  LDCU.64 UR4, c[0x0][0x3c0] ;  /* 0x00007800ff0477ac */ /* 0x000e220008000a00 */
[----:B------:R-:W-:-:S04]  /*9480*/  IADD3 R5, P1, PT, R10, R5, RZ ;  /* 0x000000050a057210 */ /* 0x000fc80007f3e0ff */
[----:B------:R-:W-:Y:S01]  /*9490*/  LOP3.LUT R5, RZ, R5, RZ, 0x33, !PT ;  /* 0x00000005ff057212 */ /* 0x000fe200078e33ff */
[----:B------:R-:W-:-:S03]  /*94a0*/  IMAD.X R6, RZ, RZ, R8, P1 ;  /* 0x000000ffff067224 */ /* 0x000fc600008e0608 */
[----:B0-----:R-:W-:Y:S02]  /*94b0*/  IADD3 R8, P1, PT, R5, UR4, RZ ;  /* 0x0000000405087c10 */ /* 0x001fe4000ff3e0ff */
[----:B------:R-:W-:-:S04]  /*94c0*/  LOP3.LUT R5, RZ, R6, RZ, 0x33, !PT ;  /* 0x00000006ff057212 */ /* 0x000fc800078e33ff */
[----:B------:R-:W-:-:S07]  /*94d0*/  IADD3.X R7, PT, PT, R5, UR5, RZ, P1, !PT ;  /* 0x0000000505077c10 */ /* 0x000fce0008ffe4ff */
.L_x_274:
[----:B------:R-:W-:Y:S05]  /*94e0*/  BSYNC.RECONVERGENT B1 ;  /* 0x0000000000017941 */ /* 0x000fea0003800200 */
.L_x_270:
        /* <DEDUP_REMOVED lines=16> */
.L_x_280:
[----:B------:R-:W-:Y:S05]  /*95f0*/  BSYNC.RECONVERGENT B2 ;  /* 0x0000000000027941 */ /* 0x000fea0003800200 */
.L_x_279:
[----:B-----5:R-:W-:-:S04]  /*9600*/  IADD3 R8, P1, PT, R5, R6, RZ ;  /* 0x0000000605087210 */ /* 0x020fc80007f3e0ff */
[----:B------:R-:W-:Y:S01]  /*9610*/  LEA.HI.X.SX32 R7, R5, R7, 0x1, P1 ;  /* 0x0000000705077211 */ /* 0x000fe200008f0eff */
[----:B------:R-:W-:Y:S08]  /*9620*/  BRA `(.L_x_281) ;  /* 0x0000000000407947 */ /* 0x000ff00003800000 */
.L_x_278:
        /* <DEDUP_REMOVED lines=8> */
.L_x_283:
[----:B------:R-:W-:Y:S05]  /*96b0*/  BSYNC.RECONVERGENT B2 ;  /* 0x0000000000027941 */ /* 0x000fea0003800200 */
.L_x_282:
[----:B------:R-:W0:Y:S01]  /*96c0*/  LDCU.64 UR4, c[0x0][0x3c0] ;  /* 0x00007800ff0477ac */ /* 0x000e220008000a00 */
[----:B------:R-:W-:-:S04]  /*96d0*/  IADD3 R5, P1, PT, R10, R5, RZ ;  /* 0x000000050a057210 */ /* 0x000fc80007f3e0ff */
[----:B------:R-:W-:Y:S01]  /*96e0*/  LOP3.LUT R5, RZ, R5, RZ, 0x33, !PT ;  /* 0x00000005ff057212 */ /* 0x000fe200078e33ff */
[----:B------:R-:W-:-:S03]  /*96f0*/  IMAD.X R6, RZ, RZ, R8, P1 ;  /* 0x000000ffff067224 */ /* 0x000fc600008e0608 */
[----:B0-----:R-:W-:Y:S02]  /*9700*/  IADD3 R8, P1, PT, R5, UR4, RZ ;  /* 0x0000000405087c10 */ /* 0x001fe4000ff3e0ff */
[----:B------:R-:W-:-:S04]  /*9710*/  LOP3.LUT R5, RZ, R6, RZ, 0x33, !PT ;  /* 0x00000006ff057212 */ /* 0x000fc800078e33ff */
[----:B------:R-:W-:-:S07]  /*9720*/  IADD3.X R7, PT, PT, R5, UR5, RZ, P1, !PT ;  /* 0x0000000505077c10 */ /* 0x000fce0008ffe4ff */
.L_x_281:
[----:B------:R-:W-:Y:S05]  /*9730*/  BSYNC.RECONVERGENT B1 ;  /* 0x0000000000017941 */ /* 0x000fea0003800200 */
.L_x_277:
        /* <DEDUP_REMOVED lines=16> */
.L_x_287:
[----:B------:R-:W-:Y:S05]  /*9840*/  BSYNC.RECONVERGENT B2 ;  /* 0x0000000000027941 */ /* 0x000fea0003800200 */
.L_x_286:
[----:B-----5:R-:W-:-:S04]  /*9850*/  IADD3 R8, P1, PT, R5, R6, RZ ;  /* 0x0000000605087210 */ /* 0x020fc80007f3e0ff */
[----:B------:R-:W-:Y:S01]  /*9860*/  LEA.HI.X.SX32 R7, R5, R7, 0x1, P1 ;  /* 0x0000000705077211 */ /* 0x000fe200008f0eff */
[----:B------:R-:W-:Y:S08]  /*9870*/  BRA `(.L_x_288) ;  /* 0x0000000000407947 */ /* 0x000ff00003800000 */
.L_x_285:
        /* <DEDUP_REMOVED lines=8> */
.L_x_290:
[----:B------:R-:W-:Y:S05]  /*9900*/  BSYNC.RECONVERGENT B2 ;  /* 0x0000000000027941 */ /* 0x000fea0003800200 */
.L_x_289:
[----:B------:R-:W0:Y:S01]  /*9910*/  LDCU.64 UR4, c[0x0][0x3c0] ;  /* 0x00007800ff0477ac */ /* 0x000e220008000a00 */
[----:B------:R-:W-:-:S04]  /*9920*/  IADD3 R5, P1, PT, R10, R5, RZ ;  /* 0x000000050a057210 */ /* 0x000fc80007f3e0ff */
[----:B------:R-:W-:Y:S01]  /*9930*/  LOP3.LUT R5, RZ, R5, RZ, 0x33, !PT ;  /* 0x00000005ff057212 */ /* 0x000fe200078e33ff */
[----:B------:R-:W-:-:S03]  /*9940*/  IMAD.X R6, RZ, RZ, R8, P1 ;  /* 0x000000ffff067224 */ /* 0x000fc600008e0608 */
[----:B0-----:R-:W-:Y:S02]  /*9950*/  IADD3 R8, P1, PT, R5, UR4, RZ ;  /* 0x0000000405087c10 */ /* 0x001fe4000ff3e0ff */
[----:B------:R-:W-:-:S04]  /*9960*/  LOP3.LUT R5, RZ, R6, RZ, 0x33, !PT ;  /* 0x00000006ff057212 */ /* 0x000fc800078e33ff */
[----:B------:R-:W-:-:S07]  /*9970*/  IADD3.X R7, PT, PT, R5, UR5, RZ, P1, !PT ;  /* 0x0000000505077c10 */ /* 0x000fce0008ffe4ff */
.L_x_288:
[----:B------:R-:W-:Y:S05]  /*9980*/  BSYNC.RECONVERGENT B1 ;  /* 0x0000000000017941 */ /* 0x000fea0003800200 */
.L_x_284:
        /* <DEDUP_REMOVED lines=16> */
.L_x_294:
[----:B------:R-:W-:Y:S05]  /*9a90*/  BSYNC.RECONVERGENT B2 ;  /* 0x0000000000027941 */ /* 0x000fea0003800200 */
.L_x_293:
[----:B-----5:R-:W-:-:S04]  /*9aa0*/  IADD3 R8, P1, PT, R5, R6, RZ ;  /* 0x0000000605087210 */ /* 0x020fc80007f3e0ff */
[----:B------:R-:W-:Y:S01]  /*9ab0*/  LEA.HI.X.SX32 R7, R5, R7, 0x1, P1 ;  /* 0x0000000705077211 */ /* 0x000fe200008f0eff */
[----:B------:R-:W-:Y:S08]  /*9ac0*/  BRA `(.L_x_295) ;  /* 0x0000000000407947 */ /* 0x000ff00003800000 */
.L_x_292:
        /* <DEDUP_REMOVED lines=8> */
.L_x_297:
[----:B------:R-:W-:Y:S05]  /*9b50*/  BSYNC.RECONVERGENT B2 ;  /* 0x0000000000027941 */ /* 0x000fea0003800200 */
.L_x_296:
[----:B------:R-:W0:Y:S01]  /*9b60*/  LDCU.64 UR4, c[0x0][0x3c0] ;  /* 0x00007800ff0477ac */ /* 0x000e220008000a00 */
[----:B------:R-:W-:-:S04]  /*9b70*/  IADD3 R5, P1, PT, R10, R5, RZ ;  /* 0x000000050a057210 */ /* 0x000fc80007f3e0ff */
[----:B------:R-:W-:Y:S01]  /*9b80*/  LOP3.LUT R5, RZ, R5, RZ, 0x33, !PT ;  /* 0x00000005ff057212 */ /* 0x000fe200078e33ff */
[----:B------:R-:W-:-:S03]  /*9b90*/  IMAD.X R6, RZ, RZ, R8, P1 ;  /* 0x000000ffff067224 */ /* 0x000fc600008e0608 */
[----:B0-----:R-:W-:Y:S02]  /*9ba0*/  IADD3 R8, P1, PT, R5, UR4, RZ ;  /* 0x0000000405087c10 */ /* 0x001fe4000ff3e0ff */
[----:B------:R-:W-:-:S04]  /*9bb0*/  LOP3.LUT R5, RZ, R6, RZ, 0x33, !PT ;  /* 0x00000006ff057212 */ /* 0x000fc800078e33ff */
[----:B------:R-:W-:-:S07]  /*9bc0*/  IADD3.X R7, PT, PT, R5, UR5, RZ, P1, !PT ;  /* 0x0000000505077c10 */ /* 0x000fce0008ffe4ff */
.L_x_295:
[----:B------:R-:W-:Y:S05]  /*9bd0*/  BSYNC.RECONVERGENT B1 ;  /* 0x0000000000017941 */ /* 0x000fea0003800200 */
.L_x_291:
[----:B------:R-:W-:Y:S01]  /*9be0*/  ISETP.GE.AND P1, PT, R10, R43, PT ;  /* 0x0000002b0a00720c */ /* 0x000fe20003f26270 */
[----:B------:R-:W-:-:S12]  /*9bf0*/  BSSY.RECONVERGENT B1, `(.L_x_298) ;  /* 0x0000023000017945 */ /* 0x000fd80003800200 */
[----:B------:R-:W0:Y:S01]  /*9c00*/  @!P1 LDS R5, [R4+0x4200] ;  /* 0x0042000004059984 */ /* 0x000e220000000800 */
[----:B------:R-:W1:Y:S02]  /*9c10*/  @!P1 LDC.64 R10, c[0x0][0x390] ;  /* 0x0000e400ff0a9b82 */ /* 0x000e640000000a00 */
[----:B-1----:R-:W-:-:S04]  /*9c20*/  @!P1 LEA R6, P2, R8, R10, 0x2 ;  /* 0x0000000a08069211 */ /* 0x002fc800078410ff */
[----:B------:R-:W-:Y:S01]  /*9c30*/  @!P1 LEA.HI.X R7, R8, R11, R7, 0x2, P2 ;  /* 0x0000000b08079211 */ /* 0x000fe200010f1407 */
[----:B------:R-:W-:-:S04]  /*9c40*/  VIADD R8, R0, 0x11e0 ;  /* 0x000011e000087836 */ /* 0x000fc80000000000 */
        /* <DEDUP_REMOVED lines=9> */
.L_x_301:
[----:B------:R-:W-:Y:S05]  /*9ce0*/  BSYNC.RECONVERGENT B2 ;  /* 0x0000000000027941 */ /* 0x000fea0003800200 */
.L_x_300:
[----:B-----5:R-:W-:-:S04]  /*9cf0*/  IADD3 R6, P1, PT, R25, R2, RZ ;  /* 0x0000000219067210 */ /* 0x020fc80007f3e0ff */
[----:B------:R-:W-:Y:S01]  /*9d00*/  LEA.HI.X.SX32 R3, R25, R3, 0x1, P1 ;  /* 0x0000000319037211 */ /* 0x000fe200008f0eff */
[----:B------:R-:W-:Y:S08]  /*9d10*/  BRA `(.L_x_302) ;  /* 0x0000000000407947 */ /* 0x000ff00003800000 */
.L_x_299:
        /* <DEDUP_REMOVED lines=8> */
.L_x_304:
[----:B------:R-:W-:Y:S05]  /*9da0*/  BSYNC.RECONVERGENT B2 ;  /* 0x0000000000027941 */ /* 0x000fea0003800200 */
.L_x_303:
[----:B------:R-:W0:Y:S01]  /*9db0*/  LDCU.64 UR4, c[0x0][0x3c0] ;  /* 0x00007800ff0477ac */ /* 0x000e220008000a00 */
[----:B------:R-:W-:-:S04]  /*9dc0*/  IADD3 R0, P1, PT, R8, R0, RZ ;  /* 0x0000000008007210 */ /* 0x000fc80007f3e0ff */
[----:B------:R-:W-:Y:S01]  /*9dd0*/  LOP3.LUT R0, RZ, R0, RZ, 0x33, !PT ;  /* 0x00000000ff007212 */ /* 0x000fe200078e33ff */
[----:B------:R-:W-:-:S03]  /*9de0*/  IMAD.X R2, RZ, RZ, R5, P1 ;  /* 0x000000ffff027224 */ /* 0x000fc600008e0605 */
[----:B0-----:R-:W-:Y:S02]  /*9df0*/  IADD3 R6, P1, PT, R0, UR4, RZ ;  /* 0x0000000400067c10 */ /* 0x001fe4000ff3e0ff */
[----:B------:R-:W-:-:S04]  /*9e00*/  LOP3.LUT R0, RZ, R2, RZ, 0x33, !PT ;  /* 0x00000002ff007212 */ /* 0x000fc800078e33ff */
[----:B------:R-:W-:-:S07]  /*9e10*/  IADD3.X R3, PT, PT, R0, UR5, RZ, P1, !PT ;  /* 0x0000000500037c10 */ /* 0x000fce0008ffe4ff */
.L_x_302:
[----:B------:R-:W-:Y:S05]  /*9e20*/  BSYNC.RECONVERGENT B1 ;  /* 0x0000000000017941 */ /* 0x000fea0003800200 */
.L_x_298:
[----:B------:R-:W-:-:S13]  /*9e30*/  ISETP.GE.AND P1, PT, R8, R43, PT ;  /* 0x0000002b0800720c */ /* 0x000fda0003f26270 */
[----:B------:R-:W-:Y:S05]  /*9e40*/  @P1 BRA `(.L_x_305) ;  /* 0x0000004000381947 */ /* 0x000fea0003800000 */
[----:B------:R-:W0:Y:S01]  /*9e50*/  LDS R5, [R4+0x4780] ;  /* 0x0047800004057984 */ /* 0x000e220000000800 */
[----:B------:R-:W1:Y:S02]  /*9e60*/  LDCU.64 UR4, c[0x0][0x390] ;  /* 0x00007200ff0477ac */ /* 0x000e640008000a00 */
[----:B-1----:R-:W-:-:S04]  /*9e70*/  LEA R2, P1, R6, UR4, 0x2 ;  /* 0x0000000406027c11 */ /* 0x002fc8000f8210ff */
[----:B------:R-:W-:-:S05]  /*9e80*/  LEA.HI.X R3, R6, UR5, R3, 0x2, P1 ;  /* 0x0000000506037c11 */ /* 0x000fca00088f1403 */
[----:B0-----:R1:W-:Y:S01]  /*9e90*/  STG.E desc[UR8][R2.64], R5 ;  /* 0x0000000502007986 */ /* 0x0013e2000c101908 */
[----:B------:R-:W-:Y:S05]  /*9ea0*/  BRA `(.L_x_305) ;  /* 0x0000004000207947 */ /* 0x000fea0003800000 */
.L_x_208:
[----:B------:R-:W0:Y:S01]  /*9eb0*/  S2R R0, SR_TID.X ;  /* 0x0000000000007919 */ /* 0x000e220000002100 */
[----:B------:R-:W1:Y:S01]  /*9ec0*/  LDC.64 R12, c[0x0][0x3c8] ;  /* 0x0000f200ff0c7b82 */ /* 0x000e620000000a00 */
[----:B------:R-:W2:Y:S01]  /*9ed0*/  LDCU.U8 UR4, c[0x0][0x3b8] ;  /* 0x00007700ff0477ac */ /* 0x000ea20008000000 */
[----:B------:R-:W3:Y:S01]  /*9ee0*/  LDCU.64 UR10, c[0x0][0x380] ;  /* 0x00007000ff0a77ac */ /* 0x000ee20008000a00 */
[----:B------:R-:W4:Y:S01]  /*9ef0*/  LDCU.64 UR12, c[0x0][0x388] ;  /* 0x00007100ff0c77ac */ /* 0x000f220008000a00 */
[----:B--2---:R-:W-:Y:S01]  /*9f00*/  ISETP.NE.AND P0, PT, RZ, UR4, PT ;  /* 0x00000004ff007c0c */ /* 0x004fe2000bf05270 */
[----:B------:R-:W-:-:S03]  /*9f10*/  USHF.R.S32.HI UR4, URZ, 0x1f, UR7 ;  /* 0x0000001fff047899 */ /* 0x000fc60008011407 */
[----:B-1----:R-:W-:Y:S02]  /*9f20*/  SEL R12, R12, RZ, !P0 ;  /* 0x000000ff0c0c7207 */ /* 0x002fe40004000000 */
[----:B------:R-:W-:Y:S01]  /*9f30*/  SEL R13, R13, RZ, !P0 ;  /* 0x000000ff0d0d7207 */ /* 0x000fe20004000000 */
[----:B0-----:R-:W-:-:S04]  /*9f40*/  IMAD R11, R0, 0xe, RZ ;  /* 0x0000000e000b7824 */ /* 0x001fc800078e02ff */
[C---:B------:R-:W-:Y:S01]  /*9f50*/  VIADD R18, R11.reuse, 0x1 ;  /* 0x000000010b127836 */ /* 0x040fe20000000000 */
[C---:B------:R-:W-:Y:S01]  /*9f60*/  IADD3 R16, P0, P1, R11.reuse, UR7, R12 ;  /* 0x000000070b107c10 */ /* 0x040fe2000f91e00c */
[C---:B------:R-:W-:Y:S02]  /*9f70*/  VIADD R20, R11.reuse, 0x2 ;  /* 0x000000020b147836 */ /* 0x040fe40000000000 */
[C---:B------:R-:W-:Y:S01]  /*9f80*/  VIADD R22, R11.reuse, 0x3 ;  /* 0x000000030b167836 */ /* 0x040fe20000000000 */
[----:B------:R-:W-:Y:S01]  /*9f90*/  IADD3.X R13, PT, PT, RZ, UR4, R13, P0, P1 ;  /* 0x00000004ff0d7c10 */ /* 0x000fe200087e240d */
        /* <DEDUP_REMOVED lines=8> */
[C---:B------:R-:W-:Y:S01]  /*a020*/  VIADD R16, R11.reuse, 0x7 ;  /* 0x000000070b107836 */ /* 0x040fe20000000000 */
[-C--:B------:R-:W-:Y:S01]  /*a030*/  ISETP.GE.AND P6, PT, R20, R43.reuse, PT ;  /* 0x0000002b1400720c */ /* 0x080fe20003fc6270 */
        /* <DEDUP_REMOVED lines=9> */
[----:B------:R-:W-:-:S02]  /*a0d0*/  ISETP.GE.AND P0, PT, R11, R43, PT ;  /* 0x0000002b0b00720c */ /* 0x000fc40003f06270 */
[-C--:B------:R-:W-:Y:S01]  /*a0e0*/  ISETP.GE.AND P1, PT, R18, R43.reuse, PT ;  /* 0x0000002b1200720c */ /* 0x080fe20003f26270 */
[----:B------:R-:W5:Y:S01]  /*a0f0*/  @!P6 LDG.E R39, desc[UR8][R14.64+0x8] ;  /* 0x000008080e27e981 */ /* 0x000f62000c1e1900 */
[----:B------:R-:W-:-:S03]  /*a100*/  ISETP.GE.AND P6, PT, R46, R43, PT ;  /* 0x0000002b2e00720c */ /* 0x000fc60003fc6270 */
        /* <DEDUP_REMOVED lines=12> */
[----:B------:R-:W5:Y:S04]  /*a1d0*/  @!P0 LDG.E R4, desc[UR8][R14.64+0x1c] ;  /* 0x00001c080e048981 */ /* 0x000f68000c1e1900 */
[----:B------:R-:W5:Y:S04]  /*a1e0*/  @!P1 LDG.E R5, desc[UR8][R14.64+0x20] ;  /* 0x000020080e059981 */ /* 0x000f68000c1e1900 */
[----:B------:R-:W5:Y:S04]  /*a1f0*/  @!P3 LDG.E R7, desc[UR8][R14.64+0x28] ;  /* 0x000028080e07b981 */ /* 0x000f68000c1e1900 */
[----:B------:R-:W5:Y:S04]  /*a200*/  @!P2 LDG.E R6, desc[UR8][R14.64+0x24] ;  /* 0x000024080e06a981 */ /* 0x000f68000c1e1900 */
[----:B------:R-:W5:Y:S04]  /*a210*/  @!P4 LDG.E R8, desc[UR8][R14.64+0x2c] ;  /* 0x00002c080e08c981 */ /* 0x000f68000c1e1900 */
[----:B------:R-:W5:Y:S04]  /*a220*/  @!P5 LDG.E R9, desc[UR8][R14.64+0x30] ;  /* 0x000030080e09d981 */ /* 0x000f68000c1e1900 */
[----:B------:R0:W5:Y:S01]  /*a230*/  @!P6 LDG.E R10, desc[UR8][R14.64+0x34] ;  /* 0x000034080e0ae981 */ /* 0x000162000c1e1900 */
[----:B------:R-:W-:-:S02]  /*a240*/  P2R R19, PR, RZ, 0x1 ;  /* 0x00000001ff137803 */ /* 0x000fc40000000000 */
[-C--:B------:R-:W-:Y:S01]  /*a250*/  ISETP.GE.AND P0, PT, R11, R43.reuse, PT ;  /* 0x0000002b0b00720c */ /* 0x080fe20003f06270 */
[----:B------:R-:W-:Y:S01]  /*a260*/  BAR.SYNC.DEFER_BLOCKING 0x0 ;  /* 0x0000000000007b1d */ /* 0x000fe20000010000 */
[----:B------:R-:W-:Y:S02]  /*a270*/  P2R R17, PR, RZ, 0x2 ;  /* 0x00000002ff117803 */ /* 0x000fe40000000000 */
[----:B------:R-:W-:-:S09]  /*a280*/  ISETP.GE.AND P1, PT, R18, R43, PT ;  /* 0x0000002b1200720c */ /* 0x000fd20003f26270 */
[----:B------:R-:W2:Y:S04]  /*a290*/  @!P0 LDG.E R11, desc[UR8][R12.64] ;  /* 0x000000080c0b8981 */ /* 0x000ea8000c1e1900 */
[----:B------:R-:W3:Y:S01]  /*a2a0*/  @!P1 LDG.E R16, desc[UR8][R12.64+0x4] ;  /* 0x000004080c109981 */ /* 0x000ee2000c1e1900 */
[----:B------:R-:W-:Y:S02]  /*a2b0*/  IMAD.MOV.U32 R24, RZ, RZ, 0x1 ;  /* 0x00000001ff187424 */ /* 0x000fe400078e00ff */
[----:B------:R-:W-:Y:S01]  /*a2c0*/  IMAD.MOV.U32 R25, RZ, RZ, 0x1 ;  /* 0x00000001ff197424 */ /* 0x000fe200078e00ff */
[----:B------:R-:W4:Y:S01]  /*a2d0*/  @!P4 LDG.E R18, desc[UR8][R12.64+0x2c] ;  /* 0x00002c080c12c981 */ /* 0x000f22000c1e1900 */
[----:B--2---:R-:W-:Y:S02]  /*a2e0*/  @!P0 LOP3.LUT R24, R11, 0x1, RZ, 0xc, !PT ;  /* 0x000000010b188812 */ /* 0x004fe400078e0cff */
[-C--:B------:R-:W-:Y:S01]  /*a2f0*/  ISETP.GE.AND P0, PT, R20, R43.reuse, PT ;  /* 0x0000002b1400720c */ /* 0x080fe20003f06270 */
[----:B------:R-:W-:Y:S01]  /*a300*/  IMAD.MOV.U32 R11, RZ, RZ, 0x1 ;  /* 0x00000001ff0b7424 */ /* 0x000fe200078e00ff */
[----:B---3--:R-:W-:Y:S01]  /*a310*/  @!P1 LOP3.LUT R11, R16, 0x1, RZ, 0xc, !PT ;  /* 0x00000001100b9812 */ /* 0x008fe200078e0cff */
[----:B------:R-:W-:Y:S01]  /*a320*/  IMAD.MOV.U32 R27, RZ, RZ, 0x1 ;  /* 0x00000001ff1b7424 */ /* 0x000fe200078e00ff */
[----:B------:R-:W-:Y:S01]  /*a330*/  ISETP.GE.AND P1, PT, R22, R43, PT ;  /* 0x0000002b1600720c */ /* 0x000fe20003f26270 */
[----:B------:R-:W-:Y:S01]  /*a340*/  IMAD.MOV.U32 R29, RZ, RZ, 0x1 ;  /* 0x00000001ff1d7424 */ /* 0x000fe200078e00ff */
[----:B------:R-:W2:Y:S07]  /*a350*/  @!P6 LDG.E R20, desc[UR8][R12.64+0x34] ;  /* 0x000034080c14e981 */ /* 0x000eae000c1e1900 */
[----:B------:R-:W3:Y:S04]  /*a360*/  @!P0 LDG.E R16, desc[UR8][R12.64+0x8] ;  /* 0x000008080c108981 */ /* 0x000ee8000c1e1900 */
[----:B------:R-:W4:Y:S01]  /*a370*/  @!P1 LDG.E R14, desc[UR8][R12.64+0xc] ;  /* 0x00000c080c0e9981 */ /* 0x000f22000c1e1900 */
[----:B---3--:R-:W-:-:S02]  /*a380*/  @!P0 LOP3.LUT R25, R16, 0x1, RZ, 0xc, !PT ;  /* 0x0000000110198812 */ /* 0x008fc400078e0cff */
[-C--:B------:R-:W-:Y:S01]  /*a390*/  ISETP.GE.AND P0, PT, R26, R43.reuse, PT ;  /* 0x0000002b1a00720c */ /* 0x080fe20003f06270 */
[----:B------:R-:W-:Y:S01]  /*a3a0*/  IMAD.MOV.U32 R26, RZ, RZ, 0x1 ;  /* 0x00000001ff1a7424 */ /* 0x000fe200078e00ff */
[----:B----4-:R-:W-:Y:S01]  /*a3b0*/  @!P1 LOP3.LUT R26, R14, 0x1, RZ, 0xc, !PT ;  /* 0x000000010e1a9812 */ /* 0x010fe200078e0cff */
[----:B------:R-:W3:Y:S10]  /*a3c0*/  @!P2 LDG.E R16, desc[UR8][R12.64+0x24] ;  /* 0x000024080c10a981 */ /* 0x000ef4000c1e1900 */
[----:B------:R-:W4:Y:S01]  /*a3d0*/  @!P0 LDG.E R14, desc[UR8][R12.64+0x10] ;  /* 0x000010080c0e8981 */ /* 0x000f22000c1e1900 */
[----:B------:R-:W-:-:S02]  /*a3e0*/  ISETP.GE.AND P1, PT, R28, R43, PT ;  /* 0x0000002b1c00720c */ /* 0x000fc40003f26270 */
[----:B----4-:R-:W-:-:S11]  /*a3f0*/  @!P0 LOP3.LUT R27, R14, 0x1, RZ, 0xc, !PT ;  /* 0x000000010e1b8812 */ /* 0x010fd600078e0cff */
[----:B------:R-:W4:Y:S01]  /*a400*/  @!P1 LDG.E R14, desc[UR8][R12.64+0x14] ;  /* 0x000014080c0e9981 */ /* 0x000f22000c1e1900 */
[----:B------:R-:W-:Y:S01]  /*a410*/  ISETP.GE.AND P0, PT, R30, R43, PT ;  /* 0x0000002b1e00720c */ /* 0x000fe20003f06270 */
[----:B------:R-:W-:Y:S01]  /*a420*/  IMAD.MOV.U32 R28, RZ, RZ, 0x1 ;  /* 0x00000001ff1c7424 */ /* 0x000fe200078e00ff */
[----:B----4-:R-:W-:-:S11]  /*a430*/  @!P1 LOP3.LUT R28, R14, 0x1, RZ, 0xc, !PT ;  /* 0x000000010e1c9812 */ /* 0x010fd600078e0cff */
[----:B------:R-:W4:Y:S01]  /*a440*/  @!P0 LDG.E R14, desc[UR8][R12.64+0x18] ;  /* 0x000018080c0e8981 */ /* 0x000f22000c1e1900 */
[----:B------:R-:W-:-:S03]  /*a450*/  ISETP.NE.AND P1, PT, R17, RZ, PT ;  /* 0x000000ff1100720c */ /* 0x000fc60003f25270 */
[----:B------:R-:W2:Y:S10]  /*a460*/  @!P3 LDG.E R17, desc[UR8][R12.64+0x28] ;  /* 0x000028080c11b981 */ /* 0x000eb4000c1e1900 */
[----:B------:R-:W3:Y:S01]  /*a470*/  @!P1 LDG.E R15, desc[UR8][R12.64+0x20] ;  /* 0x000020080c0f9981 */ /* 0x000ee2000c1e1900 */
[----:B----4-:R-:W-:-:S02]  /*a480*/  @!P0 LOP3.LUT R29, R14, 0x1, RZ, 0xc, !PT ;  /* 0x000000010e1d8812 */ /* 0x010fc400078e0cff */
[----:B------:R-:W-:Y:S02]  /*a490*/  ISETP.NE.AND P0, PT, R19, RZ, PT ;  /* 0x000000ff1300720c */ /* 0x000fe40003f05270 */
[----:B------:R-:W4:Y:S11]  /*a4a0*/  @!P5 LDG.E R19, desc[UR8][R12.64+0x30] ;  /* 0x000030080c13d981 */ /* 0x000f36000c1e1900 */
        /* <DEDUP_REMOVED lines=8> */
[----:B------:R-:W-:Y:S01]  /*a530*/  @!P2 LOP3.LUT R32, R16, 0x1, RZ, 0xc, !PT ;  /* 0x000000011020a812 */ /* 0x000fe200078e0cff */
[----:B------:R-:W-:Y:S01]  /*a540*/  IMAD.MOV.U32 R33, RZ, RZ, 0x1 ;  /* 0x00000001ff217424 */ /* 0x000fe200078e00ff */
[----:B--2---:R-:W-:Y:S01]  /*a550*/  @!P3 LOP3.LUT R33, R17, 0x1, RZ, 0xc, !PT ;  /* 0x000000011121b812 */ /* 0x004fe200078e0cff */
[----:B------:R-:W-:Y:S01]  /*a560*/  IMAD.MOV.U32 R34, RZ, RZ, 0x1 ;  /* 0x00000001ff227424 */ /* 0x000fe200078e00ff */
[----:B------:R-:W-:Y:S01]  /*a570*/  @!P4 LOP3.LUT R34, R18, 0x1, RZ, 0xc, !PT ;  /* 0x000000011222c812 */ /* 0x000fe200078e0cff */
[----:B------:R-:W-:-:S02]  /*a580*/  IMAD.MOV.U32 R35, RZ, RZ, 0x1 ;  /* 0x00000001ff237424 */ /* 0x000fc400078e00ff */
        /* <DEDUP_REMOVED lines=9> */
[----:B----4-:R-:W-:Y:S02]  /*a620*/  @!P5 LOP3.LUT R35, R19, 0x1, RZ, 0xc, !PT ;  /* 0x000000011323d812 */ /* 0x010fe400078e0cff */
[----:B------:R-:W-:-:S04]  /*a630*/  @!P0 LOP3.LUT R30, R14, 0x1, RZ, 0xc, !PT ;  /* 0x000000010e1e8812 */ /* 0x000fc800078e0cff */
        /* <DEDUP_REMOVED lines=19> */
[----:B------:R-:W1:Y:S04]  /*a770*/  LDS.128 R16, [UR4+0x10] ;  /* 0x00001004ff107984 */ /* 0x000e680008000c00 */
[----:B------:R-:W2:Y:S01]  /*a780*/  LDS.128 R20, [UR4+0x20] ;  /* 0x00002004ff147984 */ /* 0x000ea20008000c00 */
        /* <DEDUP_REMOVED lines=8> */
[----:B-1----:R-:W-:-:S03]  /*a810*/  IMAD.IADD R16, R15, 0x1, R16 ;  /* 0x000000010f107824 */ /* 0x002fc600078e0210 */
[----:B------:R-:W-:Y:S02]  /*a820*/  SEL R12, R15, R12, !P0 ;  /* 0x0000000c0f0c7207 */ /* 0x000fe40004000000 */
[----:B------:R-:W-:Y:S01]  /*a830*/  ISETP.NE.AND P0, PT, R47, 0x5, PT ;  /* 0x000000052f00780c */ /* 0x000fe20003f05270 */
[----:B------:R-:W-:-:S03]  /*a840*/  IMAD.IADD R17, R17, 0x1, R16 ;  /* 0x0000000111117824 */ /* 0x000fc600078e0210 */
        /* <DEDUP_REMOVED lines=8> */
[----:B--2---:R-:W-:Y:S01]  /*a8d0*/  IMAD.IADD R20, R19, 0x1, R20 ;  /* 0x0000000113147824 */ /* 0x004fe200078e0214 */
[----:B------:R-:W-:Y:S02]  /*a8e0*/  ISETP.NE.AND P1, PT, R47, 0x9, PT ;  /* 0x000000092f00780c */ /* 0x000fe40003f25270 */
[----:B------:R-:W-:Y:S01]  /*a8f0*/  SEL R12, R19, R12, !P0 ;  /* 0x0000000c130c7207 */ /* 0x000fe20004000000 */
[----:B------:R-:W-:Y:S01]  /*a900*/  IMAD.IADD R21, R21, 0x1, R20 ;  /* 0x0000000115157824 */ /* 0x000fe200078e0214 */
[----:B------:R-:W-:Y:S02]  /*a910*/  ISETP.NE.AND P0, PT, R47, 0xa, PT ;  /* 0x0000000a2f00780c */ /* 0x000fe40003f05270 */
[----:B------:R-:W-:Y:S01]  /*a920*/  SEL R12, R20, R12, !P1 ;  /* 0x0000000c140c7207 */ /* 0x000fe20004800000 */
[----:B------:R-:W-:Y:S01]  /*a930*/  IMAD.IADD R19, R46, 0x1, -R45 ;  /* 0x000000012e137824 */ /* 0x000fe200078e0a2d */
[----:B------:R-:W-:-:S02]  /*a940*/  ISETP.NE.AND P2, PT, R42, RZ, PT ;  /* 0x000000ff2a00720c */ /* 0x000fc40003f45270 */
[----:B------:R-:W-:Y:S02]  /*a950*/  SEL R12, R21, R12, !P0 ;  /* 0x0000000c150c7207 */ /* 0x000fe40004000000 */
[C---:B------:R-:W-:Y:S02]  /*a960*/  ISETP.GT.U32.AND P0, PT, R0.reuse, 0x1f, PT ;  /* 0x0000001f0000780c */ /* 0x040fe40003f04070 */
[----:B------:R-:W-:Y:S02]  /*a970*/  SEL R13, R19, RZ, P2 ;  /* 0x000000ff130d7207 */ /* 0x000fe40001000000 */
[----:B------:R-:W-:-:S03]  /*a980*/  ISETP.GE.U32.AND P1, PT, R0, 0x20, PT ;  /* 0x000000200000780c */ /* 0x000fc60003f26070 */
[----:B------:R-:W-:Y:S02]  /*a990*/  IMAD.IADD R16, R12, 0x1, R13 ;  /* 0x000000010c107824 */ /* 0x000fe400078e020d */
[----:B------:R-:W-:-:S03]  /*a9a0*/  IMAD.IADD R15, R22, 0x1, R21 ;  /* 0x00000001160f7824 */ /* 0x000fc600078e0215 */
[----:B------:R-:W-:Y:S01]  /*a9b0*/  SEL R19, R19, R16, !P1 ;  /* 0x0000001013137207 */ /* 0x000fe20004800000 */
[----:B------:R-:W-:Y:S06]  /*a9c0*/  @P0 BRA `(.L_x_306) ;  /* 0x0000000800c00947 */ /* 0x000fec0003800000 */
[----:B------:R-:W0:Y:S01]  /*a9d0*/  LDC.64 R16, c[0x0][0x3a0] ;  /* 0x0000e800ff107b82 */ /* 0x000e220000000a00 */
[----:B------:R-:W-:Y:S02]  /*a9e0*/  ISETP.NE.AND P0, PT, R0, RZ, PT ;  /* 0x000000ff0000720c */ /* 0x000fe40003f05270 */
        /* <DEDUP_REMOVED lines=13> */
.L_x_452:
[----:B------:R-:W-:Y:S05]  /*aac0*/  @!P0 BRA `(.L_x_308) ;  /* 0x00000000007c8947 */ /* 0x000fea0003800000 */
[----:B------:R-:W-:-:S07]  /*aad0*/  IMAD.MOV.U32 R21, RZ, RZ, 0x2d2 ;  /* 0x000002d2ff157424 */ /* 0x000fce00078e00ff */
.L_x_310:
        /* <DEDUP_REMOVED lines=29> */
.L_x_455:
[----:B------:R-:W-:Y:S05]  /*acb0*/  @P0 BRA `(.L_x_310) ;  /* 0xfffffffc00880947 */ /* 0x000fea000383ffff */
.L_x_308:
[----:B------:R-:W-:Y:S01]  /*acc0*/  UMOV UR5, 0xffffffff ;  /* 0xffffffff00057882 */ /* 0x000fe20000000000 */
[----:B------:R-:W-:Y:S02]  /*acd0*/  ISETP.NE.AND P1, PT, R12, 0x65, PT ;  /* 0x000000650c00780c */ /* 0x000fe40003f25270 */
[----:B------:R-:W-:Y:S11]  /*ace0*/  BRA.DIV UR5, `(.L_x_311) ;  /* 0x0000003e05b07947 */ /* 0x000ff6000b800000 */
[----:B------:R-:W0:Y:S01]  /*acf0*/  S2R R21, SR_GEMASK ;  /* 0x0000000000157919 */ /* 0x000e220000003c00 */
[----:B------:R-:W-:Y:S01]  /*ad00*/  VOTE.ANY R14, PT, !P1 ;  /* 0x00000000000e7806 */ /* 0x000fe200048e0100 */
        /* <DEDUP_REMOVED lines=18> */
[----:B------:R-:W-:Y:S02]  /*ae30*/  IMAD.IADD R49, R23, 0x1, R18 ;  /* 0x0000000117317824 */ /* 0x000fe400078e0212 */
[----:B------:R-:W-:-:S03]  /*ae40*/  VIADD R23, R42, 0x8 ;  /* 0x000000082a177836 */ /* 0x000fc60000000000 */
[----:B------:R-:W0:Y:S02]  /*ae50*/  SHFL.DOWN PT, R18, R49, 0x4, R52 ;  /* 0x0880000031127989 */ /* 0x000e2400000e0034 */
[----:B0-----:R-:W-:Y:S02]  /*ae60*/  SEL R18, R18, RZ, !P0 ;  /* 0x000000ff12127207 */ /* 0x001fe40004000000 */
[----:B------:R-:W-:-:S03]  /*ae70*/  ISETP.GT.AND P0, PT, R23, R52, PT ;  /* 0x000000341700720c */ /* 0x000fc60003f04270 */
[----:B------:R-:W-:Y:S02]  /*ae80*/  IMAD.IADD R53, R49, 0x1, R18 ;  /* 0x0000000131357824 */ /* 0x000fe400078e0212 */
[----:B------:R-:W-:-:S03]  /*ae90*/  IMAD.X R49, RZ, RZ, R17, P2 ;  /* 0x000000ffff317224 */ /* 0x000fc600010e0611 */
[----:B------:R-:W0:Y:S02]  /*aea0*/  SHFL.DOWN PT, R18, R53, 0x8, R52 ;  /* 0x0900000035127989 */ /* 0x000e2400000e0034 */
[----:B0-----:R-:W-:Y:S02]  /*aeb0*/  SEL R18, R18, RZ, !P0 ;  /* 0x000000ff12127207 */ /* 0x001fe40004000000 */
[----:B------:R-:W-:-:S03]  /*aec0*/  ISETP.NE.AND P0, PT, R12, 0x65, PT ;  /* 0x000000650c00780c */ /* 0x000fc60003f05270 */
[----:B------:R-:W-:-:S05]  /*aed0*/  IMAD.IADD R47, R53, 0x1, R18 ;  /* 0x00000001352f7824 */ /* 0x000fca00078e0212 */
[----:B------:R-:W0:Y:S05]  /*aee0*/  SHFL.DOWN PT, R18, R47, 0x10, R52 ;  /* 0x0a0000002f127989 */ /* 0x000e2a00000e0034 */
[----:B------:R-:W-:Y:S02]  /*aef0*/  VOTE.ALL P0, P0 ;  /* 0x0000000000ff7806 */ /* 0x000fe40000000000 */
[----:B0-----:R-:W-:-:S05]  /*af00*/  SEL R18, R18, RZ, !P1 ;  /* 0x000000ff12127207 */ /* 0x001fca0004800000 */
[----:B------:R-:W-:-:S07]  /*af10*/  IMAD.IADD R46, R47, 0x1, R18 ;  /* 0x000000012f2e7824 */ /* 0x000fce00078e0212 */
.L_x_464:
[----:B------:R-:W-:Y:S05]  /*af20*/  @!P0 BRA `(.L_x_312) ;  /* 0x0000000400288947 */ /* 0x000fea0003800000 */
[----:B------:R-:W-:-:S07]  /*af30*/  IMAD.MOV.U32 R47, RZ, RZ, 0x2d2 ;  /* 0x000002d2ff2f7424 */ /* 0x000fce00078e00ff */
.L_x_318:
        /* <DEDUP_REMOVED lines=8> */
.L_x_467:
[----:B------:R-:W-:Y:S05]  /*afc0*/  @!P0 BRA `(.L_x_314) ;  /* 0x00000000007c8947 */ /* 0x000fea0003800000 */
[----:B------:R-:W-:-:S07]  /*afd0*/  IMAD.MOV.U32 R53, RZ, RZ, R47 ;  /* 0x000000ffff357224 */ /* 0x000fce00078e002f */
.L_x_316:
        /* <DEDUP_REMOVED lines=29> */
.L_x_470:
[----:B------:R-:W-:Y:S05]  /*b1b0*/  @P0 BRA `(.L_x_316) ;  /* 0xfffffffc00880947 */ /* 0x000fea000383ffff */
.L_x_314:
        /* <DEDUP_REMOVED lines=21> */
[----:B------:R-:W-:Y:S02]  /*b310*/  IMAD.IADD R13, R52, 0x1, R17 ;  /* 0x00000001340d7824 */ /* 0x000fe400078e0211 */
[----:B------:R-:W-:-:S03]  /*b320*/  VIADD R17, R42, 0x10 ;  /* 0x000000102a117836 */ /* 0x000fc60000000000 */
[----:B------:R-:W0:Y:S02]  /*b330*/  SHFL.DOWN PT, R18, R13, 0x8, R16 ;  /* 0x090000000d127989 */ /* 0x000e2400000e0010 */
[----:B------:R-:W-:Y:S02]  /*b340*/  ISETP.GT.AND P1, PT, R17, R16, PT ;  /* 0x000000101100720c */ /* 0x000fe40003f24270 */
[----:B0-----:R-:W-:Y:S02]  /*b350*/  SEL R18, R18, RZ, !P0 ;  /* 0x000000ff12127207 */ /* 0x001fe40004000000 */
[----:B------:R-:W-:-:S03]  /*b360*/  ISETP.NE.AND P0, PT, R12, 0x65, PT ;  /* 0x000000650c00780c */ /* 0x000fc60003f05270 */
[----:B------:R-:W-:-:S05]  /*b370*/  IMAD.IADD R53, R13, 0x1, R18 ;  /* 0x000000010d357824 */ /* 0x000fca00078e0212 */
[----:B------:R-:W0:Y:S05]  /*b380*/  SHFL.DOWN PT, R18, R53, 0x10, R16 ;  /* 0x0a00000035127989 */ /* 0x000e2a00000e0010 */
[----:B------:R-:W-:Y:S02]  /*b390*/  VOTE.ALL P0, P0 ;  /* 0x0000000000ff7806 */ /* 0x000fe40000000000 */
[----:B0-----:R-:W-:-:S04]  /*b3a0*/  SEL R18, R18, RZ, !P1 ;  /* 0x000000ff12127207 */ /* 0x001fc80004800000 */
[----:B------:R-:W-:-:S07]  /*b3b0*/  IADD3 R46, PT, PT, R53, R18, R46 ;  /* 0x00000012352e7210 */ /* 0x000fce0007ffe02e */
.L_x_479:
[----:B------:R-:W-:Y:S05]  /*b3c0*/  @P0 BRA `(.L_x_318) ;  /* 0xfffffff800dc0947 */ /* 0x000fea000383ffff */
.L_x_312:
        /* <DEDUP_REMOVED lines=9> */
[----:B0-----:R-:W-:Y:S02]  /*b460*/  @!P0 LEA R12, R13, R12, 0x18 ;  /* 0x0000000c0d0c8211 */ /* 0x001fe400078ec0ff */
[----:B-1----:R-:W-:-:S03]  /*b470*/  @!P1 LEA R17, R17, R16, 0x18 ;  /* 0x0000001011119211 */ /* 0x002fc600078ec0ff */
[----:B------:R2:W-:Y:S01]  /*b480*/  @!P0 STS [R12+0x48], R15 ;  /* 0x0000480f0c008388 */ /* 0x0005e20000000800 */
[----:B------:R-:W-:Y:S02]  /*b490*/  IMAD.MOV.U32 R16, RZ, RZ, R19 ;  /* 0x000000ffff107224 */ /* 0x000fe400078e0013 */
[----:B------:R-:W-:Y:S01]  /*b4a0*/  @!P1 IMAD.MOV.U32 R16, RZ, RZ, R46 ;  /* 0x000000ffff109224 */ /* 0x000fe200078e002e */
[----:B------:R2:W-:Y:S04]  /*b4b0*/  @!P0 STS [R12+0x44], R46 ;  /* 0x0000442e0c008388 */ /* 0x0005e80000000800 */
[----:B------:R2:W-:Y:S02]  /*b4c0*/  @!P1 STS [R17+0x38], R46 ;  /* 0x0000382e11009388 */ /* 0x0005e40000000800 */
.L_x_306:
[----:B------:R-:W-:Y:S05]  /*b4d0*/  WARPSYNC.ALL ;  /* 0x0000000000007948 */ /* 0x000fea0003800000 */
[----:B------:R-:W0:Y:S08]  /*b4e0*/  S2UR UR5, SR_CgaCtaId ;  /* 0x00000000000579c3 */ /* 0x000e300000008800 */
[----:B------:R-:W-:Y:S01]  /*b4f0*/  BAR.SYNC.DEFER_BLOCKING 0x0 ;  /* 0x0000000000007b1d */ /* 0x000fe20000010000 */
[----:B------:R-:W-:-:S02]  /*b500*/  ISETP.NE.AND P0, PT, R0, RZ, PT ;  /* 0x000000ff0000720c */ /* 0x000fc40003f05270 */
[----:B------:R-:W-:Y:S02]  /*b510*/  ISETP.NE.AND P1, PT, R11, RZ, PT ;  /* 0x000000ff0b00720c */ /* 0x000fe40003f25270 */
[----:B------:R-:W-:Y:S01]  /*b520*/  ISETP.NE.AND P2, PT, R34, RZ, PT ;  /* 0x000000ff2200720c */ /* 0x000fe20003f45270 */
[----:B------:R-:W-:Y:S01]  /*b530*/  UMOV UR4, 0x400 ;  /* 0x0000040000047882 */ /* 0x000fe20000000000 */
[----:B------:R-:W-:Y:S01]  /*b540*/  ISETP.NE.AND P3, PT, R35, RZ, PT ;  /* 0x000000ff2300720c */ /* 0x000fe20003f65270 */
[----:B------:R-:W1:Y:S01]  /*b550*/  S2R R22, SR_CTAID.X ;  /* 0x0000000000167919 */ /* 0x000e620000002500 */
[----:B------:R-:W-:Y:S01]  /*b560*/  BSSY.RECONVERGENT B1, `(.L_x_319) ;  /* 0x00000a6000017945 */ /* 0x000fe20003800200 */
[----:B0-----:R-:W-:Y:S01]  /*b570*/  ULEA UR4, UR5, UR4, 0x18 ;  /* 0x0000000405047291 */ /* 0x001fe2000f8ec0ff */
[----:B------:R-:W0:Y:S08]  /*b580*/  LDCU.U8 UR5, c[0x0][0x3b8] ;  /* 0x00007700ff0577ac */ /* 0x000e300008000000 */
[----:B--2---:R-:W2:Y:S04]  /*b590*/  LDS R17, [UR4+0x38] ;  /* 0x00003804ff117984 */ /* 0x004ea80008000800 */
[----:B------:R-:W3:Y:S01]  /*b5a0*/  LDS.128 R12, [UR4+0x40] ;  /* 0x00004004ff0c7984 */ /* 0x000ee20008000c00 */
[----:B--2---:R-:W-:Y:S01]  /*b5b0*/  SEL R17, R17, RZ, P0 ;  /* 0x000000ff11117207 */ /* 0x004fe20000000000 */
[----:B------:R-:W-:Y:S01]  /*b5c0*/  BAR.SYNC.DEFER_BLOCKING 0x0 ;  /* 0x0000000000007b1d */ /* 0x000fe20000010000 */
[----:B------:R-:W-:-:S03]  /*b5d0*/  ISETP.NE.AND P0, PT, R24, RZ, PT ;  /* 0x000000ff1800720c */ /* 0x000fc60003f05270 */
[----:B------:R-:W-:Y:S01]  /*b5e0*/  IMAD.IADD R18, R17, 0x1, R16 ;  /* 0x0000000111127824 */ /* 0x000fe200078e0210 */
[----:B------:R-:W-:-:S03]  /*b5f0*/  IADD3 R16, PT, PT, -R43, 0x1340, RZ ;  /* 0x000013402b107810 */ /* 0x000fc60007ffe1ff */
[----:B---3--:R-:W-:Y:S01]  /*b600*/  IMAD.IADD R12, R18, 0x1, -R13 ;  /* 0x00000001120c7824 */ /* 0x008fe200078e0a0d */
[----:B------:R-:W-:Y:S01]  /*b610*/  IADD3 R15, PT, PT, R43, R16, -R15 ;  /* 0x000000102b0f7210 */ /* 0x000fe20007ffe80f */
[----:B------:R-:W-:Y:S01]  /*b620*/  IMAD.IADD R14, R14, 0x1, -R16 ;  /* 0x000000010e0e7824 */ /* 0x000fe200078e0a10 */
[----:B------:R-:W-:Y:S01]  /*b630*/  IADD3 R19, PT, PT, R13, -R18, -R24 ;  /* 0x800000120d137210 */ /* 0x000fe20007ffe818 */
[----:B------:R-:W-:Y:S01]  /*b640*/  IMAD R17, R0, 0xe, -R12 ;  /* 0x0000000e00117824 */ /* 0x000fe200078e0a0c */
[----:B------:R-:W-:Y:S01]  /*b650*/  IADD3 R18, PT, PT, R18, R11, R24 ;  /* 0x0000000b12127210 */ /* 0x000fe20007ffe018 */
[----:B------:R-:W-:Y:S02]  /*b660*/  IMAD.IADD R12, R15, 0x1, R12 ;  /* 0x000000010f0c7824 */ /* 0x000fe400078e020c */
[----:B------:R-:W-:Y:S02]  /*b670*/  IMAD R19, R0, 0xe, R19 ;  /* 0x0000000e00137824 */ /* 0x000fe400078e0213 */
[----:B------:R-:W-:Y:S01]  /*b680*/  IMAD.IADD R24, R12, 0x1, R24 ;  /* 0x000000010c187824 */ /* 0x000fe200078e0218 */
[----:B------:R-:W-:Y:S01]  /*b690*/  SEL R17, R17, R12, !P0 ;  /* 0x0000000c11117207 */ /* 0x000fe20004000000 */
[----:B------:R-:W-:Y:S01]  /*b6a0*/  VIADD R19, R19, 0x1 ;  /* 0x0000000113137836 */ /* 0x000fe20000000000 */
[----:B------:R-:W-:Y:S01]  /*b6b0*/  ISETP.NE.AND P0, PT, R36, RZ, PT ;  /* 0x000000ff2400720c */ /* 0x000fe20003f05270 */
[----:B------:R-:W-:Y:S01]  /*b6c0*/  IMAD.IADD R21, R13, 0x1, -R18 ;  /* 0x000000010d157824 */ /* 0x000fe200078e0a12 */
[----:B------:R-:W-:Y:S01]  /*b6d0*/  LEA R12, R17, UR4, 0x2 ;  /* 0x00000004110c7c11 */ /* 0x000fe2000f8e10ff */
[----:B------:R-:W-:Y:S01]  /*b6e0*/  IMAD.IADD R18, R18, 0x1, R25 ;  /* 0x0000000112127824 */ /* 0x000fe200078e0219 */
[----:B------:R-:W-:Y:S01]  /*b6f0*/  SEL R19, R19, R24, !P1 ;  /* 0x0000001813137207 */ /* 0x000fe20004800000 */
[----:B------:R-:W-:Y:S01]  /*b700*/  IMAD R21, R0, 0xe, R21 ;  /* 0x0000000e00157824 */ /* 0x000fe200078e0215 */
[----:B------:R-:W-:Y:S01]  /*b710*/  ISETP.NE.AND P1, PT, R25, RZ, PT ;  /* 0x000000ff1900720c */ /* 0x000fe20003f25270 */
[----:B------:R-:W-:Y:S01]  /*b720*/  IMAD.IADD R24, R24, 0x1, R11 ;  /* 0x0000000118187824 */ /* 0x000fe200078e020b */
[----:B-----5:R2:W-:Y:S01]  /*b730*/  STS [R12], R41 ;  /* 0x000000290c007388 */ /* 0x0205e20000000800 */
[----:B------:R-:W-:Y:S01]  /*b740*/  IMAD.IADD R11, R13, 0x1, -R18 ;  /* 0x000000010d0b7824 */ /* 0x000fe200078e0a12 */
[----:B------:R-:W-:Y:S01]  /*b750*/  LEA R19, R19, UR4, 0x2 ;  /* 0x0000000413137c11 */ /* 0x000fe2000f8e10ff */
[----:B------:R-:W-:-:S02]  /*b760*/  VIADD R21, R21, 0x2 ;  /* 0x0000000215157836 */ /* 0x000fc40000000000 */
[----:B------:R-:W-:Y:S02]  /*b770*/  IMAD.IADD R18, R18, 0x1, R26 ;  /* 0x0000000112127824 */ /* 0x000fe400078e021a */
[----:B------:R-:W-:Y:S01]  /*b780*/  IMAD R11, R0, 0xe, R11 ;  /* 0x0000000e000b7824 */ /* 0x000fe200078e020b */
[----:B------:R-:W-:Y:S01]  /*b790*/  SEL R21, R21, R24, !P1 ;  /* 0x0000001815157207 */ /* 0x000fe20004800000 */
[----:B------:R-:W-:Y:S01]  /*b7a0*/  IMAD.IADD R17, R13, 0x1, -R18 ;  /* 0x000000010d117824 */ /* 0x000fe200078e0a12 */
[----:B------:R-:W-:Y:S01]  /*b7b0*/  ISETP.NE.AND P1, PT, R26, RZ, PT ;  /* 0x000000ff1a00720c */ /* 0x000fe20003f25270 */
[----:B------:R-:W-:Y:S01]  /*b7c0*/  IMAD.IADD R24, R24, 0x1, R25 ;  /* 0x0000000118187824 */ /* 0x000fe200078e0219 */
[----:B--2---:R-:W-:Y:S01]  /*b7d0*/  LEA R12, R21, UR4, 0x2 ;  /* 0x00000004150c7c11 */ /* 0x004fe2000f8e10ff */
[----:B------:R-:W-:Y:S01]  /*b7e0*/  VIADD R11, R11, 0x3 ;  /* 0x000000030b0b7836 */ /* 0x000fe20000000000 */
[----:B------:R2:W-:Y:S01]  /*b7f0*/  STS [R19], R40 ;  /* 0x0000002813007388 */ /* 0x0005e20000000800 */
[----:B------:R-:W-:-:S02]  /*b800*/  IMAD.IADD R18, R18, 0x1, R27 ;  /* 0x0000000112127824 */ /* 0x000fc400078e021b */
[----:B------:R-:W-:Y:S01]  /*b810*/  IMAD R17, R0, 0xe, R17 ;  /* 0x0000000e00117824 */ /* 0x000fe200078e0211 */
[----:B------:R-:W-:Y:S01]  /*b820*/  SEL R11, R11, R24, !P1 ;  /* 0x000000180b0b7207 */ /* 0x000fe20004800000 */
[----:B------:R-:W-:Y:S01]  /*b830*/  IMAD.IADD R21, R13, 0x1, -R18 ;  /* 0x000000010d157824 */ /* 0x000fe200078e0a12 */
[----:B------:R-:W-:Y:S01]  /*b840*/  ISETP.NE.AND P1, PT, R27, RZ, PT ;  /* 0x000000ff1b00720c */ /* 0x000fe20003f25270 */
[----:B------:R-:W-:Y:S01]  /*b850*/  IMAD.IADD R24, R24, 0x1, R26 ;  /* 0x0000000118187824 */ /* 0x000fe200078e021a */
[----:B------:R3:W-:Y:S01]  /*b860*/  STS [R12], R39 ;  /* 0x000000270c007388 */ /* 0x0007e20000000800 */
[----:B------:R-:W-:Y:S01]  /*b870*/  VIADD R17, R17, 0x4 ;  /* 0x0000000411117836 */ /* 0x000fe20000000000 */
[----:B------:R-:W-:Y:S01]  /*b880*/  LEA R11, R11, UR4, 0x2 ;  /* 0x000000040b0b7c11 */ /* 0x000fe2000f8e10ff */
[----:B------:R-:W-:Y:S02]  /*b890*/  IMAD.IADD R18, R18, 0x1, R28 ;  /* 0x0000000112127824 */ /* 0x000fe400078e021c */
[----:B------:R-:W-:Y:S01]  /*b8a0*/  IMAD R21, R0, 0xe, R21 ;  /* 0x0000000e00157824 */ /* 0x000fe200078e0215 */
[----:B------:R-:W-:Y:S01]  /*b8b0*/  SEL R17, R17, R24, !P1 ;  /* 0x0000001811117207 */ /* 0x000fe20004800000 */
[----:B--2---:R-:W-:Y:S01]  /*b8c0*/  IMAD.IADD R19, R13, 0x1, -R18 ;  /* 0x000000010d137824 */ /* 0x004fe200078e0a12 */
[----:B------:R-:W-:Y:S01]  /*b8d0*/  ISETP.NE.AND P1, PT, R28, RZ, PT ;  /* 0x000000ff1c00720c */ /* 0x000fe20003f25270 */
[----:B------:R-:W-:Y:S01]  /*b8e0*/  IMAD.IADD R24, R24, 0x1, R27 ;  /* 0x0000000118187824 */ /* 0x000fe200078e021b */
[----:B---3--:R-:W-:Y:S01]  /*b8f0*/  LEA R12, R17, UR4, 0x2 ;  /* 0x00000004110c7c11 */ /* 0x008fe2000f8e10ff */
        /* <DEDUP_REMOVED lines=8> */
[----:B------:R-:W-:Y:S01]  /*b980*/  LEA R21, R21, UR4, 0x2 ;  /* 0x0000000415157c11 */ /* 0x000fe2000f8e10ff */
[----:B------:R-:W-:Y:S01]  /*b990*/  VIADD R19, R19, 0x6 ;  /* 0x0000000613137836 */ /* 0x000fe20000000000 */
[----:B------:R3:W-:Y:S01]  /*b9a0*/  STS [R12], R37 ;  /* 0x000000250c007388 */ /* 0x0007e20000000800 */
[----:B------:R-:W-:Y:S02]  /*b9b0*/  IMAD.IADD R18, R18, 0x1, R30 ;  /* 0x0000000112127824 */ /* 0x000fe400078e021e */
[----:B------:R-:W-:Y:S01]  /*b9c0*/  IMAD R17, R0, 0xe, R17 ;  /* 0x0000000e00117824 */ /* 0x000fe200078e0211 */
[----:B------:R-:W-:Y:S01]  /*b9d0*/  SEL R19, R19, R24, !P1 ;  /* 0x0000001813137207 */ /* 0x000fe20004800000 */
[----:B--2---:R-:W-:Y:S01]  /*b9e0*/  IMAD.IADD R11, R13, 0x1, -R18 ;  /* 0x000000010d0b7824 */ /* 0x004fe200078e0a12 */
[----:B------:R-:W-:Y:S01]  /*b9f0*/  ISETP.NE.AND P1, PT, R30, RZ, PT ;  /* 0x000000ff1e00720c */ /* 0x000fe20003f25270 */
[----:B------:R-:W-:Y:S01]  /*ba00*/  IMAD.IADD R24, R24, 0x1, R29 ;  /* 0x0000000118187824 */ /* 0x000fe200078e021d */
[----:B------:R2:W-:Y:S01]  /*ba10*/  STS [R21], R2 ;  /* 0x0000000215007388 */ /* 0x0005e20000000800 */
[----:B------:R-:W-:Y:S01]  /*ba20*/  VIADD R17, R17, 0x7 ;  /* 0x0000000711117836 */ /* 0x000fe20000000000 */
[----:B---3--:R-:W-:Y:S01]  /*ba30*/  LEA R12, R19, UR4, 0x2 ;  /* 0x00000004130c7c11 */ /* 0x008fe2000f8e10ff */
[----:B------:R-:W-:Y:S01]  /*ba40*/  IMAD.IADD R18, R18, 0x1, R31 ;  /* 0x0000000112127824 */ /* 0x000fe200078e021f */
[----:B------:R-:W1:Y:S01]  /*ba50*/  LDC R19, c[0x0][0x374] ;  /* 0x0000dd00ff137b82 */ /* 0x000e620000000800 */
        /* <DEDUP_REMOVED lines=8> */
[----:B------:R-:W-:-:S02]  /*bae0*/  IMAD.IADD R18, R18, 0x1, R32 ;  /* 0x0000000112127824 */ /* 0x000fc400078e0220 */
[----:B------:R-:W-:Y:S01]  /*baf0*/  IMAD R23, R0, 0xe, R23 ;  /* 0x0000000e00177824 */ /* 0x000fe200078e0217 */
[----:B------:R-:W-:Y:S01]  /*bb00*/  SEL R11, R11, R24, !P1 ;  /* 0x000000180b0b7207 */ /* 0x000fe20004800000 */
[----:B--2---:R-:W-:Y:S01]  /*bb10*/  IMAD.IADD R2, R18, 0x1, R33 ;  /* 0x0000000112027824 */ /* 0x004fe200078e0221 */
[----:B------:R2:W-:Y:S01]  /*bb20*/  STS [R17], R4 ;  /* 0x0000000411007388 */ /* 0x0005e20000000800 */
[----:B------:R-:W-:Y:S01]  /*bb30*/  IMAD.IADD R24, R24, 0x1, R31 ;  /* 0x0000000118187824 */ /* 0x000fe200078e021f */
[----:B------:R-:W-:Y:S01]  /*bb40*/  LEA R20, R11, UR4, 0x2 ;  /* 0x000000040b147c11 */ /* 0x000fe2000f8e10ff */
[----:B------:R-:W-:Y:S01]  /*bb50*/  IMAD.IADD R11, R13, 0x1, -R2 ;  /* 0x000000010d0b7824 */ /* 0x000fe200078e0a02 */
[----:B------:R-:W-:Y:S01]  /*bb60*/  ISETP.NE.AND P1, PT, R32, RZ, PT ;  /* 0x000000ff2000720c */ /* 0x000fe20003f25270 */
[----:B------:R-:W-:Y:S02]  /*bb70*/  VIADD R23, R23, 0x9 ;  /* 0x0000000917177836 */ /* 0x000fe40000000000 */
[----:B---3--:R-:W-:Y:S01]  /*bb80*/  IMAD.IADD R3, R13, 0x1, -R18 ;  /* 0x000000010d037824 */ /* 0x008fe200078e0a12 */
[----:B------:R3:W-:Y:S01]  /*bb90*/  STS [R20], R5 ;  /* 0x0000000514007388 */ /* 0x0007e20000000800 */
[----:B------:R-:W-:Y:S01]  /*bba0*/  IMAD R11, R0, 0xe, R11 ;  /* 0x0000000e000b7824 */ /* 0x000fe200078e020b */
[----:B------:R-:W-:Y:S01]  /*bbb0*/  SEL R23, R23, R24, !P1 ;  /* 0x0000001817177207 */ /* 0x000fe20004800000 */
[----:B--2---:R-:W-:Y:S01]  /*bbc0*/  IMAD.IADD R4, R2, 0x1, R34 ;  /* 0x0000000102047824 */ /* 0x004fe200078e0222 */
[----:B------:R-:W-:Y:S01]  /*bbd0*/  ISETP.NE.AND P1, PT, R33, RZ, PT ;  /* 0x000000ff2100720c */ /* 0x000fe20003f25270 */
[----:B------:R-:W1:Y:S01]  /*bbe0*/  S2R R2, SR_CTAID.Y ;  /* 0x0000000000027919 */ /* 0x000e620000002600 */
[----:B------:R-:W-:Y:S01]  /*bbf0*/  IMAD.IADD R24, R24, 0x1, R32 ;  /* 0x0000000118187824 */ /* 0x000fe200078e0220 */
[----:B------:R-:W-:Y:S01]  /*bc00*/  LEA R23, R23, UR4, 0x2 ;  /* 0x0000000417177c11 */ /* 0x000fe2000f8e10ff */
[----:B------:R-:W-:Y:S01]  /*bc10*/  IMAD R3, R0, 0xe, R3 ;  /* 0x0000000e00037824 */ /* 0x000fe200078e0203 */
[C---:B------:R-:W-:Y:S01]  /*bc20*/  IADD3 R17, PT, PT, R13.reuse, -R4, -R35 ;  /* 0x800000040d117210 */ /* 0x040fe20007ffe823 */
[----:B---3--:R-:W-:-:S02]  /*bc30*/  IMAD.IADD R5, R13, 0x1, -R4 ;  /* 0x000000010d057824 */ /* 0x008fc400078e0a04 */
[----:B------:R-:W-:Y:S01]  /*bc40*/  IMAD.IADD R33, R24, 0x1, R33 ;  /* 0x0000000118217824 */ /* 0x000fe200078e0221 */
[----:B------:R-:W-:Y:S01]  /*bc50*/  STS [R23], R6 ;  /* 0x0000000617007388 */ /* 0x000fe20000000800 */
[C---:B------:R-:W-:Y:S02]  /*bc60*/  IMAD R5, R0.reuse, 0xe, R5 ;  /* 0x0000000e00057824 */ /* 0x040fe400078e0205 */
[----:B------:R-:W-:Y:S02]  /*bc70*/  IMAD R17, R0, 0xe, R17 ;  /* 0x0000000e00117824 */ /* 0x000fe400078e0211 */
[----:B------:R-:W-:Y:S02]  /*bc80*/  VIADD R3, R3, 0xa ;  /* 0x0000000a03037836 */ /* 0x000fe40000000000 */
[----:B------:R-:W-:Y:S02]  /*bc90*/  VIADD R11, R11, 0xb ;  /* 0x0000000b0b0b7836 */ /* 0x000fe40000000000 */
[----:B------:R-:W-:Y:S01]  /*bca0*/  IMAD.IADD R34, R33, 0x1, R34 ;  /* 0x0000000121227824 */ /* 0x000fe200078e0222 */
[----:B------:R-:W-:Y:S01]  /*bcb0*/  SEL R3, R3, R24, !P1 ;  /* 0x0000001803037207 */ /* 0x000fe20004800000 */
[----:B------:R-:W-:Y:S01]  /*bcc0*/  VIADD R5, R5, 0xc ;  /* 0x0000000c05057836 */ /* 0x000fe20000000000 */
[----:B------:R-:W-:Y:S01]  /*bcd0*/  SEL R11, R11, R33, !P2 ;  /* 0x000000210b0b7207 */ /* 0x000fe20005000000 */
[----:B------:R-:W-:Y:S01]  /*bce0*/  VIADD R17, R17, 0xd ;  /* 0x0000000d11117836 */ /* 0x000fe20000000000 */
[----:B------:R-:W-:Y:S01]  /*bcf0*/  LEA R4, R3, UR4, 0x2 ;  /* 0x0000000403047c11 */ /* 0x000fe2000f8e10ff */
[----:B------:R-:W-:Y:S01]  /*bd00*/  @P0 IMAD.IADD R17, R34, 0x1, R35 ;  /* 0x0000000122110824 */ /* 0x000fe200078e0223 */
[----:B------:R-:W-:-:S02]  /*bd10*/  ISETP.GE.AND P0, PT, R0, R15, PT ;  /* 0x0000000f0000720c */ /* 0x000fc40003f06270 */
[----:B------:R-:W-:Y:S01]  /*bd20*/  SEL R5, R5, R34, !P3 ;  /* 0x0000002205057207 */ /* 0x000fe20005800000 */
[----:B------:R2:W-:Y:S01]  /*bd30*/  STS [R4], R7 ;  /* 0x0000000704007388 */ /* 0x0005e20000000800 */
[----:B------:R-:W-:Y:S02]  /*bd40*/  LEA R11, R11, UR4, 0x2 ;  /* 0x000000040b0b7c11 */ /* 0x000fe4000f8e10ff */
[----:B------:R-:W-:Y:S02]  /*bd50*/  LEA R12, R5, UR4, 0x2 ;  /* 0x00000004050c7c11 */ /* 0x000fe4000f8e10ff */
[----:B------:R-:W-:Y:S01]  /*bd60*/  LEA R17, R17, UR4, 0x2 ;  /* 0x0000000411117c11 */ /* 0x000fe2000f8e10ff */
[----:B-1----:R-:W-:Y:S01]  /*bd70*/  IMAD R2, R22, R19, R2 ;  /* 0x0000001316027224 */ /* 0x002fe200078e0202 */
[----:B------:R1:W-:Y:S03]  /*bd80*/  STS [R11], R8 ;  /* 0x000000080b007388 */ /* 0x0003e60000000800 */
[--C-:B------:R-:W-:Y:S01]  /*bd90*/  IMAD R3, R2, 0x1340, -R13.reuse ;  /* 0x0000134002037824 */ /* 0x100fe200078e0a0d */
[----:B------:R1:W-:Y:S01]  /*bda0*/  STS [R12], R9 ;  /* 0x000000090c007388 */ /* 0x0003e20000000800 */
[----:B------:R-:W-:-:S03]  /*bdb0*/  SHF.R.S32.HI R2, RZ, 0x1f, R13 ;  /* 0x0000001fff027819 */ /* 0x000fc6000001140d */
[----:B------:R1:W-:Y:S01]  /*bdc0*/  STS [R17], R10 ;  /* 0x0000000a11007388 */ /* 0x0003e20000000800 */
[----:B--2---:R-:W-:Y:S01]  /*bdd0*/  SHF.R.S32.HI R4, RZ, 0x1f, R3 ;  /* 0x0000001fff047819 */ /* 0x004fe20000011403 */
        /* <DEDUP_REMOVED lines=13> */
.L_x_321:
[----:B------:R-:W-:-:S04]  /*beb0*/  IADD3 R8, P1, P2, R8, R0, R3 ;  /* 0x0000000008087210 */ /* 0x000fc80007a3e003 */
[----:B------:R-:W-:Y:S02]  /*bec0*/  LOP3.LUT R8, RZ, R8, RZ, 0x33, !PT ;  /* 0x00000008ff087212 */ /* 0x000fe400078e33ff */
[----:B------:R-:W-:Y:S02]  /*bed0*/  IADD3.X R7, PT, PT, R5, RZ, R4, P1, P2 ;  /* 0x000000ff05077210 */ /* 0x000fe40000fe4404 */
[----:B0-----:R-:W-:Y:S02]  /*bee0*/  IADD3 R8, P1, PT, R8, UR6, RZ ;  /* 0x0000000608087c10 */ /* 0x001fe4000ff3e0ff */
[----:B------:R-:W-:-:S04]  /*bef0*/  LOP3.LUT R7, RZ, R7, RZ, 0x33, !PT ;  /* 0x00000007ff077212 */ /* 0x000fc800078e33ff */
[----:B------:R-:W-:Y:S01]  /*bf00*/  IADD3.X R7, PT, PT, R7, UR7, RZ, P1, !PT ;  /* 0x0000000707077c10 */ /* 0x000fe20008ffe4ff */
[----:B------:R-:W-:Y:S06]  /*bf10*/  BRA `(.L_x_322) ;  /* 0x0000000000287947 */ /* 0x000fec0003800000 */
.L_x_320:
[----:B------:R-:W-:Y:S01]  /*bf20*/  UISETP.NE.AND UP0, UPT, UR5, URZ, UPT ;  /* 0x000000ff0500728c */ /* 0x000fe2000bf05270 */
[----:B------:R-:W-:Y:S01]  /*bf30*/  IMAD.IADD R5, R0, 0x1, -R15 ;  /* 0x0000000100057824 */ /* 0x000fe200078e0a0f */
[----:B------:R-:W-:-:S04]  /*bf40*/  CS2R R6, SRZ ;  /* 0x0000000000067805 */ /* 0x000fc8000001ff00 */
[----:B------:R-:W-:-:S13]  /*bf50*/  PLOP3.LUT P0, PT, PT, PT, UP0, 0x80, 0x8 ;  /* 0x000000000008781c */ /* 0x000fda0003f0f008 */
[----:B------:R-:W-:Y:S05]  /*bf60*/  @P0 BRA `(.L_x_323) ;  /* 0x0000000000080947 */ /* 0x000fea0003800000 */
[----:B------:R-:W0:Y:S02]  /*bf70*/  LDC.64 R6, c[0x0][0x3d0] ;  /* 0x0000f400ff067b82 */ /* 0x000e240000000a00 */
[----:B0-----:R-:W5:Y:S02]  /*bf80*/  LDG.E.64 R6, desc[UR8][R6.64] ;  /* 0x0000000806067981 */ /* 0x001f64000c1e1b00 */
.L_x_323:
[----:B-1---5:R-:W-:Y:S02]  /*bf90*/  IADD3 R8, P1, P2, R6, R5, R13 ;  /* 0x0000000506087210 */ /* 0x022fe40007a3e00d */
[----:B------:R-:W-:-:S04]  /*bfa0*/  SHF.R.S32.HI R5, RZ, 0x1f, R5 ;  /* 0x0000001fff057819 */ /* 0x000fc80000011405 */
[----:B------:R-:W-:-:S07]  /*bfb0*/  IADD3.X R7, PT, PT, R7, R5, R2, P1, P2 ;  /* 0x0000000507077210 */ /* 0x000fce0000fe4402 */
.L_x_322:
[----:B------:R-:W-:Y:S05]  /*bfc0*/  BSYNC.RECONVERGENT B1 ;  /* 0x0000000000017941 */ /* 0x000fea0003800200 */
.L_x_319:
[C---:B------:R-:W-:Y:S01]  /*bfd0*/  ISETP.GE.AND P2, PT, R0.reuse, R43, PT ;  /* 0x0000002b0000720c */ /* 0x040fe20003f46270 */
[C---:B------:R-:W-:Y:S01]  /*bfe0*/  VIADD R12, R0.reuse, 0x160 ;  /* 0x00000160000c7836 */ /* 0x040fe20000000000 */
[----:B------:R-:W-:Y:S01]  /*bff0*/  LEA R5, R0, UR4, 0x2 ;  /* 0x0000000400057c11 */ /* 0x000fe2000f8e10ff */
[----:B------:R-:W-:Y:S10]  /*c000*/  BSSY.RECONVERGENT B1, `(.L_x_324) ;  /* 0x0000023000017945 */ /* 0x000ff40003800200 */
[----:B------:R-:W0:Y:S01]  /*c010*/  @!P2 LDS R9, [R5] ;  /* 0x000000000509a984 */ /* 0x000e220000000800 */
[----:B------:R-:W1:Y:S02]  /*c020*/  @!P2 LDC.64 R10, c[0x0][0x390] ;  /* 0x0000e400ff0aab82 */ /* 0x000e640000000a00 */
[----:B-1----:R-:W-:-:S04]  /*c030*/  @!P2 LEA R6, P1, R8, R10, 0x2 ;  /* 0x0000000a0806a211 */ /* 0x002fc800078210ff */
[----:B------:R-:W-:Y:S02]  /*c040*/  @!P2 LEA.HI.X R7, R8, R11, R7, 0x2, P1 ;  /* 0x0000000b0807a211 */ /* 0x000fe400008f1407 */
[----:B------:R-:W-:-:S03]  /*c050*/  ISETP.GE.AND P1, PT, R12, R15, PT ;  /* 0x0000000f0c00720c */ /* 0x000fc60003f26270 */
[----:B0-----:R0:W-:Y:S10]  /*c060*/  @!P2 STG.E desc[UR8][R6.64], R9 ;  /* 0x000000090600a986 */ /* 0x0011f4000c101908 */
[----:B------:R-:W-:Y:S05]  /*c070*/  @!P1 BRA `(.L_x_325) ;  /* 0x00000000002c9947 */ /* 0x000fea0003800000 */
[----:B------:R-:W-:Y:S01]  /*c080*/  BSSY.RECONVERGENT B2, `(.L_x_326) ;  /* 0x0000006000027945 */ /* 0x000fe20003800200 */
[----:B------:R-:W-:Y:S01]  /*c090*/  IMAD.IADD R8, R12, 0x1, -R15 ;  /* 0x000000010c087824 */ /* 0x000fe200078e0a0f */
[----:B0-----:R-:W-:Y:S02]  /*c0a0*/  CS2R R6, SRZ ;  /* 0x0000000000067805 */ /* 0x001fe4000001ff00 */
[----:B------:R-:W-:Y:S05]  /*c0b0*/  @P0 BRA `(.L_x_327) ;  /* 0x0000000000080947 */ /* 0x000fea0003800000 */
[----:B------:R-:W0:Y:S02]  /*c0c0*/  LDC.64 R6, c[0x0][0x3d0] ;  /* 0x0000f400ff067b82 */ /* 0x000e240000000a00 */
[----:B0-----:R-:W5:Y:S02]  /*c0d0*/  LDG.E.64 R6, desc[UR8][R6.64] ;  /* 0x0000000806067981 */ /* 0x001f64000c1e1b00 */
.L_x_327:
[----:B------:R-:W-:Y:S05]  /*c0e0*/  BSYNC.RECONVERGENT B2 ;  /* 0x0000000000027941 */ /* 0x000fea0003800200 */
.L_x_326:
[----:B-----5:R-:W-:Y:S02]  /*c0f0*/  IADD3 R10, P1, P2, R6, R8, R13 ;  /* 0x00000008060a7210 */ /* 0x020fe40007a3e00d */
[----:B------:R-:W-:-:S04]  /*c100*/  SHF.R.S32.HI R9, RZ, 0x1f, R8 ;  /* 0x0000001fff097819 */ /* 0x000fc80000011408 */
[----:B------:R-:W-:Y:S01]  /*c110*/  IADD3.X R7, PT, PT, R7, R9, R2, P1, P2 ;  /* 0x0000000907077210 */ /* 0x000fe20000fe4402 */
[----:B------:R-:W-:Y:S06]  /*c120*/  BRA `(.L_x_328) ;  /* 0x0000000000407947 */ /* 0x000fec0003800000 */
.L_x_325:
        /* <DEDUP_REMOVED lines=8> */
.L_x_330:
[----:B------:R-:W-:Y:S05]  /*c1b0*/  BSYNC.RECONVERGENT B2 ;  /* 0x0000000000027941 */ /* 0x000fea0003800200 */
.L_x_329:
[----:B------:R-:W0:Y:S01]  /*c1c0*/  LDCU.64 UR4, c[0x0][0x3c0] ;  /* 0x00007800ff0477ac */ /* 0x000e220008000a00 */
[----:B------:R-:W-:-:S04]  /*c1d0*/  IADD3 R6, P1, P2, R8, R12, R3 ;  /* 0x0000000c08067210 */ /* 0x000fc80007a3e003 */
[----:B------:R-:W-:Y:S02]  /*c1e0*/  LOP3.LUT R6, RZ, R6, RZ, 0x33, !PT ;  /* 0x00000006ff067212 */ /* 0x000fe400078e33ff */
[----:B------:R-:W-:Y:S02]  /*c1f0*/  IADD3.X R7, PT, PT, R9, RZ, R4, P1, P2 ;  /* 0x000000ff09077210 */ /* 0x000fe40000fe4404 */
[----:B0-----:R-:W-:Y:S02]  /*c200*/  IADD3 R10, P1, PT, R6, UR4, RZ ;  /* 0x00000004060a7c10 */ /* 0x001fe4000ff3e0ff */
[----:B------:R-:W-:-:S04]  /*c210*/  LOP3.LUT R6, RZ, R7, RZ, 0x33, !PT ;  /* 0x00000007ff067212 */ /* 0x000fc800078e33ff */
[----:B------:R-:W-:-:S07]  /*c220*/  IADD3.X R7, PT, PT, R6, UR5, RZ, P1, !PT ;  /* 0x0000000506077c10 */ /* 0x000fce0008ffe4ff */
.L_x_328:
[----:B------:R-:W-:Y:S05]  /*c230*/  BSYNC.RECONVERGENT B1 ;  /* 0x0000000000017941 */ /* 0x000fea0003800200 */
.L_x_324:
[----:B------:R-:W-:Y:S01]  /*c240*/  ISETP.GE.AND P2, PT, R12, R43, PT ;  /* 0x0000002b0c00720c */ /* 0x000fe20003f46270 */
[----:B------:R-:W-:Y:S01]  /*c250*/  VIADD R12, R0, 0x2c0 ;  /* 0x000002c0000c7836 */ /* 0x000fe20000000000 */
[----:B------:R-:W-:Y:S11]  /*c260*/  BSSY.RECONVERGENT B1, `(.L_x_331) ;  /* 0x0000023000017945 */ /* 0x000ff60003800200 */
[----:B------:R-:W0:Y:S01]  /*c270*/  @!P2 LDS R9, [R5+0x580] ;  /* 0x000580000509a984 */ /* 0x000e220000000800 */
        /* <DEDUP_REMOVED lines=12> */
.L_x_334:
[----:B------:R-:W-:Y:S05]  /*c340*/  BSYNC.RECONVERGENT B2 ;  /* 0x0000000000027941 */ /* 0x000fea0003800200 */
.L_x_333:
[----:B-----5:R-:W-:Y:S02]  /*c350*/  IADD3 R10, P1, P2, R6, R8, R13 ;  /* 0x00000008060a7210 */ /* 0x020fe40007a3e00d */
[----:B------:R-:W-:-:S04]  /*c360*/  SHF.R.S32.HI R9, RZ, 0x1f, R8 ;  /* 0x0000001fff097819 */ /* 0x000fc80000011408 */
[----:B------:R-:W-:Y:S01]  /*c370*/  IADD3.X R7, PT, PT, R7, R9, R2, P1, P2 ;  /* 0x0000000907077210 */ /* 0x000fe20000fe4402 */
[----:B------:R-:W-:Y:S06]  /*c380*/  BRA `(.L_x_335) ;  /* 0x0000000000407947 */ /* 0x000fec0003800000 */
.L_x_332:
        /* <DEDUP_REMOVED lines=8> */
.L_x_337:
[----:B------:R-:W-:Y:S05]  /*c410*/  BSYNC.RECONVERGENT B2 ;  /* 0x0000000000027941 */ /* 0x000fea0003800200 */
.L_x_336:
[----:B------:R-:W0:Y:S01]  /*c420*/  LDCU.64 UR4, c[0x0][0x3c0] ;  /* 0x00007800ff0477ac */ /* 0x000e220008000a00 */
[----:B------:R-:W-:-:S04]  /*c430*/  IADD3 R6, P1, P2, R8, R12, R3 ;  /* 0x0000000c08067210 */ /* 0x000fc80007a3e003 */
[----:B------:R-:W-:Y:S02]  /*c440*/  LOP3.LUT R6, RZ, R6, RZ, 0x33, !PT ;  /* 0x00000006ff067212 */ /* 0x000fe400078e33ff */
[----:B------:R-:W-:Y:S02]  /*c450*/  IADD3.X R7, PT, PT, R9, RZ, R4, P1, P2 ;  /* 0x000000ff09077210 */ /* 0x000fe40000fe4404 */
[----:B0-----:R-:W-:Y:S02]  /*c460*/  IADD3 R10, P1, PT, R6, UR4, RZ ;  /* 0x00000004060a7c10 */ /* 0x001fe4000ff3e0ff */
[----:B------:R-:W-:-:S04]  /*c470*/  LOP3.LUT R6, RZ, R7, RZ, 0x33, !PT ;  /* 0x00000007ff067212 */ /* 0x000fc800078e33ff */
[----:B------:R-:W-:-:S07]  /*c480*/  IADD3.X R7, PT, PT, R6, UR5, RZ, P1, !PT ;  /* 0x0000000506077c10 */ /* 0x000fce0008ffe4ff */
.L_x_335:
[----:B------:R-:W-:Y:S05]  /*c490*/  BSYNC.RECONVERGENT B1 ;  /* 0x0000000000017941 */ /* 0x000fea0003800200 */
.L_x_331:
        /* <DEDUP_REMOVED lines=16> */
.L_x_341:
[----:B------:R-:W-:Y:S05]  /*c5a0*/  BSYNC.RECONVERGENT B2 ;  /* 0x0000000000027941 */ /* 0x000fea0003800200 */
.L_x_340:
[----:B-----5:R-:W-:Y:S02]  /*c5b0*/  IADD3 R10, P1, P2, R6, R8, R13 ;  /* 0x00000008060a7210 */ /* 0x020fe40007a3e00d */
[----:B------:R-:W-:-:S04]  /*c5c0*/  SHF.R.S32.HI R9, RZ, 0x1f, R8 ;  /* 0x0000001fff097819 */ /* 0x000fc80000011408 */
[----:B------:R-:W-:Y:S01]  /*c5d0*/  IADD3.X R7, PT, PT, R7, R9, R2, P1, P2 ;  /* 0x0000000907077210 */ /* 0x000fe20000fe4402 */
[----:B------:R-:W-:Y:S06]  /*c5e0*/  BRA `(.L_x_342) ;  /* 0x0000000000407947 */ /* 0x000fec0003800000 */
.L_x_339:
        /* <DEDUP_REMOVED lines=8> */
.L_x_344:
[----:B------:R-:W-:Y:S05]  /*c670*/  BSYNC.RECONVERGENT B2 ;  /* 0x0000000000027941 */ /* 0x000fea0003800200 */
.L_x_343:
[----:B------:R-:W0:Y:S01]  /*c680*/  LDCU.64 UR4, c[0x0][0x3c0] ;  /* 0x00007800ff0477ac */ /* 0x000e220008000a00 */
[----:B------:R-:W-:-:S04]  /*c690*/  IADD3 R6, P1, P2, R8, R12, R3 ;  /* 0x0000000c08067210 */ /* 0x000fc80007a3e003 */
[----:B------:R-:W-:Y:S02]  /*c6a0*/  LOP3.LUT R6, RZ, R6, RZ, 0x33, !PT ;  /* 0x00000006ff067212 */ /* 0x000fe400078e33ff */
[----:B------:R-:W-:Y:S02]  /*c6b0*/  IADD3.X R7, PT, PT, R9, RZ, R4, P1, P2 ;  /* 0x000000ff09077210 */ /* 0x000fe40000fe4404 */
[----:B0-----:R-:W-:Y:S02]  /*c6c0*/  IADD3 R10, P1, PT, R6, UR4, RZ ;  /* 0x00000004060a7c10 */ /* 0x001fe4000ff3e0ff */
[----:B------:R-:W-:-:S04]  /*c6d0*/  LOP3.LUT R6, RZ, R7, RZ, 0x33, !PT ;  /* 0x00000007ff067212 */ /* 0x000fc800078e33ff */
[----:B------:R-:W-:-:S07]  /*c6e0*/  IADD3.X R7, PT, PT, R6, UR5, RZ, P1, !PT ;  /* 0x0000000506077c10 */ /* 0x000fce0008ffe4ff */
.L_x_342:
[----:B------:R-:W-:Y:S05]  /*c6f0*/  BSYNC.RECONVERGENT B1 ;  /* 0x0000000000017941 */ /* 0x000fea0003800200 */
.L_x_338:
        /* <DEDUP_REMOVED lines=16> */
.L_x_348:
[----:B------:R-:W-:Y:S05]  /*c800*/  BSYNC.RECONVERGENT B2 ;  /* 0x0000000000027941 */ /* 0x000fea0003800200 */
.L_x_347:
[----:B-----5:R-:W-:Y:S02]  /*c810*/  IADD3 R10, P1, P2, R6, R8, R13 ;  /* 0x00000008060a7210 */ /* 0x020fe40007a3e00d */
[----:B------:R-:W-:-:S04]  /*c820*/  SHF.R.S32.HI R9, RZ, 0x1f, R8 ;  /* 0x0000001fff097819 */ /* 0x000fc80000011408 */
[----:B------:R-:W-:Y:S01]  /*c830*/  IADD3.X R7, PT, PT, R7, R9, R2, P1, P2 ;  /* 0x0000000907077210 */ /* 0x000fe20000fe4402 */
[----:B------:R-:W-:Y:S06]  /*c840*/  BRA `(.L_x_349) ;  /* 0x0000000000407947 */ /* 0x000fec0003800000 */
.L_x_346:
        /* <DEDUP_REMOVED lines=8> */
.L_x_351:
[----:B------:R-:W-:Y:S05]  /*c8d0*/  BSYNC.RECONVERGENT B2 ;  /* 0x0000000000027941 */ /* 0x000fea0003800200 */
.L_x_350:
[----:B------:R-:W0:Y:S01]  /*c8e0*/  LDCU.64 UR4, c[0x0][0x3c0] ;  /* 0x00007800ff0477ac */ /* 0x000e220008000a00 */
[----:B------:R-:W-:-:S04]  /*c8f0*/  IADD3 R6, P1, P2, R8, R12, R3 ;  /* 0x0000000c08067210 */ /* 0x000fc80007a3e003 */
[----:B------:R-:W-:Y:S02]  /*c900*/  LOP3.LUT R6, RZ, R6, RZ, 0x33, !PT ;  /* 0x00000006ff067212 */ /* 0x000fe400078e33ff */
[----:B------:R-:W-:Y:S02]  /*c910*/  IADD3.X R7, PT, PT, R9, RZ, R4, P1, P2 ;  /* 0x000000ff09077210 */ /* 0x000fe40000fe4404 */
[----:B0-----:R-:W-:Y:S02]  /*c920*/  IADD3 R10, P1, PT, R6, UR4, RZ ;  /* 0x00000004060a7c10 */ /* 0x001fe4000ff3e0ff */
[----:B------:R-:W-:-:S04]  /*c930*/  LOP3.LUT R6, RZ, R7, RZ, 0x33, !PT ;  /* 0x00000007ff067212 */ /* 0x000fc800078e33ff */
[----:B------:R-:W-:-:S07]  /*c940*/  IADD3.X R7, PT, PT, R6, UR5, RZ, P1, !PT ;  /* 0x0000000506077c10 */ /* 0x000fce0008ffe4ff */
.L_x_349:
[----:B------:R-:W-:Y:S05]  /*c950*/  BSYNC.RECONVERGENT B1 ;  /* 0x0000000000017941 */ /* 0x000fea0003800200 */
.L_x_345:
        /* <DEDUP_REMOVED lines=16> */
.L_x_355:
[----:B------:R-:W-:Y:S05]  /*ca60*/  BSYNC.RECONVERGENT B2 ;  /* 0x0000000000027941 */ /* 0x000fea0003800200 */
.L_x_354:
[----:B-----5:R-:W-:Y:S02]  /*ca70*/  IADD3 R10, P1, P2, R6, R8, R13 ;  /* 0x00000008060a7210 */ /* 0x020fe40007a3e00d */
[----:B------:R-:W-:-:S04]  /*ca80*/  SHF.R.S32.HI R9, RZ, 0x1f, R8 ;  /* 0x0000001fff097819 */ /* 0x000fc80000011408 */
[----:B------:R-:W-:Y:S01]  /*ca90*/  IADD3.X R7, PT, PT, R7, R9, R2, P1, P2 ;  /* 0x0000000907077210 */ /* 0x000fe20000fe4402 */
[----:B------:R-:W-:Y:S06]  /*caa0*/  BRA `(.L_x_356) ;  /* 0x0000000000407947 */ /* 0x000fec0003800000 */
.L_x_353:
        /* <DEDUP_REMOVED lines=8> */
.L_x_358:
[----:B------:R-:W-:Y:S05]  /*cb30*/  BSYNC.RECONVERGENT B2 ;  /* 0x0000000000027941 */ /* 0x000fea0003800200 */
.L_x_357:
[----:B------:R-:W0:Y:S01]  /*cb40*/  LDCU.64 UR4, c[0x0][0x3c0] ;  /* 0x00007800ff0477ac */ /* 0x000e220008000a00 */
[----:B------:R-:W-:-:S04]  /*cb50*/  IADD3 R6, P1, P2, R8, R12, R3 ;  /* 0x0000000c08067210 */ /* 0x000fc80007a3e003 */
[----:B------:R-:W-:Y:S02]  /*cb60*/  LOP3.LUT R6, RZ, R6, RZ, 0x33, !PT ;  /* 0x00000006ff067212 */ /* 0x000fe400078e33ff */
[----:B------:R-:W-:Y:S02]  /*cb70*/  IADD3.X R7, PT, PT, R9, RZ, R4, P1, P2 ;  /* 0x000000ff09077210 */ /* 0x000fe40000fe4404 */
[----:B0-----:R-:W-:Y:S02]  /*cb80*/  IADD3 R10, P1, PT, R6, UR4, RZ ;  /* 0x00000004060a7c10 */ /* 0x001fe4000ff3e0ff */
[----:B------:R-:W-:-:S04]  /*cb90*/  LOP3.LUT R6, RZ, R7, RZ, 0x33, !PT ;  /* 0x00000007ff067212 */ /* 0x000fc800078e33ff */
[----:B------:R-:W-:-:S07]  /*cba0*/  IADD3.X R7, PT, PT, R6, UR5, RZ, P1, !PT ;  /* 0x0000000506077c10 */ /* 0x000fce0008ffe4ff */
.L_x_356:
[----:B------:R-:W-:Y:S05]  /*cbb0*/  BSYNC.RECONVERGENT B1 ;  /* 0x0000000000017941 */ /* 0x000fea0003800200 */
.L_x_352:
        /* <DEDUP_REMOVED lines=16> */
.L_x_362:
[----:B------:R-:W-:Y:S05]  /*ccc0*/  BSYNC.RECONVERGENT B2 ;  /* 0x0000000000027941 */ /* 0x000fea0003800200 */
.L_x_361:
[----:B-----5:R-:W-:Y:S02]  /*ccd0*/  IADD3 R10, P1, P2, R6, R8, R13 ;  /* 0x00000008060a7210 */ /* 0x020fe40007a3e00d */
[----:B------:R-:W-:-:S04]  /*cce0*/  SHF.R.S32.HI R9, RZ, 0x1f, R8 ;  /* 0x0000001fff097819 */ /* 0x000fc80000011408 */
[----:B------:R-:W-:Y:S01]  /*ccf0*/  IADD3.X R7, PT, PT, R7, R9, R2, P1, P2 ;  /* 0x0000000907077210 */ /* 0x000fe20000fe4402 */
[----:B------:R-:W-:Y:S06]  /*cd00*/  BRA `(.L_x_363) ;  /* 0x0000000000407947 */ /* 0x000fec0003800000 */
.L_x_360:
        /* <DEDUP_REMOVED lines=8> */
.L_x_365:
[----:B------:R-:W-:Y:S05]  /*cd90*/  BSYNC.RECONVERGENT B2 ;  /* 0x0000000000027941 */ /* 0x000fea0003800200 */
.L_x_364:
[----:B------:R-:W0:Y:S01]  /*cda0*/  LDCU.64 UR4, c[0x0][0x3c0] ;  /* 0x00007800ff0477ac */ /* 0x000e220008000a00 */
[----:B------:R-:W-:-:S04]  /*cdb0*/  IADD3 R6, P1, P2, R8, R12, R3 ;  /* 0x0000000c08067210 */ /* 0x000fc80007a3e003 */
[----:B------:R-:W-:Y:S02]  /*cdc0*/  LOP3.LUT R6, RZ, R6, RZ, 0x33, !PT ;  /* 0x00000006ff067212 */ /* 0x000fe400078e33ff */
[----:B------:R-:W-:Y:S02]  /*cdd0*/  IADD3.X R7, PT, PT, R9, RZ, R4, P1, P2 ;  /* 0x000000ff09077210 */ /* 0x000fe40000fe4404 */
[----:B0-----:R-:W-:Y:S02]  /*cde0*/  IADD3 R10, P1, PT, R6, UR4, RZ ;  /* 0x00000004060a7c10 */ /* 0x001fe4000ff3e0ff */
[----:B------:R-:W-:-:S04]  /*cdf0*/  LOP3.LUT R6, RZ, R7, RZ, 0x33, !PT ;  /* 0x00000007ff067212 */ /* 0x000fc800078e33ff */
[----:B------:R-:W-:-:S07]  /*ce00*/  IADD3.X R7, PT, PT, R6, UR5, RZ, P1, !PT ;  /* 0x0000000506077c10 */ /* 0x000fce0008ffe4ff */
.L_x_363:
[----:B------:R-:W-:Y:S05]  /*ce10*/  BSYNC.RECONVERGENT B1 ;  /* 0x0000000000017941 */ /* 0x000fea0003800200 */
.L_x_359:
        /* <DEDUP_REMOVED lines=16> */
.L_x_369:
[----:B------:R-:W-:Y:S05]  /*cf20*/  BSYNC.RECONVERGENT B2 ;  /* 0x0000000000027941 */ /* 0x000fea0003800200 */
.L_x_368:
[----:B-----5:R-:W-:Y:S02]  /*cf30*/  IADD3 R10, P1, P2, R6, R8, R13 ;  /* 0x00000008060a7210 */ /* 0x020fe40007a3e00d */
[----:B------:R-:W-:-:S04]  /*cf40*/  SHF.R.S32.HI R9, RZ, 0x1f, R8 ;  /* 0x0000001fff097819 */ /* 0x000fc80000011408 */
[----:B------:R-:W-:Y:S01]  /*cf50*/  IADD3.X R7, PT, PT, R7, R9, R2, P1, P2 ;  /* 0x0000000907077210 */ /* 0x000fe20000fe4402 */
[----:B------:R-:W-:Y:S06]  /*cf60*/  BRA `(.L_x_370) ;  /* 0x0000000000407947 */ /* 0x000fec0003800000 */
.L_x_367:
        /* <DEDUP_REMOVED lines=8> */
.L_x_372:
[----:B------:R-:W-:Y:S05]  /*cff0*/  BSYNC.RECONVERGENT B2 ;  /* 0x0000000000027941 */ /* 0x000fea0003800200 */
.L_x_371:
[----:B------:R-:W0:Y:S01]  /*d000*/  LDCU.64 UR4, c[0x0][0x3c0] ;  /* 0x00007800ff0477ac */ /* 0x000e220008000a00 */
[----:B------:R-:W-:-:S04]  /*d010*/  IADD3 R6, P1, P2, R8, R12, R3 ;  /* 0x0000000c08067210 */ /* 0x000fc80007a3e003 */
[----:B------:R-:W-:Y:S02]  /*d020*/  LOP3.LUT R6, RZ, R6, RZ, 0x33, !PT ;  /* 0x00000006ff067212 */ /* 0x000fe400078e33ff */
[----:B------:R-:W-:Y:S02]  /*d030*/  IADD3.X R7, PT, PT, R9, RZ, R4, P1, P2 ;  /* 0x000000ff09077210 */ /* 0x000fe40000fe4404 */
[----:B0-----:R-:W-:Y:S02]  /*d040*/  IADD3 R10, P1, PT, R6, UR4, RZ ;  /* 0x00000004060a7c10 */ /* 0x001fe4000ff3e0ff */
[----:B------:R-:W-:-:S04]  /*d050*/  LOP3.LUT R6, RZ, R7, RZ, 0x33, !PT ;  /* 0x00000007ff067212 */ /* 0x000fc800078e33ff */
[----:B------:R-:W-:-:S07]  /*d060*/  IADD3.X R7, PT, PT, R6, UR5, RZ, P1, !PT ;  /* 0x0000000506077c10 */ /* 0x000fce0008ffe4ff */
.L_x_370:
[----:B------:R-:W-:Y:S05]  /*d070*/  BSYNC.RECONVERGENT B1 ;  /* 0x0000000000017941 */ /* 0x000fea0003800200 */
.L_x_366:
        /* <DEDUP_REMOVED lines=16> */
.L_x_376:
[----:B------:R-:W-:Y:S05]  /*d180*/  BSYNC.RECONVERGENT B2 ;  /* 0x0000000000027941 */ /* 0x000fea0003800200 */
.L_x_375:
[----:B-----5:R-:W-:Y:S02]  /*d190*/  IADD3 R10, P1, P2, R6, R8, R13 ;  /* 0x00000008060a7210 */ /* 0x020fe40007a3e00d */
[----:B------:R-:W-:-:S04]  /*d1a0*/  SHF.R.S32.HI R9, RZ, 0x1f, R8 ;  /* 0x0000001fff097819 */ /* 0x000fc80000011408 */
[----:B------:R-:W-:Y:S01]  /*d1b0*/  IADD3.X R7, PT, PT, R7, R9, R2, P1, P2 ;  /* 0x0000000907077210 */ /* 0x000fe20000fe4402 */
[----:B------:R-:W-:Y:S06]  /*d1c0*/  BRA `(.L_x_377) ;  /* 0x0000000000407947 */ /* 0x000fec0003800000 */
.L_x_374:
        /* <DEDUP_REMOVED lines=8> */
.L_x_379:
[----:B------:R-:W-:Y:S05]  /*d250*/  BSYNC.RECONVERGENT B2 ;  /* 0x0000000000027941 */ /* 0x000fea0003800200 */
.L_x_378:
[----:B------:R-:W0:Y:S01]  /*d260*/  LDCU.64 UR4, c[0x0][0x3c0] ;  /* 0x00007800ff0477ac */ /* 0x000e220008000a00 */
[----:B------:R-:W-:-:S04]  /*d270*/  IADD3 R6, P1, P2, R8, R12, R3 ;  /* 0x0000000c08067210 */ /* 0x000fc80007a3e003 */
[----:B------:R-:W-:Y:S02]  /*d280*/  LOP3.LUT R6, RZ, R6, RZ, 0x33, !PT ;  /* 0x00000006ff067212 */ /* 0x000fe400078e33ff */
[----:B------:R-:W-:Y:S02]  /*d290*/  IADD3.X R7, PT, PT, R9, RZ, R4, P1, P2 ;  /* 0x000000ff09077210 */ /* 0x000fe40000fe4404 */
[----:B0-----:R-:W-:Y:S02]  /*d2a0*/  IADD3 R10, P1, PT, R6, UR4, RZ ;  /* 0x00000004060a7c10 */ /* 0x001fe4000ff3e0ff */
[----:B------:R-:W-:-:S04]  /*d2b0*/  LOP3.LUT R6, RZ, R7, RZ, 0x33, !PT ;  /* 0x00000007ff067212 */ /* 0x000fc800078e33ff */
[----:B------:R-:W-:-:S07]  /*d2c0*/  IADD3.X R7, PT, PT, R6, UR5, RZ, P1, !PT ;  /* 0x0000000506077c10 */ /* 0x000fce0008ffe4ff */
.L_x_377:
[----:B------:R-:W-:Y:S05]  /*d2d0*/  BSYNC.RECONVERGENT B1 ;  /* 0x0000000000017941 */ /* 0x000fea0003800200 */
.L_x_373:
        /* <DEDUP_REMOVED lines=16> */
.L_x_383:
[----:B------:R-:W-:Y:S05]  /*d3e0*/  BSYNC.RECONVERGENT B2 ;  /* 0x0000000000027941 */ /* 0x000fea0003800200 */
.L_x_382:
[----:B-----5:R-:W-:Y:S02]  /*d3f0*/  IADD3 R10, P1, P2, R6, R8, R13 ;  /* 0x00000008060a7210 */ /* 0x020fe40007a3e00d */
[----:B------:R-:W-:-:S04]  /*d400*/  SHF.R.S32.HI R9, RZ, 0x1f, R8 ;  /* 0x0000001fff097819 */ /* 0x000fc80000011408 */
[----:B------:R-:W-:Y:S01]  /*d410*/  IADD3.X R7, PT, PT, R7, R9, R2, P1, P2 ;  /* 0x0000000907077210 */ /* 0x000fe20000fe4402 */
[----:B------:R-:W-:Y:S06]  /*d420*/  BRA `(.L_x_384) ;  /* 0x0000000000407947 */ /* 0x000fec0003800000 */
.L_x_381:
        /* <DEDUP_REMOVED lines=8> */
.L_x_386:
[----:B------:R-:W-:Y:S05]  /*d4b0*/  BSYNC.RECONVERGENT B2 ;  /* 0x0000000000027941 */ /* 0x000fea0003800200 */
.L_x_385:
[----:B------:R-:W0:Y:S01]  /*d4c0*/  LDCU.64 UR4, c[0x0][0x3c0] ;  /* 0x00007800ff0477ac */ /* 0x000e220008000a00 */
[----:B------:R-:W-:-:S04]  /*d4d0*/  IADD3 R6, P1, P2, R8, R12, R3 ;  /* 0x0000000c08067210 */ /* 0x000fc80007a3e003 */
[----:B------:R-:W-:Y:S02]  /*d4e0*/  LOP3.LUT R6, RZ, R6, RZ, 0x33, !PT ;  /* 0x00000006ff067212 */ /* 0x000fe400078e33ff */
[----:B------:R-:W-:Y:S02]  /*d4f0*/  IADD3.X R7, PT, PT, R9, RZ, R4, P1, P2 ;  /* 0x000000ff09077210 */ /* 0x000fe40000fe4404 */
[----:B0-----:R-:W-:Y:S02]  /*d500*/  IADD3 R10, P1, PT, R6, UR4, RZ ;  /* 0x00000004060a7c10 */ /* 0x001fe4000ff3e0ff */
[----:B------:R-:W-:-:S04]  /*d510*/  LOP3.LUT R6, RZ, R7, RZ, 0x33, !PT ;  /* 0x00000007ff067212 */ /* 0x000fc800078e33ff */
[----:B------:R-:W-:-:S07]  /*d520*/  IADD3.X R7, PT, PT, R6, UR5, RZ, P1, !PT ;  /* 0x0000000506077c10 */ /* 0x000fce0008ffe4ff */
.L_x_384:
[----:B------:R-:W-:Y:S05]  /*d530*/  BSYNC.RECONVERGENT B1 ;  /* 0x0000000000017941 */ /* 0x000fea0003800200 */
.L_x_380:
        /* <DEDUP_REMOVED lines=16> */
.L_x_390:
[----:B------:R-:W-:Y:S05]  /*d640*/  BSYNC.RECONVERGENT B2 ;  /* 0x0000000000027941 */ /* 0x000fea0003800200 */
.L_x_389:
[----:B-----5:R-:W-:Y:S02]  /*d650*/  IADD3 R10, P1, P2, R6, R8, R13 ;  /* 0x00000008060a7210 */ /* 0x020fe40007a3e00d */
[----:B------:R-:W-:-:S04]  /*d660*/  SHF.R.S32.HI R9, RZ, 0x1f, R8 ;  /* 0x0000001fff097819 */ /* 0x000fc80000011408 */
[----:B------:R-:W-:Y:S01]  /*d670*/  IADD3.X R7, PT, PT, R7, R9, R2, P1, P2 ;  /* 0x0000000907077210 */ /* 0x000fe20000fe4402 */
[----:B------:R-:W-:Y:S06]  /*d680*/  BRA `(.L_x_391) ;  /* 0x0000000000407947 */ /* 0x000fec0003800000 */
.L_x_388:
        /* <DEDUP_REMOVED lines=8> */
.L_x_393:
[----:B------:R-:W-:Y:S05]  /*d710*/  BSYNC.RECONVERGENT B2 ;  /* 0x0000000000027941 */ /* 0x000fea0003800200 */
.L_x_392:
[----:B------:R-:W0:Y:S01]  /*d720*/  LDCU.64 UR4, c[0x0][0x3c0] ;  /* 0x00007800ff0477ac */ /* 0x000e220008000a00 */
[----:B------:R-:W-:-:S04]  /*d730*/  IADD3 R6, P1, P2, R8, R12, R3 ;  /* 0x0000000c08067210 */ /* 0x000fc80007a3e003 */
[----:B------:R-:W-:Y:S02]  /*d740*/  LOP3.LUT R6, RZ, R6, RZ, 0x33, !PT ;  /* 0x00000006ff067212 */ /* 0x000fe400078e33ff */
[----:B------:R-:W-:Y:S02]  /*d750*/  IADD3.X R7, PT, PT, R9, RZ, R4, P1, P2 ;  /* 0x000000ff09077210 */ /* 0x000fe40000fe4404 */
[----:B0-----:R-:W-:Y:S02]  /*d760*/  IADD3 R10, P1, PT, R6, UR4, RZ ;  /* 0x00000004060a7c10 */ /* 0x001fe4000ff3e0ff */
[----:B------:R-:W-:-:S04]  /*d770*/  LOP3.LUT R6, RZ, R7, RZ, 0x33, !PT ;  /* 0x00000007ff067212 */ /* 0x000fc800078e33ff */
[----:B------:R-:W-:-:S07]  /*d780*/  IADD3.X R7, PT, PT, R6, UR5, RZ, P1, !PT ;  /* 0x0000000506077c10 */ /* 0x000fce0008ffe4ff */
.L_x_391:
[----:B------:R-:W-:Y:S05]  /*d790*/  BSYNC.RECONVERGENT B1 ;  /* 0x0000000000017941 */ /* 0x000fea0003800200 */
.L_x_387:
        /* <DEDUP_REMOVED lines=16> */
.L_x_397:
[----:B------:R-:W-:Y:S05]  /*d8a0*/  BSYNC.RECONVERGENT B2 ;  /* 0x0000000000027941 */ /* 0x000fea0003800200 */
.L_x_396:
[----:B-----5:R-:W-:Y:S02]  /*d8b0*/  IADD3 R10, P1, P2, R6, R8, R13 ;  /* 0x00000008060a7210 */ /* 0x020fe40007a3e00d */
[----:B------:R-:W-:-:S04]  /*d8c0*/  SHF.R.S32.HI R9, RZ, 0x1f, R8 ;  /* 0x0000001fff097819 */ /* 0x000fc80000011408 */
[----:B------:R-:W-:Y:S01]  /*d8d0*/  IADD3.X R7, PT, PT, R7, R9, R2, P1, P2 ;  /* 0x0000000907077210 */ /* 0x000fe20000fe4402 */
[----:B------:R-:W-:Y:S06]  /*d8e0*/  BRA `(.L_x_398) ;  /* 0x0000000000407947 */ /* 0x000fec0003800000 */
.L_x_395:
        /* <DEDUP_REMOVED lines=8> */
.L_x_400:
[----:B------:R-:W-:Y:S05]  /*d970*/  BSYNC.RECONVERGENT B2 ;  /* 0x0000000000027941 */ /* 0x000fea0003800200 */
.L_x_399:
[----:B------:R-:W0:Y:S01]  /*d980*/  LDCU.64 UR4, c[0x0][0x3c0] ;  /* 0x00007800ff0477ac */ /* 0x000e220008000a00 */
[----:B------:R-:W-:-:S04]  /*d990*/  IADD3 R6, P1, P2, R8, R12, R3 ;  /* 0x0000000c08067210 */ /* 0x000fc80007a3e003 */
[----:B------:R-:W-:Y:S02]  /*d9a0*/  LOP3.LUT R6, RZ, R6, RZ, 0x33, !PT ;  /* 0x00000006ff067212 */ /* 0x000fe400078e33ff */
[----:B------:R-:W-:Y:S02]  /*d9b0*/  IADD3.X R7, PT, PT, R9, RZ, R4, P1, P2 ;  /* 0x000000ff09077210 */ /* 0x000fe40000fe4404 */
[----:B0-----:R-:W-:Y:S02]  /*d9c0*/  IADD3 R10, P1, PT, R6, UR4, RZ ;  /* 0x00000004060a7c10 */ /* 0x001fe4000ff3e0ff */
[----:B------:R-:W-:-:S04]  /*d9d0*/  LOP3.LUT R6, RZ, R7, RZ, 0x33, !PT ;  /* 0x00000007ff067212 */ /* 0x000fc800078e33ff */
[----:B------:R-:W-:-:S07]  /*d9e0*/  IADD3.X R7, PT, PT, R6, UR5, RZ, P1, !PT ;  /* 0x0000000506077c10 */ /* 0x000fce0008ffe4ff */
.L_x_398:
[----:B------:R-:W-:Y:S05]  /*d9f0*/  BSYNC.RECONVERGENT B1 ;  /* 0x0000000000017941 */ /* 0x000fea0003800200 */
.L_x_394:
        /* <DEDUP_REMOVED lines=16> */
.L_x_404:
[----:B------:R-:W-:Y:S05]  /*db00*/  BSYNC.RECONVERGENT B2 ;  /* 0x0000000000027941 */ /* 0x000fea0003800200 */
.L_x_403:
[----:B-----5:R-:W-:Y:S02]  /*db10*/  IADD3 R10, P1, P2, R6, R8, R13 ;  /* 0x00000008060a7210 */ /* 0x020fe40007a3e00d */
[----:B------:R-:W-:-:S04]  /*db20*/  SHF.R.S32.HI R9, RZ, 0x1f, R8 ;  /* 0x0000001fff097819 */ /* 0x000fc80000011408 */
[----:B------:R-:W-:Y:S01]  /*db30*/  IADD3.X R7, PT, PT, R7, R9, R2, P1, P2 ;  /* 0x0000000907077210 */ /* 0x000fe20000fe4402 */
[----:B------:R-:W-:Y:S06]  /*db40*/  BRA `(.L_x_405) ;  /* 0x0000000000407947 */ /* 0x000fec0003800000 */
.L_x_402:
        /* <DEDUP_REMOVED lines=8> */
.L_x_407:
[----:B------:R-:W-:Y:S05]  /*dbd0*/  BSYNC.RECONVERGENT B2 ;  /* 0x0000000000027941 */ /* 0x000fea0003800200 */
.L_x_406:
[----:B------:R-:W0:Y:S01]  /*dbe0*/  LDCU.64 UR4, c[0x0][0x3c0] ;  /* 0x00007800ff0477ac */ /* 0x000e220008000a00 */
[----:B------:R-:W-:-:S04]  /*dbf0*/  IADD3 R6, P1, P2, R8, R12, R3 ;  /* 0x0000000c08067210 */ /* 0x000fc80007a3e003 */
[----:B------:R-:W-:Y:S02]  /*dc00*/  LOP3.LUT R6, RZ, R6, RZ, 0x33, !PT ;  /* 0x00000006ff067212 */ /* 0x000fe400078e33ff */
[----:B------:R-:W-:Y:S02]  /*dc10*/  IADD3.X R7, PT, PT, R9, RZ, R4, P1, P2 ;  /* 0x000000ff09077210 */ /* 0x000fe40000fe4404 */
[----:B0-----:R-:W-:Y:S02]  /*dc20*/  IADD3 R10, P1, PT, R6, UR4, RZ ;  /* 0x00000004060a7c10 */ /* 0x001fe4000ff3e0ff */
[----:B------:R-:W-:-:S04]  /*dc30*/  LOP3.LUT R6, RZ, R7, RZ, 0x33, !PT ;  /* 0x00000007ff067212 */ /* 0x000fc800078e33ff */
[----:B------:R-:W-:-:S07]  /*dc40*/  IADD3.X R7, PT, PT, R6, UR5, RZ, P1, !PT ;  /* 0x0000000506077c10 */ /* 0x000fce0008ffe4ff */
.L_x_405:
[----:B------:R-:W-:Y:S05]  /*dc50*/  BSYNC.RECONVERGENT B1 ;  /* 0x0000000000017941 */ /* 0x000fea0003800200 */
.L_x_401:
        /* <DEDUP_REMOVED lines=16> */
.L_x_411:
[----:B------:R-:W-:Y:S05]  /*dd60*/  BSYNC.RECONVERGENT B2 ;  /* 0x0000000000027941 */ /* 0x000fea0003800200 */
.L_x_410:
[----:B-----5:R-:W-:Y:S02]  /*dd70*/  IADD3 R13, P1, P2, R6, R15, R13 ;  /* 0x0000000f060d7210 */ /* 0x020fe40007a3e00d */
[----:B------:R-:W-:-:S04]  /*dd80*/  SHF.R.S32.HI R15, RZ, 0x1f, R15 ;  /* 0x0000001fff0f7819 */ /* 0x000fc8000001140f */
[----:B------:R-:W-:Y:S01]  /*dd90*/  IADD3.X R0, PT, PT, R7, R15, R2, P1, P2 ;  /* 0x0000000f07007210 */ /* 0x000fe20000fe4402 */
[----:B------:R-:W-:Y:S06]  /*dda0*/  BRA `(.L_x_412) ;  /* 0x0000000000447947 */ /* 0x000fec0003800000 */
.L_x_409:
        /* <DEDUP_REMOVED lines=9> */
.L_x_414:
[----:B------:R-:W-:Y:S05]  /*de40*/  BSYNC.RECONVERGENT B2 ;  /* 0x0000000000027941 */ /* 0x000fea0003800200 */
.L_x_413:
[----:B------:R-:W0:Y:S01]  /*de50*/  LDCU.64 UR4, c[0x0][0x3c0] ;  /* 0x00007800ff0477ac */ /* 0x000e220008000a00 */
[----:B------:R-:W-:-:S04]  /*de60*/  IADD3 R0, P1, P2, R0, R8, R3 ;  /* 0x0000000800007210 */ /* 0x000fc80007a3e003 */
[----:B------:R-:W-:Y:S02]  /*de70*/  LOP3.LUT R0, RZ, R0, RZ, 0x33, !PT ;  /* 0x00000000ff007212 */ /* 0x000fe400078e33ff */
[----:B------:R-:W-:Y:S02]  /*de80*/  IADD3.X R4, PT, PT, R9, RZ, R4, P1, P2 ;  /* 0x000000ff09047210 */ /* 0x000fe40000fe4404 */
[----:B0-----:R-:W-:Y:S02]  /*de90*/  IADD3 R13, P1, PT, R0, UR4, RZ ;  /* 0x00000004000d7c10 */ /* 0x001fe4000ff3e0ff */
[----:B------:R-:W-:-:S04]  /*dea0*/  LOP3.LUT R0, RZ, R4, RZ, 0x33, !PT ;  /* 0x00000004ff007212 */ /* 0x000fc800078e33ff */
[----:B------:R-:W-:-:S07]  /*deb0*/  IADD3.X R0, PT, PT, R0, UR5, RZ, P1, !PT ;  /* 0x0000000500007c10 */ /* 0x000fce0008ffe4ff */
.L_x_412:
[----:B------:R-:W-:Y:S05]  /*dec0*/  BSYNC.RECONVERGENT B1 ;  /* 0x0000000000017941 */ /* 0x000fea0003800200 */
.L_x_408:
[----:B------:R-:W-:-:S13]  /*ded0*/  ISETP.GE.AND P2, PT, R8, R43, PT ;  /* 0x0000002b0800720c */ /* 0x000fda0003f46270 */
[----:B------:R-:W0:Y:S01]  /*dee0*/  @!P2 LDS R5, [R5+0x4780] ;  /* 0x004780000505a984 */ /* 0x000e220000000800 */
[----:B------:R-:W1:Y:S02]  /*def0*/  @!P2 LDC.64 R2, c[0x0][0x390] ;  /* 0x0000e400ff02ab82 */ /* 0x000e640000000a00 */
[----:B-1----:R-:W-:-:S04]  /*df00*/  @!P2 LEA R2, P1, R13, R2, 0x2 ;  /* 0x000000020d02a211 */ /* 0x002fc800078210ff */
[----:B------:R-:W-:-:S05]  /*df10*/  @!P2 LEA.HI.X R3, R13, R3, R0, 0x2, P1 ;  /* 0x000000030d03a211 */ /* 0x000fca00008f1400 */
[----:B0-----:R0:W-:Y:S04]  /*df20*/  @!P2 STG.E desc[UR8][R2.64], R5 ;  /* 0x000000050200a986 */ /* 0x0011e8000c101908 */
.L_x_305:
[----:B------:R-:W-:Y:S05]  /*df30*/  BSYNC.RECONVERGENT B0 ;  /* 0x0000000000007941 */ /* 0x000fea0003800200 */
.L_x_207:
[----:B------:R-:W2:Y:S02]  /*df40*/  S2R R0, SR_TID.X ;  /* 0x0000000000007919 */ /* 0x000ea40000002100 */
[----:B--2---:R-:W-:-:S13]  /*df50*/  ISETP.NE.AND P1, PT, R0, RZ, PT ;  /* 0x000000ff0000720c */ /* 0x004fda0003f25270 */
[----:B------:R-:W-:Y:S05]  /*df60*/  @P1 EXIT ;  /* 0x000000000000194d */ /* 0x000fea0003800000 */
[----:B------:R-:W2:Y:S02]  /*df70*/  LDCU.U8 UR4, c[0x0][0x3b9] ;  /* 0x00007720ff0477ac */ /* 0x000ea40008000000 */
[----:B--2---:R-:W-:-:S09]  /*df80*/  UISETP.NE.AND UP0, UPT, UR4, URZ, UPT ;  /* 0x000000ff0400728c */ /* 0x004fd2000bf05270 */
[----:B------:R-:W-:Y:S05]  /*df90*/  BRA.U !UP0, `(.L_x_415) ;  /* 0x00000001082c7547 */ /* 0x000fea000b800000 */
[----:B01----:R-:W0:Y:S01]  /*dfa0*/  LDC.64 R4, c[0x0][0x398] ;  /* 0x0000e600ff047b82 */ /* 0x003e220000000a00 */
[----:B------:R-:W-:Y:S01]  /*dfb0*/  BSSY.RECONVERGENT B0, `(.L_x_416) ;  /* 0x0000005000007945 */ /* 0x000fe20003800200 */
[----:B------:R-:W-:-:S03]  /*dfc0*/  CS2R R2, SRZ ;  /* 0x0000000000027805 */ /* 0x000fc6000001ff00 */
[----:B------:R-:W-:Y:S05]  /*dfd0*/  @P0 BRA `(.L_x_417) ;  /* 0x0000000000080947 */ /* 0x000fea0003800000 */
[----:B------:R-:W1:Y:S02]  /*dfe0*/  LDC.64 R2, c[0x0][0x3d0] ;  /* 0x0000f400ff027b82 */ /* 0x000e640000000a00 */
[----:B-1----:R-:W5:Y:S02]  /*dff0*/  LDG.E.64 R2, desc[UR8][R2.64] ;  /* 0x0000000802027981 */ /* 0x002f64000c1e1b00 */
.L_x_417:
[----:B------:R-:W-:Y:S05]  /*e000*/  BSYNC.RECONVERGENT B0 ;  /* 0x0000000000007941 */ /* 0x000fea0003800200 */
.L_x_416:
[----:B-----5:R-:W-:-:S04]  /*e010*/  IADD3 R2, P0, PT, R14, R2, RZ ;  /* 0x000000020e027210 */ /* 0x020fc80007f1e0ff */
[----:B------:R-:W-:-:S05]  /*e020*/  LEA.HI.X.SX32 R3, R14, R3, 0x1, P0 ;  /* 0x000000030e037211 */ /* 0x000fca00000f0eff */
[----:B0-----:R-:W-:Y:S01]  /*e030*/  STG.E.64 desc[UR8][R4.64], R2 ;  /* 0x0000000204007986 */ /* 0x001fe2000c101b08 */
[----:B------:R-:W-:Y:S05]  /*e040*/  EXIT ;  /* 0x000000000000794d */ /* 0x000fea0003800000 */
.L_x_415:
[----:B01----:R-:W0:Y:S01]  /*e050*/  LDC.64 R4, c[0x0][0x3d8] ;  /* 0x0000f600ff047b82 */ /* 0x003e220000000a00 */
[----:B------:R-:W-:Y:S01]  /*e060*/  BSSY.RECONVERGENT B0, `(.L_x_418) ;  /* 0x0000005000007945 */ /* 0x000fe20003800200 */
[----:B------:R-:W-:-:S03]  /*e070*/  CS2R R2, SRZ ;  /* 0x0000000000027805 */ /* 0x000fc6000001ff00 */
[----:B------:R-:W-:Y:S05]  /*e080*/  @P0 BRA `(.L_x_419) ;  /* 0x0000000000080947 */ /* 0x000fea0003800000 */
[----:B------:R-:W1:Y:S02]  /*e090*/  LDC.64 R2, c[0x0][0x3d0] ;  /* 0x0000f400ff027b82 */ /* 0x000e640000000a00 */
[----:B-1----:R-:W5:Y:S02]  /*e0a0*/  LDG.E.64 R2, desc[UR8][R2.64] ;  /* 0x0000000802027981 */ /* 0x002f64000c1e1b00 */
.L_x_419:
[----:B------:R-:W-:Y:S05]  /*e0b0*/  BSYNC.RECONVERGENT B0 ;  /* 0x0000000000007941 */ /* 0x000fea0003800200 */
.L_x_418:
[----:B-----5:R-:W-:-:S04]  /*e0c0*/  IADD3 R2, P0, PT, R14, R2, RZ ;  /* 0x000000020e027210 */ /* 0x020fc80007f1e0ff */
[----:B------:R-:W-:-:S05]  /*e0d0*/  LEA.HI.X.SX32 R3, R14, R3, 0x1, P0 ;  /* 0x000000030e037211 */ /* 0x000fca00000f0eff */
[----:B0-----:R-:W-:Y:S01]  /*e0e0*/  STG.E.64 desc[UR8][R4.64], R2 ;  /* 0x0000000204007986 */ /* 0x001fe2000c101b08 */
[----:B------:R-:W-:Y:S05]  /*e0f0*/  EXIT ;  /* 0x000000000000794d */ /* 0x000fea0003800000 */
.L_x_99:
[----:B------:R-:W-:Y:S01]  /*e100*/  BSSY B0, `(.L_x_420) ;  /* 0x0000006000007945 */ /* 0x000fe20003800000 */
[----:B------:R-:W-:Y:S01]  /*e110*/  PLOP3.LUT P0, PT, P0, PT, PT, 0x8, 0x80 ;  /* 0x000000000080781c */ /* 0x000fe2000070e170 */
[----:B------:R-:W-:-:S12]  /*e120*/  IMAD.MOV.U32 R14, RZ, RZ, -0x1 ;  /* 0xffffffffff0e7424 */ /* 0x000fd800078e00ff */
[----:B-----5:R-:W-:Y:S05]  /*e130*/  WARPSYNC.COLLECTIVE R14, `(.L_x_421) ;  /* 0x000000000e087348 */ /* 0x020fea0003c00000 */
[----:B------:R-:W-:Y:S01]  /*e140*/  VOTE.ANY P0, P0 ;  /* 0x0000000000ff7806 */ /* 0x000fe20000000100 */
[----:B-----5:R-:W-:-:S12]  /*e150*/  ENDCOLLECTIVE ;  /* 0x000000000000791b */ /* 0x020fd80003800000 */
.L_x_421:
[----:B------:R-:W-:Y:S05]  /*e160*/  BSYNC B0 ;  /* 0x0000000000007941 */ /* 0x000fea0003800000 */
.L_x_420:
[----:B------:R-:W-:Y:S05]  /*e170*/  BRA `(.L_x_422) ;  /* 0xffffff5400cc7947 */ /* 0x000fea000383ffff */
.L_x_101:
[----:B------:R-:W-:Y:S01]  /*e180*/  BSSY B0, `(.L_x_423) ;  /* 0x0000006000007945 */ /* 0x000fe20003800000 */
[----:B------:R-:W-:Y:S01]  /*e190*/  PLOP3.LUT P0, PT, P0, PT, PT, 0x8, 0x80 ;  /* 0x000000000080781c */ /* 0x000fe2000070e170 */
[----:B------:R-:W-:-:S12]  /*e1a0*/  IMAD.MOV.U32 R14, RZ, RZ, -0x1 ;  /* 0xffffffffff0e7424 */ /* 0x000fd800078e00ff */
[----:B-----5:R-:W-:Y:S05]  /*e1b0*/  WARPSYNC.COLLECTIVE R14, `(.L_x_424) ;  /* 0x000000000e087348 */ /* 0x020fea0003c00000 */
[----:B------:R-:W-:Y:S01]  /*e1c0*/  VOTE.ANY P0, P0 ;  /* 0x0000000000ff7806 */ /* 0x000fe20000000100 */
[----:B-----5:R-:W-:-:S12]  /*e1d0*/  ENDCOLLECTIVE ;  /* 0x000000000000791b */ /* 0x020fd80003800000 */
.L_x_424:
[----:B------:R-:W-:Y:S05]  /*e1e0*/  BSYNC B0 ;  /* 0x0000000000007941 */ /* 0x000fea0003800000 */
.L_x_423:
[----:B------:R-:W-:Y:S05]  /*e1f0*/  BRA `(.L_x_425) ;  /* 0xffffff5800287947 */ /* 0x000fea000383ffff */
.L_x_103:
[----:B------:R-:W0:Y:S01]  /*e200*/  S2R R23, SR_GEMASK ;  /* 0x0000000000177919 */ /* 0x000e220000003c00 */
[----:B------:R-:W-:Y:S01]  /*e210*/  BSSY B0, `(.L_x_426) ;  /* 0x0000006000007945 */ /* 0x000fe20003800000 */
[----:B------:R-:W-:Y:S01]  /*e220*/  PLOP3.LUT P1, PT, P0, PT, PT, 0x8, 0x80 ;  /* 0x000000000080781c */ /* 0x000fe2000072e170 */
[----:B------:R-:W-:-:S12]  /*e230*/  IMAD.MOV.U32 R14, RZ, RZ, -0x1 ;  /* 0xffffffffff0e7424 */ /* 0x000fd800078e00ff */
[----:B0----5:R-:W-:Y:S05]  /*e240*/  WARPSYNC.COLLECTIVE R14, `(.L_x_427) ;  /* 0x000000000e087348 */ /* 0x021fea0003c00000 */
[----:B------:R-:W-:Y:S01]  /*e250*/  VOTE.ANY R14, PT, P1 ;  /* 0x00000000000e7806 */ /* 0x000fe200008e0100 */
[----:B0----5:R-:W-:Y:S06]  /*e260*/  ENDCOLLECTIVE ;  /* 0x000000000000791b */ /* 0x021fec0003800000 */
.L_x_427:
[----:B------:R-:W-:Y:S05]  /*e270*/  BSYNC B0 ;  /* 0x0000000000007941 */ /* 0x000fea0003800000 */
.L_x_426:
[----:B------:R-:W-:Y:S01]  /*e280*/  LOP3.LUT R14, R14, 0x80000000, R23, 0xec, !PT ;  /* 0x800000000e0e7812 */ /* 0x000fe200078eec17 */
[----:B------:R-:W-:Y:S01]  /*e290*/  VIADD R45, R42, 0x2 ;  /* 0x000000022a2d7836 */ /* 0x000fe20000000000 */
[----:B------:R-:W-:Y:S01]  /*e2a0*/  ISETP.NE.AND P0, PT, R12, 0x65, PT ;  /* 0x000000650c00780c */ /* 0x000fe20003f05270 */
[----:B------:R-:W-:Y:S02]  /*e2b0*/  VIADD R44, R42, 0x4 ;  /* 0x000000042a2c7836 */ /* 0x000fe40000000000 */
[----:B------:R-:W-:Y:S02]  /*e2c0*/  VIADD R17, R14, 0xffffffff ;  /* 0xffffffff0e117836 */ /* 0x000fe40000000000 */
[----:B------:R-:W-:-:S03]  /*e2d0*/  VIADD R43, R42, 0x8 ;  /* 0x000000082a2b7836 */ /* 0x000fc60000000000 */
[----:B------:R-:W-:Y:S01]  /*e2e0*/  LOP3.LUT R52, R14, R17, RZ, 0xc, !PT ;  /* 0x000000110e347212 */ /* 0x000fe200078e0cff */
[----:B------:R-:W-:Y:S02]  /*e2f0*/  IMAD.MOV.U32 R17, RZ, RZ, 0x1 ;  /* 0x00000001ff117424 */ /* 0x000fe400078e00ff */
[----:B------:R-:W-:-:S03]  /*e300*/  IMAD.MOV.U32 R14, RZ, RZ, -0x1 ;  /* 0xffffffffff0e7424 */ /* 0x000fc600078e00ff */
[----:B------:R-:W0:Y:S02]  /*e310*/  POPC R52, R52 ;  /* 0x0000003400347309 */ /* 0x000e240000000000 */
[----:B0-----:R-:W-:-:S07]  /*e320*/  IMAD.MOV.U32 R16, RZ, RZ, R52 ;  /* 0x000000ffff107224 */ /* 0x001fce00078e0034 */
[----:B------:R-:W-:Y:S05]  /*e330*/  WARPSYNC.COLLECTIVE R14, `(.L_x_428) ;  /* 0x000000000e087348 */ /* 0x000fea0003c00000 */
[----:B------:R0:W1:Y:S02]  /*e340*/  SHFL.DOWN P1, R18, R13, R17, R16 ;  /* 0x080000110d127389 */ /* 0x0000640000020010 */
[----:B01----:R-:W-:Y:S05]  /*e350*/  ENDCOLLECTIVE ;  /* 0x000000000000791b */ /* 0x003fea0003800000 */
.L_x_428:
[----:B------:R-:W-:Y:S01]  /*e360*/  IMAD.MOV.U32 R17, RZ, RZ, 0x2 ;  /* 0x00000002ff117424 */ /* 0x000fe200078e00ff */
[----:B------:R-:W-:-:S04]  /*e370*/  ISETP.GE.AND P1, PT, R42, R52, PT ;  /* 0x000000342a00720c */ /* 0x000fc80003f26270 */
[----:B------:R-:W-:-:S05]  /*e380*/  SEL R18, R18, RZ, !P1 ;  /* 0x000000ff12127207 */ /* 0x000fca0004800000 */
[----:B------:R-:W-:-:S04]  /*e390*/  IMAD.IADD R19, R18, 0x1, R13 ;  /* 0x0000000112137824 */ /* 0x000fc800078e020d */
[----:B------:R-:W-:-:S07]  /*e3a0*/  IMAD.MOV.U32 R13, RZ, RZ, R19 ;  /* 0x000000ffff0d7224 */ /* 0x000fce00078e0013 */
[----:B------:R-:W-:Y:S05]  /*e3b0*/  WARPSYNC.COLLECTIVE R14, `(.L_x_429) ;  /* 0x000000000e087348 */ /* 0x000fea0003c00000 */
[----:B------:R0:W1:Y:S02]  /*e3c0*/  SHFL.DOWN P1, R18, R13, R17, R16 ;  /* 0x080000110d127389 */ /* 0x0000640000020010 */
[----:B01----:R-:W-:Y:S05]  /*e3d0*/  ENDCOLLECTIVE ;  /* 0x000000000000791b */ /* 0x003fea0003800000 */
.L_x_429:
[----:B------:R-:W-:Y:S01]  /*e3e0*/  IMAD.MOV.U32 R17, RZ, RZ, 0x4 ;  /* 0x00000004ff117424 */ /* 0x000fe200078e00ff */
[----:B------:R-:W-:-:S04]  /*e3f0*/  ISETP.GT.AND P1, PT, R45, R52, PT ;  /* 0x000000342d00720c */ /* 0x000fc80003f24270 */
[----:B------:R-:W-:-:S05]  /*e400*/  SEL R18, R18, RZ, !P1 ;  /* 0x000000ff12127207 */ /* 0x000fca0004800000 */
[----:B------:R-:W-:-:S04]  /*e410*/  IMAD.IADD R47, R19, 0x1, R18 ;  /* 0x00000001132f7824 */ /* 0x000fc800078e0212 */
[----:B------:R-:W-:-:S07]  /*e420*/  IMAD.MOV.U32 R13, RZ, RZ, R47 ;  /* 0x000000ffff0d7224 */ /* 0x000fce00078e002f */
[----:B------:R-:W-:Y:S05]  /*e430*/  WARPSYNC.COLLECTIVE R14, `(.L_x_430) ;  /* 0x000000000e087348 */ /* 0x000fea0003c00000 */
[----:B------:R0:W1:Y:S02]  /*e440*/  SHFL.DOWN P1, R18, R13, R17, R16 ;  /* 0x080000110d127389 */ /* 0x0000640000020010 */
[----:B01----:R-:W-:Y:S05]  /*e450*/  ENDCOLLECTIVE ;  /* 0x000000000000791b */ /* 0x003fea0003800000 */
.L_x_430:
[----:B------:R-:W-:Y:S01]  /*e460*/  IMAD.MOV.U32 R17, RZ, RZ, 0x8 ;  /* 0x00000008ff117424 */ /* 0x000fe200078e00ff */
[----:B------:R-:W-:-:S04]  /*e470*/  ISETP.GT.AND P1, PT, R44, R52, PT ;  /* 0x000000342c00720c */ /* 0x000fc80003f24270 */
[----:B------:R-:W-:-:S05]  /*e480*/  SEL R18, R18, RZ, !P1 ;  /* 0x000000ff12127207 */ /* 0x000fca0004800000 */
[----:B------:R-:W-:Y:S02]  /*e490*/  IMAD.IADD R51, R47, 0x1, R18 ;  /* 0x000000012f337824 */ /* 0x000fe400078e0212 */
[----:B------:R-:W-:Y:S02]  /*e4a0*/  VIADD R47, R42, 0x10 ;  /* 0x000000102a2f7836 */ /* 0x000fe40000000000 */
[----:B------:R-:W-:-:S07]  /*e4b0*/  IMAD.MOV.U32 R13, RZ, RZ, R51 ;  /* 0x000000ffff0d7224 */ /* 0x000fce00078e0033 */
[----:B------:R-:W-:Y:S05]  /*e4c0*/  WARPSYNC.COLLECTIVE R14, `(.L_x_431) ;  /* 0x000000000e087348 */ /* 0x000fea0003c00000 */
[----:B------:R0:W1:Y:S02]  /*e4d0*/  SHFL.DOWN P1, R18, R13, R17, R16 ;  /* 0x080000110d127389 */ /* 0x0000640000020010 */
[----:B01----:R-:W-:Y:S05]  /*e4e0*/  ENDCOLLECTIVE ;  /* 0x000000000000791b */ /* 0x003fea0003800000 */
.L_x_431:
        /* <DEDUP_REMOVED lines=8> */
.L_x_432:
[----:B------:R-:W-:Y:S05]  /*e570*/  WARPSYNC.COLLECTIVE R14, `(.L_x_433) ;  /* 0x000000000e087348 */ /* 0x000fea0003c00000 */
[----:B------:R-:W-:Y:S01]  /*e580*/  VOTE.ALL P0, P0 ;  /* 0x0000000000ff7806 */ /* 0x000fe20000000000 */
[----:B------:R-:W-:-:S12]  /*e590*/  ENDCOLLECTIVE ;  /* 0x000000000000791b */ /* 0x000fd80003800000 */
.L_x_433:
[----:B------:R-:W-:-:S04]  /*e5a0*/  ISETP.GT.AND P1, PT, R47, R52, PT ;  /* 0x000000342f00720c */ /* 0x000fc80003f24270 */
[----:B------:R-:W-:-:S05]  /*e5b0*/  SEL R18, R18, RZ, !P1 ;  /* 0x000000ff12127207 */ /* 0x000fca0004800000 */
[----:B------:R-:W-:Y:S02]  /*e5c0*/  IMAD.IADD R46, R19, 0x1, R18 ;  /* 0x00000001132e7824 */ /* 0x000fe400078e0212 */
[----:B------:R-:W0:Y:S02]  /*e5d0*/  LDC.64 R18, c[0x0][0x3a0] ;  /* 0x0000e800ff127b82 */ /* 0x000e240000000a00 */
[----:B0-----:R-:W-:-:S05]  /*e5e0*/  IADD3 R50, P1, PT, R18, 0x100, RZ ;  /* 0x0000010012327810 */ /* 0x001fca0007f3e0ff */
[----:B------:R-:W-:Y:S01]  /*e5f0*/  IMAD.X R51, RZ, RZ, R19, P1 ;  /* 0x000000ffff337224 */ /* 0x000fe200008e0613 */
[----:B------:R-:W-:Y:S07]  /*e600*/  BRA `(.L_x_434) ;  /* 0xffffff5400c07947 */ /* 0x000fee000383ffff */
.L_x_105:
[----:B------:R-:W-:Y:S01]  /*e610*/  BSSY B0, `(.L_x_435) ;  /* 0x0000006000007945 */ /* 0x000fe20003800000 */
[----:B------:R-:W-:Y:S01]  /*e620*/  PLOP3.LUT P0, PT, P0, PT, PT, 0x8, 0x80 ;  /* 0x000000000080781c */ /* 0x000fe2000070e170 */
[----:B------:R-:W-:-:S12]  /*e630*/  IMAD.MOV.U32 R14, RZ, RZ, -0x1 ;  /* 0xffffffffff0e7424 */ /* 0x000fd800078e00ff */
[----:B-----5:R-:W-:Y:S05]  /*e640*/  WARPSYNC.COLLECTIVE R14, `(.L_x_436) ;  /* 0x000000000e087348 */ /* 0x020fea0003c00000 */
[----:B------:R-:W-:Y:S01]  /*e650*/  VOTE.ANY P0, P0 ;  /* 0x0000000000ff7806 */ /* 0x000fe20000000100 */
[----:B-----5:R-:W-:-:S12]  /*e660*/  ENDCOLLECTIVE ;  /* 0x000000000000791b */ /* 0x020fd80003800000 */
.L_x_436:
[----:B------:R-:W-:Y:S05]  /*e670*/  BSYNC B0 ;  /* 0x0000000000007941 */ /* 0x000fea0003800000 */
.L_x_435:
[----:B------:R-:W-:Y:S05]  /*e680*/  BRA `(.L_x_437) ;  /* 0xffffff5400c87947 */ /* 0x000fea000383ffff */
.L_x_107:
[----:B------:R-:W-:Y:S01]  /*e690*/  BSSY B0, `(.L_x_438) ;  /* 0x0000006000007945 */ /* 0x000fe20003800000 */
[----:B------:R-:W-:Y:S01]  /*e6a0*/  PLOP3.LUT P0, PT, P0, PT, PT, 0x8, 0x80 ;  /* 0x000000000080781c */ /* 0x000fe2000070e170 */
[----:B------:R-:W-:-:S12]  /*e6b0*/  IMAD.MOV.U32 R14, RZ, RZ, -0x1 ;  /* 0xffffffffff0e7424 */ /* 0x000fd800078e00ff */
[----:B-----5:R-:W-:Y:S05]  /*e6c0*/  WARPSYNC.COLLECTIVE R14, `(.L_x_439) ;  /* 0x000000000e087348 */ /* 0x020fea0003c00000 */
[----:B------:R-:W-:Y:S01]  /*e6d0*/  VOTE.ANY P0, P0 ;  /* 0x0000000000ff7806 */ /* 0x000fe20000000100 */
[----:B-----5:R-:W-:-:S12]  /*e6e0*/  ENDCOLLECTIVE ;  /* 0x000000000000791b */ /* 0x020fd80003800000 */
.L_x_439:
[----:B------:R-:W-:Y:S05]  /*e6f0*/  BSYNC B0 ;  /* 0x0000000000007941 */ /* 0x000fea0003800000 */
.L_x_438:
[----:B------:R-:W-:Y:S05]  /*e700*/  BRA `(.L_x_440) ;  /* 0xffffff5800247947 */ /* 0x000fea000383ffff */
.L_x_109:
[----:B------:R-:W-:Y:S01]  /*e710*/  BSSY B0, `(.L_x_441) ;  /* 0x0000006000007945 */ /* 0x000fe20003800000 */
[----:B------:R-:W-:Y:S01]  /*e720*/  PLOP3.LUT P1, PT, P0, PT, PT, 0x8, 0x80 ;  /* 0x000000000080781c */ /* 0x000fe2000072e170 */
[----:B------:R-:W-:-:S12]  /*e730*/  IMAD.MOV.U32 R14, RZ, RZ, -0x1 ;  /* 0xffffffffff0e7424 */ /* 0x000fd800078e00ff */
[----:B-----5:R-:W-:Y:S05]  /*e740*/  WARPSYNC.COLLECTIVE R14, `(.L_x_442) ;  /* 0x000000000e087348 */ /* 0x020fea0003c00000 */
[----:B------:R-:W-:Y:S01]  /*e750*/  VOTE.ANY R14, PT, P1 ;  /* 0x00000000000e7806 */ /* 0x000fe200008e0100 */
[----:B-----5:R-:W-:Y:S06]  /*e760*/  ENDCOLLECTIVE ;  /* 0x000000000000791b */ /* 0x020fec0003800000 */
.L_x_442:
[----:B------:R-:W-:Y:S05]  /*e770*/  BSYNC B0 ;  /* 0x0000000000007941 */ /* 0x000fea0003800000 */
.L_x_441:
[----:B------:R-:W-:Y:S01]  /*e780*/  LOP3.LUT R14, R14, 0x80000000, R23, 0xec, !PT ;  /* 0x800000000e0e7812 */ /* 0x000fe200078eec17 */
[----:B------:R-:W-:-:S04]  /*e790*/  VIADD R21, R21, 0xffffffe0 ;  /* 0xffffffe015157836 */ /* 0x000fc80000000000 */
[----:B------:R-:W-:-:S05]  /*e7a0*/  VIADD R17, R14, 0xffffffff ;  /* 0xffffffff0e117836 */ /* 0x000fca0000000000 */
[----:B------:R-:W-:Y:S01]  /*e7b0*/  LOP3.LUT R52, R14, R17, RZ, 0xc, !PT ;  /* 0x000000110e347212 */ /* 0x000fe200078e0cff */
[----:B------:R-:W-:Y:S02]  /*e7c0*/  IMAD.MOV.U32 R17, RZ, RZ, 0x1 ;  /* 0x00000001ff117424 */ /* 0x000fe400078e00ff */
[----:B------:R-:W-:Y:S01]  /*e7d0*/  IMAD.MOV.U32 R14, RZ, RZ, -0x1 ;  /* 0xffffffffff0e7424 */ /* 0x000fe200078e00ff */
[----:B------:R0:W1:Y:S06]  /*e7e0*/  POPC R16, R52 ;  /* 0x0000003400107309 */ /* 0x00006c0000000000 */
[----:B01----:R-:W-:Y:S05]  /*e7f0*/  WARPSYNC.COLLECTIVE R14, `(.L_x_443) ;  /* 0x000000000e087348 */ /* 0x003fea0003c00000 */
[----:B-1----:R1:W2:Y:S02]  /*e800*/  SHFL.DOWN P1, R18, R13, R17, R16 ;  /* 0x080000110d127389 */ /* 0x0022a40000020010 */
[----:B012---:R-:W-:Y:S05]  /*e810*/  ENDCOLLECTIVE ;  /* 0x000000000000791b */ /* 0x007fea0003800000 */
.L_x_443:
[----:B------:R-:W-:Y:S01]  /*e820*/  ISETP.GE.AND P0, PT, R42, R16, PT ;  /* 0x000000102a00720c */ /* 0x000fe20003f06270 */
[----:B------:R-:W-:-:S03]  /*e830*/  IMAD.MOV.U32 R17, RZ, RZ, 0x2 ;  /* 0x00000002ff117424 */ /* 0x000fc600078e00ff */
[----:B------:R-:W-:Y:S02]  /*e840*/  SEL R18, R18, RZ, !P0 ;  /* 0x000000ff12127207 */ /* 0x000fe40004000000 */
[----:B------:R-:W-:-:S03]  /*e850*/  ISETP.GT.AND P0, PT, R45, R16, PT ;  /* 0x000000102d00720c */ /* 0x000fc60003f04270 */
[----:B------:R-:W-:-:S04]  /*e860*/  IMAD.IADD R47, R18, 0x1, R13 ;  /* 0x00000001122f7824 */ /* 0x000fc800078e020d */
[----:B------:R-:W-:-:S07]  /*e870*/  IMAD.MOV.U32 R13, RZ, RZ, R47 ;  /* 0x000000ffff0d7224 */ /* 0x000fce00078e002f */
[----:B------:R-:W-:Y:S05]  /*e880*/  WARPSYNC.COLLECTIVE R14, `(.L_x_444) ;  /* 0x000000000e087348 */ /* 0x000fea0003c00000 */
[----:B------:R0:W1:Y:S02]  /*e890*/  SHFL.DOWN P1, R18, R13, R17, R16 ;  /* 0x080000110d127389 */ /* 0x0000640000020010 */
[----:B01----:R-:W-:Y:S05]  /*e8a0*/  ENDCOLLECTIVE ;  /* 0x000000000000791b */ /* 0x003fea0003800000 */
.L_x_444:
[----:B------:R-:W-:Y:S01]  /*e8b0*/  IMAD.MOV.U32 R17, RZ, RZ, 0x4 ;  /* 0x00000004ff117424 */ /* 0x000fe200078e00ff */
[----:B------:R-:W-:Y:S02]  /*e8c0*/  SEL R18, R18, RZ, !P0 ;  /* 0x000000ff12127207 */ /* 0x000fe40004000000 */
[----:B------:R-:W-:-:S03]  /*e8d0*/  ISETP.GT.AND P0, PT, R44, R16, PT ;  /* 0x000000102c00720c */ /* 0x000fc60003f04270 */
[----:B------:R-:W-:-:S04]  /*e8e0*/  IMAD.IADD R53, R47, 0x1, R18 ;  /* 0x000000012f357824 */ /* 0x000fc800078e0212 */
[----:B------:R-:W-:-:S07]  /*e8f0*/  IMAD.MOV.U32 R13, RZ, RZ, R53 ;  /* 0x000000ffff0d7224 */ /* 0x000fce00078e0035 */
[----:B------:R-:W-:Y:S05]  /*e900*/  WARPSYNC.COLLECTIVE R14, `(.L_x_445) ;  /* 0x000000000e087348 */ /* 0x000fea0003c00000 */
[----:B------:R0:W1:Y:S02]  /*e910*/  SHFL.DOWN P1, R18, R13, R17, R16 ;  /* 0x080000110d127389 */ /* 0x0000640000020010 */
[----:B01----:R-:W-:Y:S05]  /*e920*/  ENDCOLLECTIVE ;  /* 0x000000000000791b */ /* 0x003fea0003800000 */
.L_x_445:
[----:B------:R-:W-:Y:S01]  /*e930*/  IMAD.MOV.U32 R17, RZ, RZ, 0x8 ;  /* 0x00000008ff117424 */ /* 0x000fe200078e00ff */
[----:B------:R-:W-:Y:S02]  /*e940*/  SEL R18, R18, RZ, !P0 ;  /* 0x000000ff12127207 */ /* 0x000fe40004000000 */
[----:B------:R-:W-:-:S03]  /*e950*/  ISETP.GT.AND P0, PT, R43, R16, PT ;  /* 0x000000102b00720c */ /* 0x000fc60003f04270 */
[----:B------:R-:W-:Y:S02]  /*e960*/  IMAD.IADD R52, R53, 0x1, R18 ;  /* 0x0000000135347824 */ /* 0x000fe400078e0212 */
[----:B------:R-:W-:Y:S02]  /*e970*/  VIADD R53, R42, 0x10 ;  /* 0x000000102a357836 */ /* 0x000fe40000000000 */
[----:B------:R-:W-:-:S07]  /*e980*/  IMAD.MOV.U32 R13, RZ, RZ, R52 ;  /* 0x000000ffff0d7224 */ /* 0x000fce00078e0034 */
[----:B------:R-:W-:Y:S05]  /*e990*/  WARPSYNC.COLLECTIVE R14, `(.L_x_446) ;  /* 0x000000000e087348 */ /* 0x000fea0003c00000 */
[----:B------:R0:W1:Y:S02]  /*e9a0*/  SHFL.DOWN P1, R18, R13, R17, R16 ;  /* 0x080000110d127389 */ /* 0x0000640000020010 */
[----:B01----:R-:W-:Y:S05]  /*e9b0*/  ENDCOLLECTIVE ;  /* 0x000000000000791b */ /* 0x003fea0003800000 */
.L_x_446:
        /* <DEDUP_REMOVED lines=8> */
.L_x_447:
[----:B------:R-:W-:Y:S02]  /*ea40*/  SEL R18, R18, RZ, !P0 ;  /* 0x000000ff12127207 */ /* 0x000fe40004000000 */
[----:B------:R-:W-:Y:S02]  /*ea50*/  ISETP.NE.AND P0, PT, R12, 0x65, PT ;  /* 0x000000650c00780c */ /* 0x000fe40003f05270 */
[----:B------:R-:W-:-:S11]  /*ea60*/  IADD3 R46, PT, PT, R47, R18, R46 ;  /* 0x000000122f2e7210 */ /* 0x000fd60007ffe02e */
[----:B------:R-:W-:Y:S05]  /*ea70*/  WARPSYNC.COLLECTIVE R14, `(.L_x_448) ;  /* 0x000000000e087348 */ /* 0x000fea0003c00000 */
[----:B------:R-:W-:Y:S01]  /*ea80*/  VOTE.ALL P0, P0 ;  /* 0x0000000000ff7806 */ /* 0x000fe20000000000 */
[----:B------:R-:W-:-:S12]  /*ea90*/  ENDCOLLECTIVE ;  /* 0x000000000000791b */ /* 0x000fd80003800000 */
.L_x_448:
[----:B------:R-:W-:Y:S05]  /*eaa0*/  BRA `(.L_x_449) ;  /* 0xffffff5400c07947 */ /* 0x000fea000383ffff */
.L_x_307:
[----:B------:R-:W-:Y:S01]  /*eab0*/  BSSY B1, `(.L_x_450) ;  /* 0x0000006000017945 */ /* 0x000fe20003800000 */
[----:B------:R-:W-:Y:S01]  /*eac0*/  PLOP3.LUT P0, PT, P0, PT, PT, 0x8, 0x80 ;  /* 0x000000000080781c */ /* 0x000fe2000070e170 */
[----:B------:R-:W-:-:S12]  /*ead0*/  IMAD.MOV.U32 R14, RZ, RZ, -0x1 ;  /* 0xffffffffff0e7424 */ /* 0x000fd800078e00ff */
[----:B-----5:R-:W-:Y:S05]  /*eae0*/  WARPSYNC.COLLECTIVE R14, `(.L_x_451) ;  /* 0x000000000e087348 */ /* 0x020fea0003c00000 */
[----:B------:R-:W-:Y:S01]  /*eaf0*/  VOTE.ANY P0, P0 ;  /* 0x0000000000ff7806 */ /* 0x000fe20000000100 */
[----:B-----5:R-:W-:-:S12]  /*eb00*/  ENDCOLLECTIVE ;  /* 0x000000000000791b */ /* 0x020fd80003800000 */
.L_x_451:
[----:B------:R-:W-:Y:S05]  /*eb10*/  BSYNC B1 ;  /* 0x0000000000017941 */ /* 0x000fea0003800000 */
.L_x_450:
[----:B------:R-:W-:Y:S05]  /*eb20*/  BRA `(.L_x_452) ;  /* 0xffffffbc00e47947 */ /* 0x000fea000383ffff */
.L_x_309:
[----:B------:R-:W-:Y:S01]  /*eb30*/  BSSY B1, `(.L_x_453) ;  /* 0x0000006000017945 */ /* 0x000fe20003800000 */
[----:B------:R-:W-:Y:S01]  /*eb40*/  PLOP3.LUT P0, PT, P0, PT, PT, 0x8, 0x80 ;  /* 0x000000000080781c */ /* 0x000fe2000070e170 */
[----:B------:R-:W-:-:S12]  /*eb50*/  IMAD.MOV.U32 R14, RZ, RZ, -0x1 ;  /* 0xffffffffff0e7424 */ /* 0x000fd800078e00ff */
[----:B-----5:R-:W-:Y:S05]  /*eb60*/  WARPSYNC.COLLECTIVE R14, `(.L_x_454) ;  /* 0x000000000e087348 */ /* 0x020fea0003c00000 */
[----:B------:R-:W-:Y:S01]  /*eb70*/  VOTE.ANY P0, P0 ;  /* 0x0000000000ff7806 */ /* 0x000fe20000000100 */
[----:B-----5:R-:W-:-:S12]  /*eb80*/  ENDCOLLECTIVE ;  /* 0x000000000000791b */ /* 0x020fd80003800000 */
.L_x_454:
[----:B------:R-:W-:Y:S05]  /*eb90*/  BSYNC B1 ;  /* 0x0000000000017941 */ /* 0x000fea0003800000 */
.L_x_453:
[----:B------:R-:W-:Y:S05]  /*eba0*/  BRA `(.L_x_455) ;  /* 0xffffffc000407947 */ /* 0x000fea000383ffff */
.L_x_311:
[----:B------:R-:W0:Y:S01]  /*ebb0*/  S2R R21, SR_GEMASK ;  /* 0x0000000000157919 */ /* 0x000e220000003c00 */
[----:B------:R-:W-:Y:S01]  /*ebc0*/  BSSY B1, `(.L_x_456) ;  /* 0x0000007000017945 */ /* 0x000fe20003800000 */
[----:B------:R-:W-:Y:S01]  /*ebd0*/  ISETP.NE.AND P0, PT, R12, 0x65, PT ;  /* 0x000000650c00780c */ /* 0x000fe20003f05270 */
[----:B------:R-:W-:Y:S01]  /*ebe0*/  IMAD.MOV.U32 R14, RZ, RZ, -0x1 ;  /* 0xffffffffff0e7424 */ /* 0x000fe200078e00ff */
[----:B------:R-:W-:-:S13]  /*ebf0*/  PLOP3.LUT P1, PT, P1, PT, PT, 0x8, 0x80 ;  /* 0x000000000080781c */ /* 0x000fda0000f2e170 */
[----:B0----5:R-:W-:Y:S05]  /*ec00*/  WARPSYNC.COLLECTIVE R14, `(.L_x_457) ;  /* 0x000000000e087348 */ /* 0x021fea0003c00000 */
[----:B------:R-:W-:Y:S01]  /*ec10*/  VOTE.ANY R14, PT, P1 ;  /* 0x00000000000e7806 */ /* 0x000fe200008e0100 */
[----:B0----5:R-:W-:Y:S06]  /*ec20*/  ENDCOLLECTIVE ;  /* 0x000000000000791b */ /* 0x021fec0003800000 */
.L_x_457:
[----:B------:R-:W-:Y:S05]  /*ec30*/  BSYNC B1 ;  /* 0x0000000000017941 */ /* 0x000fea0003800000 */
.L_x_456:
[----:B------:R-:W-:Y:S01]  /*ec40*/  LOP3.LUT R14, R14, 0x80000000, R21, 0xec, !PT ;  /* 0x800000000e0e7812 */ /* 0x000fe200078eec15 */
[C---:B------:R-:W-:Y:S02]  /*ec50*/  VIADD R45, R42.reuse, 0x2 ;  /* 0x000000022a2d7836 */ /* 0x040fe40000000000 */
[----:B------:R-:W-:Y:S02]  /*ec60*/  VIADD R22, R42, 0x4 ;  /* 0x000000042a167836 */ /* 0x000fe40000000000 */
[----:B------:R-:W-:-:S05]  /*ec70*/  VIADD R17, R14, 0xffffffff ;  /* 0xffffffff0e117836 */ /* 0x000fca0000000000 */
        /* <DEDUP_REMOVED lines=8> */
.L_x_458:
        /* <DEDUP_REMOVED lines=8> */
.L_x_459:
        /* <DEDUP_REMOVED lines=9> */
.L_x_460:
        /* <DEDUP_REMOVED lines=9> */
.L_x_461:
        /* <DEDUP_REMOVED lines=8> */
.L_x_462:
[----:B------:R-:W-:Y:S05]  /*ef20*/  WARPSYNC.COLLECTIVE R14, `(.L_x_463) ;  /* 0x000000000e087348 */ /* 0x000fea0003c00000 */
[----:B------:R-:W-:Y:S01]  /*ef30*/  VOTE.ALL P0, P0 ;  /* 0x0000000000ff7806 */ /* 0x000fe20000000000 */
[----:B------:R-:W-:-:S12]  /*ef40*/  ENDCOLLECTIVE ;  /* 0x000000000000791b */ /* 0x000fd80003800000 */
.L_x_463:
[----:B------:R-:W0:Y:S01]  /*ef50*/  LDC.64 R12, c[0x0][0x3a0] ;  /* 0x0000e800ff0c7b82 */ /* 0x000e220000000a00 */
[----:B------:R-:W-:-:S04]  /*ef60*/  ISETP.GT.AND P1, PT, R49, R52, PT ;  /* 0x000000343100720c */ /* 0x000fc80003f24270 */
[----:B------:R-:W-:-:S05]  /*ef70*/  SEL R18, R18, RZ, !P1 ;  /* 0x000000ff12127207 */ /* 0x000fca0004800000 */
[----:B------:R-:W-:Y:S01]  /*ef80*/  IMAD.IADD R46, R47, 0x1, R18 ;  /* 0x000000012f2e7824 */ /* 0x000fe200078e0212 */
[----:B0-----:R-:W-:-:S05]  /*ef90*/  IADD3 R48, P1, PT, R12, 0x100, RZ ;  /* 0x000001000c307810 */ /* 0x001fca0007f3e0ff */
[----:B------:R-:W-:Y:S01]  /*efa0*/  IMAD.X R49, RZ, RZ, R13, P1 ;  /* 0x000000ffff317224 */ /* 0x000fe200008e060d */
[----:B------:R-:W-:Y:S07]  /*efb0*/  BRA `(.L_x_464) ;  /* 0xffffffbc00d87947 */ /* 0x000fee000383ffff */
.L_x_313:
[----:B------:R-:W-:Y:S01]  /*efc0*/  BSSY B1, `(.L_x_465) ;  /* 0x0000006000017945 */ /* 0x000fe20003800000 */
[----:B------:R-:W-:Y:S01]  /*efd0*/  PLOP3.LUT P0, PT, P0, PT, PT, 0x8, 0x80 ;  /* 0x000000000080781c */ /* 0x000fe2000070e170 */
[----:B------:R-:W-:-:S12]  /*efe0*/  IMAD.MOV.U32 R14, RZ, RZ, -0x1 ;  /* 0xffffffffff0e7424 */ /* 0x000fd800078e00ff */
[----:B-----5:R-:W-:Y:S05]  /*eff0*/  WARPSYNC.COLLECTIVE R14, `(.L_x_466) ;  /* 0x000000000e087348 */ /* 0x020fea0003c00000 */
[----:B------:R-:W-:Y:S01]  /*f000*/  VOTE.ANY P0, P0 ;  /* 0x0000000000ff7806 */ /* 0x000fe20000000100 */
[----:B-----5:R-:W-:-:S12]  /*f010*/  ENDCOLLECTIVE ;  /* 0x000000000000791b */ /* 0x020fd80003800000 */
.L_x_466:
[----:B------:R-:W-:Y:S05]  /*f020*/  BSYNC B1 ;  /* 0x0000000000017941 */ /* 0x000fea0003800000 */
.L_x_465:
[----:B------:R-:W-:Y:S05]  /*f030*/  BRA `(.L_x_467) ;  /* 0xffffffbc00e07947 */ /* 0x000fea000383ffff */
.L_x_315:
[----:B------:R-:W-:Y:S01]  /*f040*/  BSSY B1, `(.L_x_468) ;  /* 0x0000006000017945 */ /* 0x000fe20003800000 */
[----:B------:R-:W-:Y:S01]  /*f050*/  PLOP3.LUT P0, PT, P0, PT, PT, 0x8, 0x80 ;  /* 0x000000000080781c */ /* 0x000fe2000070e170 */
[----:B------:R-:W-:-:S12]  /*f060*/  IMAD.MOV.U32 R14, RZ, RZ, -0x1 ;  /* 0xffffffffff0e7424 */ /* 0x000fd800078e00ff */
[----:B-----5:R-:W-:Y:S05]  /*f070*/  WARPSYNC.COLLECTIVE R14, `(.L_x_469) ;  /* 0x000000000e087348 */ /* 0x020fea0003c00000 */
[----:B------:R-:W-:Y:S01]  /*f080*/  VOTE.ANY P0, P0 ;  /* 0x0000000000ff7806 */ /* 0x000fe20000000100 */
[----:B-----5:R-:W-:-:S12]  /*f090*/  ENDCOLLECTIVE ;  /* 0x000000000000791b */ /* 0x020fd80003800000 */
.L_x_469:
[----:B------:R-:W-:Y:S05]  /*f0a0*/  BSYNC B1 ;  /* 0x0000000000017941 */ /* 0x000fea0003800000 */
.L_x_468:
[----:B------:R-:W-:Y:S05]  /*f0b0*/  BRA `(.L_x_470) ;  /* 0xffffffc0003c7947 */ /* 0x000fea000383ffff */
.L_x_317:
[----:B------:R-:W-:Y:S01]  /*f0c0*/  BSSY B1, `(.L_x_471) ;  /* 0x0000006000017945 */ /* 0x000fe20003800000 */
[----:B------:R-:W-:Y:S01]  /*f0d0*/  PLOP3.LUT P1, PT, P0, PT, PT, 0x8, 0x80 ;  /* 0x000000000080781c */ /* 0x000fe2000072e170 */
[----:B------:R-:W-:-:S12]  /*f0e0*/  IMAD.MOV.U32 R14, RZ, RZ, -0x1 ;  /* 0xffffffffff0e7424 */ /* 0x000fd800078e00ff */
[----:B-----5:R-:W-:Y:S05]  /*f0f0*/  WARPSYNC.COLLECTIVE R14, `(.L_x_472) ;  /* 0x000000000e087348 */ /* 0x020fea0003c00000 */
[----:B------:R-:W-:Y:S01]  /*f100*/  VOTE.ANY R14, PT, P1 ;  /* 0x00000000000e7806 */ /* 0x000fe200008e0100 */
[----:B-----5:R-:W-:Y:S06]  /*f110*/  ENDCOLLECTIVE ;  /* 0x000000000000791b */ /* 0x020fec0003800000 */
.L_x_472:
[----:B------:R-:W-:Y:S05]  /*f120*/  BSYNC B1 ;  /* 0x0000000000017941 */ /* 0x000fea0003800000 */
.L_x_471:
        /* <DEDUP_REMOVED lines=10> */
.L_x_473:
        /* <DEDUP_REMOVED lines=9> */
.L_x_474:
        /* <DEDUP_REMOVED lines=8> */
.L_x_475:
[----:B------:R-:W-:Y:S01]  /*f2e0*/  IMAD.MOV.U32 R17, RZ, RZ, 0x8 ;  /* 0x00000008ff117424 */ /* 0x000fe200078e00ff */
[----:B------:R-:W-:Y:S02]  /*f2f0*/  SEL R53, R18, RZ, !P0 ;  /* 0x000000ff12357207 */ /* 0x000fe40004000000 */
[----:B------:R-:W-:-:S03]  /*f300*/  ISETP.GT.AND P0, PT, R23, R16, PT ;  /* 0x000000101700720c */ /* 0x000fc60003f04270 */
[----:B------:R-:W-:Y:S02]  /*f310*/  IMAD.IADD R13, R52, 0x1, R53 ;  /* 0x00000001340d7824 */ /* 0x000fe400078e0235 */
[----:B------:R-:W-:-:S08]  /*f320*/  VIADD R52, R42, 0x10 ;  /* 0x000000102a347836 */ /* 0x000fd00000000000 */
[----:B------:R-:W-:Y:S05]  /*f330*/  WARPSYNC.COLLECTIVE R14, `(.L_x_476) ;  /* 0x000000000e087348 */ /* 0x000fea0003c00000 */
[----:B------:R0:W1:Y:S02]  /*f340*/  SHFL.DOWN P1, R18, R13, R17, R16 ;  /* 0x080000110d127389 */ /* 0x0000640000020010 */
[----:B01----:R-:W-:Y:S05]  /*f350*/  ENDCOLLECTIVE ;  /* 0x000000000000791b */ /* 0x003fea0003800000 */
.L_x_476:
        /* <DEDUP_REMOVED lines=8> */
.L_x_477:
[----:B------:R-:W-:Y:S02]  /*f3e0*/  SEL R18, R18, RZ, !P0 ;  /* 0x000000ff12127207 */ /* 0x000fe40004000000 */
[----:B------:R-:W-:Y:S02]  /*f3f0*/  ISETP.NE.AND P0, PT, R12, 0x65, PT ;  /* 0x000000650c00780c */ /* 0x000fe40003f05270 */
[----:B------:R-:W-:-:S11]  /*f400*/  IADD3 R46, PT, PT, R53, R18, R46 ;  /* 0x00000012352e7210 */ /* 0x000fd60007ffe02e */
[----:B------:R-:W-:Y:S05]  /*f410*/  WARPSYNC.COLLECTIVE R14, `(.L_x_478) ;  /* 0x000000000e087348 */ /* 0x000fea0003c00000 */
[----:B------:R-:W-:Y:S01]  /*f420*/  VOTE.ALL P0, P0 ;  /* 0x0000000000ff7806 */ /* 0x000fe20000000000 */
[----:B------:R-:W-:-:S12]  /*f430*/  ENDCOLLECTIVE ;  /* 0x000000000000791b */ /* 0x000fd80003800000 */
.L_x_478:
[----:B------:R-:W-:Y:S05]  /*f440*/  BRA `(.L_x_479) ;  /* 0xffffffbc00dc7947 */ /* 0x000fea000383ffff */
.L_x_480:
[----:B------:R-:W-:-:S00]  /*f450*/  BRA `(.L_x_480) ;  /* 0xfffffffc00fc7947 */ /* 0x000fc0000383ffff */
[----:B------:R-:W-:-:S00]  /*f460*/  NOP ;  /* 0x0000000000007918 */ /* 0x000fc00000000000 */
        /* <DEDUP_REMOVED lines=9> */
.L_x_1301:


//--------------------- .text._ZN3cub18CUB_300001_SM_10006detail6select23DeviceSelectSweepKernelINS2_10policy_hubIiiiLb0ELNS0_10SelectImplE2EE10Policy1000EPiN6thrust24THRUST_300001_SM_1000_NS6detail15normal_iteratorINSA_10device_ptrIiEEEESF_S8_NS0_13ScanTileStateIiLb1EEE7is_evenNS0_8NullTypeEiNS2_19streaming_context_tIiLb0EEELS5_2EEEvT0_T1_T2_T3_T4_T5_T6_T7_iT8_NS1_7vsmem_tE --------------------------
	.section	.text._ZN3cub18CUB_300001_SM_10006detail6select23DeviceSelectSweepKernelINS2_10policy_hubIiiiLb0ELNS0_10SelectImplE2EE10Policy1000EPiN6thrust24THRUST_300001_SM_1000_NS6detail15normal_iteratorINSA_10device_ptrIiEEEESF_S8_NS0_13ScanTileStateIiLb1EEE7is_evenNS0_8NullTypeEiNS2_19streaming_context_tIiLb0EEELS5_2EEEvT0_T1_T2_T3_T4_T5_T6_T7_iT8_NS1_7vsmem_tE,"ax",@progbits
	.align	128
        .global         _ZN3cub18CUB_300001_SM_10006detail6select23DeviceSelectSweepKernelINS2_10policy_hubIiiiLb0ELNS0_10SelectImplE2EE10Policy1000EPiN6thrust24THRUST_300001_SM_1000_NS6detail15normal_iteratorINSA_10device_ptrIiEEEESF_S8_NS0_13ScanTileStateIiLb1EEE7is_evenNS0_8NullTypeEiNS2_19streaming_context_tIiLb0EEELS5_2EEEvT0_T1_T2_T3_T4_T5_T6_T7_iT8_NS1_7vsmem_tE
        .type           _ZN3cub18CUB_300001_SM_10006detail6select23DeviceSelectSweepKernelINS2_10policy_hubIiiiLb0ELNS0_10SelectImplE2EE10Policy1000EPiN6thrust24THRUST_300001_SM_1000_NS6detail15normal_iteratorINSA_10device_ptrIiEEEESF_S8_NS0_13ScanTileStateIiLb1EEE7is_evenNS0_8NullTypeEiNS2_19streaming_context_tIiLb0EEELS5_2EEEvT0_T1_T2_T3_T4_T5_T6_T7_iT8_NS1_7vsmem_tE,@function
        .size           _ZN3cub18CUB_300001_SM_10006detail6select23DeviceSelectSweepKernelINS2_10policy_hubIiiiLb0ELNS0_10SelectImplE2EE10Policy1000EPiN6thrust24THRUST_300001_SM_1000_NS6detail15normal_iteratorINSA_10device_ptrIiEEEESF_S8_NS0_13ScanTileStateIiLb1EEE7is_evenNS0_8NullTypeEiNS2_19streaming_context_tIiLb0EEELS5_2EEEvT0_T1_T2_T3_T4_T5_T6_T7_iT8_NS1_7vsmem_tE,(.L_x_1302 - _ZN3cub18CUB_300001_SM_10006detail6select23DeviceSelectSweepKernelINS2_10policy_hubIiiiLb0ELNS0_10SelectImplE2EE10Policy1000EPiN6thrust24THRUST_300001_SM_1000_NS6detail15normal_iteratorINSA_10device_ptrIiEEEESF_S8_NS0_13ScanTileStateIiLb1EEE7is_evenNS0_8NullTypeEiNS2_19streaming_context_tIiLb0EEELS5_2EEEvT0_T1_T2_T3_T4_T5_T6_T7_iT8_NS1_7vsmem_tE)
        .other          _ZN3cub18CUB_300001_SM_10006detail6select23DeviceSelectSweepKernelINS2_10policy_hubIiiiLb0ELNS0_10SelectImplE2EE10Policy1000EPiN6thrust24THRUST_300001_SM_1000_NS6detail15normal_iteratorINSA_10device_ptrIiEEEESF_S8_NS0_13ScanTileStateIiLb1EEE7is_evenNS0_8NullTypeEiNS2_19streaming_context_tIiLb0EEELS5_2EEEvT0_T1_T2_T3_T4_T5_T6_T7_iT8_NS1_7vsmem_tE,@"STO_CUDA_ENTRY STV_DEFAULT"
_ZN3cub18CUB_300001_SM_10006detail6select23DeviceSelectSweepKernelINS2_10policy_hubIiiiLb0ELNS0_10SelectImplE2EE10Policy1000EPiN6thrust24THRUST_300001_SM_1000_NS6detail15normal_iteratorINSA_10device_ptrIiEEEESF_S8_NS0_13ScanTileStateIiLb1EEE7is_evenNS0_8NullTypeEiNS2_19streaming_context_tIiLb0EEELS5_2EEEvT0_T1_T2_T3_T4_T5_T6_T7_iT8_NS1_7vsmem_tE:
.text._ZN3cub18CUB_300001_SM_10006detail6select23DeviceSelectSweepKernelINS2_10policy_hubIiiiLb0ELNS0_10SelectImplE2EE10Policy1000EPiN6thrust24THRUST_300001_SM_1000_NS6detail15normal_iteratorINSA_10device_ptrIiEEEESF_S8_NS0_13ScanTileStateIiLb1EEE7is_evenNS0_8NullTypeEiNS2_19streaming_context_tIiLb0EEELS5_2EEEvT0_T1_T2_T3_T4_T5_T6_T7_iT8_NS1_7vsmem_tE:
[----:B------:R-:W-:Y:S01]  /*0000*/  LDC R1, c[0x0][0x37c] ;  /* 0x0000df00ff017b82 */ /* 0x000fe20000000800 */
[----:B------:R-:W0:Y:S07]  /*0010*/  S2R R3, SR_CTAID.Y ;  /* 0x0000000000037919 */ /* 0x000e2e0000002600 */
[----:B------:R-:W0:Y:S01]  /*0020*/  S2UR UR6, SR_CTAID.X ;  /* 0x00000000000679c3 */ /* 0x000e220000002500 */
[----:B------:R-:W1:Y:S01]  /*0030*/  LDCU UR4, c[0x0][0x3b0] ;  /* 0x00007600ff0477ac */ /* 0x000e620008000800 */
[----:B------:R-:W2:Y:S06]  /*0040*/  LDCU.64 UR8, c[0x0][0x358] ;  /* 0x00006b00ff0877ac */ /* 0x000eac0008000a00 */
[----:B------:R-:W0:Y:S01]  /*0050*/  LDC R0, c[0x0][0x374] ;  /* 0x0000dd00ff007b82 */ /* 0x000e220000000800 */
[----:B-1----:R-:W-:Y:S01]  /*0060*/  UIADD3 UR4, UPT, UPT, UR4, -0x1, URZ ;  /* 0xffffffff04047890 */ /* 0x002fe2000fffe0ff */
[----:B0-----:R-:W-:-:S04]  /*0070*/  IMAD R0, R0, UR6, R3 ;  /* 0x0000000600007c24 */ /* 0x001fc8000f8e0203 */
[C---:B------:R-:W-:Y:S01]  /*0080*/  IMAD R16, R0.reuse, 0x1340, RZ ;  /* 0x0000134000107824 */ /* 0x040fe200078e02ff */
[----:B------:R-:W-:-:S13]  /*0090*/  ISETP.GE.AND P0, PT, R0, UR4, PT ;  /* 0x0000000400007c0c */ /* 0x000fda000bf06270 */
[----:B--2---:R-:W-:Y:S05]  /*00a0*/  @P0 BRA `(.L_x_481) ;  /* 0x0000002c00d80947 */ /* 0x004fea0003800000 */
[----:B------:R-:W-:-:S13]  /*00b0*/  ISETP.NE.AND P0, PT, R0, RZ, PT ;  /* 0x000000ff0000720c */ /* 0x000fda0003f05270 */
[----:B------:R-:W-:Y:S05]  /*00c0*/  @P0 BRA `(.L_x_482) ;  /* 0x0000001000840947 */ /* 0x000fea0003800000 */
[----:B------:R-:W0:Y:S01]  /*00d0*/  S2R R0, SR_TID.X ;  /* 0x0000000000007919 */ /* 0x000e220000002100 */
[----:B------:R-:W1:Y:S08]  /*00e0*/  LDC.64 R2, c[0x0][0x380] ;  /* 0x0000e000ff027b82 */ /* 0x000e700000000a00 */
[----:B------:R-:W2:Y:S01]  /*00f0*/  LDC.64 R4, c[0x0][0x388] ;  /* 0x0000e200ff047b82 */ /* 0x000ea20000000a00 */
[----:B0-----:R-:W-:-:S04]  /*0100*/  IMAD R8, R0, 0xb, RZ ;  /* 0x0000000b00087824 */ /* 0x001fc800078e02ff */
[----:B-1----:R-:W-:-:S04]  /*0110*/  IMAD.WIDE.U32 R2, R8, 0x4, R2 ;  /* 0x0000000408027825 */ /* 0x002fc800078e0002 */
[----:B--2---:R-:W-:Y:S01]  /*0120*/  IMAD.WIDE.U32 R4, R8, 0x4, R4 ;  /* 0x0000000408047825 */ /* 0x004fe200078e0004 */
        /* <DEDUP_REMOVED lines=13> */
[----:B------:R-:W0:Y:S04]  /*0200*/  LDG.E R7, desc[UR8][R4.64+0x4] ;  /* 0x0000040804077981 */ /* 0x000e28000c1e1900 */
        /* <DEDUP_REMOVED lines=10> */
[----:B------:R-:W-:Y:S01]  /*02b0*/  UMOV UR4, 0x400 ;  /* 0x0000040000047882 */ /* 0x000fe20000000000 */
[----:B------:R-:W1:Y:S02]  /*02c0*/  S2R R41, SR_LANEID ;  /* 0x0000000000297919 */ /* 0x000e640000000000 */
[----:B-1----:R-:W-:Y:S01]  /*02d0*/  ULEA UR4, UR5, UR4, 0x18 ;  /* 0x0000000405047291 */ /* 0x002fe2000f8ec0ff */
[----:B------:R-:W1:Y:S01]  /*02e0*/  LDCU UR5, c[0x0][0x3ac] ;  /* 0x00007580ff0577ac */ /* 0x000e620008000800 */
[----:B------:R-:W-:-:S02]  /*02f0*/  ISETP.NE.AND P2, PT, R41, 0x1f, PT ;  /* 0x0000001f2900780c */ /* 0x000fc40003f45270 */
[----:B------:R-:W-:Y:S01]  /*0300*/  BAR.SYNC.DEFER_BLOCKING 0x0 ;  /* 0x0000000000007b1d */ /* 0x000fe20000010000 */
[----:B--2---:R-:W-:Y:S02]  /*0310*/  LOP3.LUT R6, R6, 0x1, RZ, 0xc0, !PT ;  /* 0x0000000106067812 */ /* 0x004fe400078ec0ff */
[----:B0-----:R-:W-:Y:S02]  /*0320*/  LOP3.LUT R2, R7, 0x1, RZ, 0xc0, !PT ;  /* 0x0000000107027812 */ /* 0x001fe400078ec0ff */
[----:B------:R-:W-:Y:S02]  /*0330*/  LOP3.LUT R31, R6, 0x1, RZ, 0x3c, !PT ;  /* 0x00000001061f7812 */ /* 0x000fe400078e3cff */
[----:B---3--:R-:W-:Y:S02]  /*0340*/  LOP3.LUT R3, R20, 0x1, RZ, 0xc0, !PT ;  /* 0x0000000114037812 */ /* 0x008fe400078ec0ff */
[----:B------:R-:W-:Y:S02]  /*0350*/  LOP3.LUT R22, R2, 0x1, RZ, 0x3c, !PT ;  /* 0x0000000102167812 */ /* 0x000fe400078e3cff */
[----:B------:R-:W-:-:S02]  /*0360*/  LOP3.LUT R29, R3, 0x1, RZ, 0x3c, !PT ;  /* 0x00000001031d7812 */ /* 0x000fc400078e3cff */
[----:B----4-:R-:W-:Y:S01]  /*0370*/  LOP3.LUT R24, R24, 0x1, RZ, 0xc0, !PT ;  /* 0x0000000118187812 */ /* 0x010fe200078ec0ff */
[----:B------:R-:W-:Y:S01]  /*0380*/  IMAD.IADD R40, R31, 0x1, R22 ;  /* 0x000000011f287824 */ /* 0x000fe200078e0216 */
[----:B-----5:R-:W-:Y:S02]  /*0390*/  LOP3.LUT R21, R21, 0x1, RZ, 0xc0, !PT ;  /* 0x0000000115157812 */ /* 0x020fe400078ec0ff */
[----:B------:R-:W-:Y:S01]  /*03a0*/  LOP3.LUT R34, R24, 0x1, RZ, 0x3c, !PT ;  /* 0x0000000118227812 */ /* 0x000fe200078e3cff */
[----:B------:R-:W-:Y:S01]  /*03b0*/  IMAD.IADD R33, R29, 0x1, R40 ;  /* 0x000000011d217824 */ /* 0x000fe200078e0228 */
[----:B------:R-:W-:Y:S02]  /*03c0*/  LOP3.LUT R26, R26, 0x1, RZ, 0xc0, !PT ;  /* 0x000000011a1a7812 */ /* 0x000fe400078ec0ff */
[----:B------:R-:W-:Y:S02]  /*03d0*/  LOP3.LUT R35, R21, 0x1, RZ, 0x3c, !PT ;  /* 0x0000000115237812 */ /* 0x000fe400078e3cff */
        /* <DEDUP_REMOVED lines=13> */
[----:B------:R-:W-:Y:S02]  /*04b0*/  IADD3 R38, PT, PT, R30, R27, R38 ;  /* 0x0000001b1e267210 */ /* 0x000fe40007ffe026 */
[----:B------:R-:W-:Y:S02]  /*04c0*/  ISETP.NE.AND P3, PT, R6, RZ, PT ;  /* 0x000000ff0600720c */ /* 0x000fe40003f65270 */
[----:B------:R-:W-:Y:S02]  /*04d0*/  IADD3 R42, PT, PT, R4, R25, R38 ;  /* 0x00000019042a7210 */ /* 0x000fe40007ffe026 */
[----:B------:R-:W-:Y:S02]  /*04e0*/  ISETP.NE.AND P5, PT, R2, RZ, PT ;  /* 0x000000ff0200720c */ /* 0x000fe40003fa5270 */
[----:B------:R-:W-:Y:S01]  /*04f0*/  ISETP.NE.AND P6, PT, R3, RZ, PT ;  /* 0x000000ff0300720c */ /* 0x000fe20003fc5270 */
[----:B------:R-:W0:Y:S01]  /*0500*/  SHFL.UP P0, R5, R42, 0x1, RZ ;  /* 0x042000002a057989 */ /* 0x000e2200000000ff */
[----:B------:R-:W-:Y:S01]  /*0510*/  ISETP.NE.AND P4, PT, R37, RZ, PT ;  /* 0x000000ff2500720c */ /* 0x000fe20003f85270 */
[----:B0-----:R-:W-:-:S05]  /*0520*/  @P0 IMAD.IADD R5, R42, 0x1, R5 ;  /* 0x000000012a050824 */ /* 0x001fca00078e0205 */
[----:B------:R-:W0:Y:S02]  /*0530*/  SHFL.UP P0, R4, R5, 0x2, RZ ;  /* 0x0440000005047989 */ /* 0x000e2400000000ff */
[----:B0-----:R-:W-:-:S05]  /*0540*/  @P0 IMAD.IADD R4, R5, 0x1, R4 ;  /* 0x0000000105040824 */ /* 0x001fca00078e0204 */
[----:B------:R-:W0:Y:S02]  /*0550*/  SHFL.UP P0, R7, R4, 0x4, RZ ;  /* 0x0480000004077989 */ /* 0x000e2400000000ff */
[----:B0-----:R-:W-:Y:S01]  /*0560*/  @P0 IMAD.IADD R7, R4, 0x1, R7 ;  /* 0x0000000104070824 */ /* 0x001fe200078e0207 */
[----:B------:R-:W-:-:S04]  /*0570*/  @!P2 SHF.R.U32.HI R4, RZ, 0x3, R0 ;  /* 0x00000003ff04a819 */ /* 0x000fc80000011600 */
[----:B------:R-:W0:Y:S01]  /*0580*/  SHFL.UP P0, R44, R7, 0x8, RZ ;  /* 0x05000000072c7989 */ /* 0x000e2200000000ff */
[----:B------:R-:W-:Y:S01]  /*0590*/  @!P2 LOP3.LUT R46, R4, 0x7c, RZ, 0xc0, !PT ;  /* 0x0000007c042ea812 */ /* 0x000fe200078ec0ff */
[----:B0-----:R-:W-:Y:S01]  /*05a0*/  @P0 IMAD.IADD R44, R7, 0x1, R44 ;  /* 0x00000001072c0824 */ /* 0x001fe200078e022c */
[----:B------:R-:W-:Y:S02]  /*05b0*/  ISETP.NE.AND P0, PT, R41, RZ, PT ;  /* 0x000000ff2900720c */ /* 0x000fe40003f05270 */
[----:B------:R-:W-:Y:S02]  /*05c0*/  SHF.R.U32.HI R41, RZ, 0x5, R0 ;  /* 0x00000005ff297819 */ /* 0x000fe40000011600 */
[----:B------:R-:W0:Y:S02]  /*05d0*/  SHFL.UP P1, R43, R44, 0x10, RZ ;  /* 0x060000002c2b7989 */ /* 0x000e2400000200ff */
[----:B0-----:R-:W-:Y:S01]  /*05e0*/  @P1 IMAD.IADD R43, R44, 0x1, R43 ;  /* 0x000000012c2b1824 */ /* 0x001fe200078e022b */
[----:B------:R-:W-:-:S03]  /*05f0*/  ISETP.NE.AND P1, PT, R41, 0x2, PT ;  /* 0x000000022900780c */ /* 0x000fc60003f25270 */
[----:B------:R-:W-:Y:S01]  /*0600*/  IMAD.IADD R42, R43, 0x1, -R42 ;  /* 0x000000012b2a7824 */ /* 0x000fe200078e0a2a */
[----:B------:R-:W-:Y:S01]  /*0610*/  @!P2 STS [R46+UR4], R43 ;  /* 0x0000002b2e00a988 */ /* 0x000fe20008000804 */
[----:B------:R-:W-:Y:S01]  /*0620*/  BAR.SYNC.DEFER_BLOCKING 0x0 ;  /* 0x0000000000007b1d */ /* 0x000fe20000010000 */
[----:B------:R-:W-:Y:S02]  /*0630*/  ISETP.NE.AND P2, PT, R41, 0xd, PT ;  /* 0x0000000d2900780c */ /* 0x000fe40003f45270 */
[----:B------:R-:W-:Y:S02]  /*0640*/  SEL R42, R42, RZ, P0 ;  /* 0x000000ff2a2a7207 */ /* 0x000fe40000000000 */
[----:B------:R-:W-:Y:S01]  /*0650*/  ISETP.NE.AND P0, PT, R26, RZ, PT ;  /* 0x000000ff1a00720c */ /* 0x000fe20003f05270 */
[----:B------:R-:W0:Y:S02]  /*0660*/  LDS.128 R4, [UR4] ;  /* 0x00000004ff047984 */ /* 0x000e240008000c00 */
        /* <DEDUP_REMOVED lines=8> */
[----:B------:R-:W-:Y:S02]  /*06f0*/  SEL R2, R3, R2, !P1 ;  /* 0x0000000203027207 */ /* 0x000fe40004800000 */
[----:B------:R-:W-:Y:S01]  /*0700*/  ISETP.NE.AND P1, PT, R41, 0x5, PT ;  /* 0x000000052900780c */ /* 0x000fe20003f25270 */
[----:B0-----:R-:W-:-:S04]  /*0710*/  IMAD.IADD R4, R3, 0x1, R4 ;  /* 0x0000000103047824 */ /* 0x001fc800078e0204 */
        /* <DEDUP_REMOVED lines=15> */
[----:B------:R-:W0:Y:S01]  /*0810*/  LDS.64 R2, [UR4+0x30] ;  /* 0x00003004ff027984 */ /* 0x000e220008000a00 */
[----:B------:R-:W-:Y:S01]  /*0820*/  ISETP.NE.AND P1, PT, R41, 0xa, PT ;  /* 0x0000000a2900780c */ /* 0x000fe20003f25270 */
[----:B------:R-:W-:-:S03]  /*0830*/  IMAD.IADD R6, R6, 0x1, R5 ;  /* 0x0000000106067824 */ /* 0x000fc600078e0205 */
[----:B------:R-:W-:Y:S01]  /*0840*/  SEL R43, R5, R43, !P1 ;  /* 0x0000002b052b7207 */ /* 0x000fe20004800000 */
[----:B------:R-:W-:Y:S01]  /*0850*/  IMAD.IADD R7, R7, 0x1, R6 ;  /* 0x0000000107077824 */ /* 0x000fe200078e0206 */
[----:B------:R-:W-:-:S04]  /*0860*/  ISETP.NE.AND P1, PT, R41, 0xb, PT ;  /* 0x0000000b2900780c */ /* 0x000fc80003f25270 */
[----:B------:R-:W-:Y:S02]  /*0870*/  SEL R43, R6, R43, !P1 ;  /* 0x0000002b062b7207 */ /* 0x000fe40004800000 */
[----:B------:R-:W-:-:S04]  /*0880*/  ISETP.NE.AND P1, PT, R41, 0xc, PT ;  /* 0x0000000c2900780c */ /* 0x000fc80003f25270 */
[C---:B------:R-:W-:Y:S02]  /*0890*/  SEL R43, R7.reuse, R43, !P1 ;  /* 0x0000002b072b7207 */ /* 0x040fe40004800000 */
[----:B------:R-:W-:Y:S01]  /*08a0*/  ISETP.GE.U32.AND P1, PT, R0, 0x20, PT ;  /* 0x000000200000780c */ /* 0x000fe20003f26070 */
[----:B0-----:R-:W-:-:S04]  /*08b0*/  IMAD.IADD R2, R7, 0x1, R2 ;  /* 0x0000000107027824 */ /* 0x001fc800078e0202 */
[----:B------:R-:W-:Y:S01]  /*08c0*/  IMAD.IADD R3, R3, 0x1, R2 ;  /* 0x0000000103037824 */ /* 0x000fe200078e0202 */
[----:B------:R-:W-:Y:S02]  /*08d0*/  SEL R43, R2, R43, !P2 ;  /* 0x0000002b022b7207 */ /* 0x000fe40005000000 */
[----:B------:R-:W-:Y:S02]  /*08e0*/  ISETP.NE.AND P2, PT, R24, RZ, PT ;  /* 0x000000ff1800720c */ /* 0x000fe40003f45270 */
[----:B------:R-:W-:Y:S02]  /*08f0*/  SEL R43, R43, RZ, P1 ;  /* 0x000000ff2b2b7207 */ /* 0x000fe40000800000 */
[----:B------:R-:W-:Y:S02]  /*0900*/  IADD3 R5, PT, PT, -R3, 0x1340, RZ ;  /* 0x0000134003057810 */ /* 0x000fe40007ffe1ff */
[----:B------:R-:W-:Y:S01]  /*0910*/  ISETP.NE.AND P1, PT, R21, RZ, PT ;  /* 0x000000ff1500720c */ /* 0x000fe20003f25270 */
[----:B------:R-:W-:-:S02]  /*0920*/  IMAD.IADD R43, R43, 0x1, R42 ;  /* 0x000000012b2b7824 */ /* 0x000fc400078e022a */
[--C-:B------:R-:W-:Y:S02]  /*0930*/  IMAD.IADD R21, R0, 0x1, -R5.reuse ;  /* 0x0000000100157824 */ /* 0x100fe400078e0a05 */
[----:B------:R-:W-:Y:S01]  /*0940*/  IMAD.IADD R2, R43, 0x1, R5 ;  /* 0x000000012b027824 */ /* 0x000fe200078e0205 */
[C---:B------:R-:W-:Y:S01]  /*0950*/  IADD3 R6, PT, PT, R8.reuse, -R43, -R31 ;  /* 0x8000002b08067210 */ /* 0x040fe20007ffe81f */
[C-C-:B------:R-:W-:Y:S01]  /*0960*/  IMAD.IADD R4, R8.reuse, 0x1, -R43.reuse ;  /* 0x0000000108047824 */ /* 0x140fe200078e0a2b */
[----:B------:R-:W-:Y:S01]  /*0970*/  IADD3 R40, PT, PT, R8, -R40, -R43 ;  /* 0x8000002808287210 */ /* 0x000fe20007ffe82b */
[----:B------:R-:W-:Y:S02]  /*0980*/  IMAD.IADD R31, R31, 0x1, R2 ;  /* 0x000000011f1f7824 */ /* 0x000fe400078e0202 */
[----:B------:R-:W-:Y:S01]  /*0990*/  VIADD R6, R6, 0x1 ;  /* 0x0000000106067836 */ /* 0x000fe20000000000 */
[----:B------:R-:W-:Y:S01]  /*09a0*/  SEL R4, R2, R4, !P3 ;  /* 0x0000000402047207 */ /* 0x000fe20005800000 */
[----:B------:R-:W-:Y:S01]  /*09b0*/  VIADD R40, R40, 0x2 ;  /* 0x0000000228287836 */ /* 0x000fe20000000000 */
[----:B------:R-:W-:Y:S01]  /*09c0*/  ISETP.NE.AND P3, PT, R32, RZ, PT ;  /* 0x000000ff2000720c */ /* 0x000fe20003f65270 */
[----:B------:R-:W-:Y:S01]  /*09d0*/  IMAD.IADD R2, R22, 0x1, R31 ;  /* 0x0000000116027824 */ /* 0x000fe200078e021f */
[----:B------:R-:W-:Y:S01]  /*09e0*/  SEL R22, R31, R6, !P5 ;  /* 0x000000061f167207 */ /* 0x000fe20006800000 */
[--C-:B------:R-:W-:Y:S01]  /*09f0*/  IMAD.IADD R33, R33, 0x1, R43.reuse ;  /* 0x0000000121217824 */ /* 0x100fe200078e022b */
[----:B------:R-:W-:Y:S01]  /*0a00*/  ISETP.NE.AND P5, PT, R0, RZ, PT ;  /* 0x000000ff0000720c */ /* 0x000fe20003fa5270 */
[----:B------:R-:W-:Y:S01]  /*0a10*/  IMAD.IADD R43, R38, 0x1, R43 ;  /* 0x00000001262b7824 */ /* 0x000fe200078e022b */
[----:B------:R-:W-:Y:S01]  /*0a20*/  SEL R40, R2, R40, !P6 ;  /* 0x0000002802287207 */ /* 0x000fe20007000000 */
[----:B------:R-:W-:Y:S01]  /*0a30*/  IMAD.IADD R2, R29, 0x1, R2 ;  /* 0x000000011d027824 */ /* 0x000fe200078e0202 */
[----:B------:R-:W-:Y:S01]  /*0a40*/  LOP3.LUT R31, RZ, R0, RZ, 0x33, !PT ;  /* 0x00000000ff1f7212 */ /* 0x000fe200078e33ff */
[--C-:B------:R-:W-:Y:S01]  /*0a50*/  IMAD.IADD R6, R34, 0x1, R33.reuse ;  /* 0x0000000122067824 */ /* 0x100fe200078e0221 */
[----:B------:R-:W-:Y:S01]  /*0a60*/  IADD3 R33, PT, PT, R8, 0x3, -R33 ;  /* 0x0000000308217810 */ /* 0x000fe20007ffe821 */
[----:B------:R-:W-:Y:S01]  /*0a70*/  IMAD.IADD R34, R34, 0x1, R2 ;  /* 0x0000000122227824 */ /* 0x000fe200078e0202 */
[----:B------:R-:W-:Y:S01]  /*0a80*/  ISETP.NE.AND P6, PT, R36, RZ, PT ;  /* 0x000000ff2400720c */ /* 0x000fe20003fc5270 */
[C---:B------:R-:W-:Y:S01]  /*0a90*/  IMAD.IADD R29, R35.reuse, 0x1, R6 ;  /* 0x00000001231d7824 */ /* 0x040fe200078e0206 */
[----:B------:R-:W-:Y:S01]  /*0aa0*/  SEL R33, R2, R33, !P2 ;  /* 0x0000002102217207 */ /* 0x000fe20005000000 */
[----:B------:R-:W-:Y:S01]  /*0ab0*/  IMAD.IADD R35, R35, 0x1, R34 ;  /* 0x0000000123237824 */ /* 0x000fe200078e0222 */
[----:B------:R-:W-:-:S02]  /*0ac0*/  ISETP.GE.AND P2, PT, R0, R5, PT ;  /* 0x000000050000720c */ /* 0x000fc40003f46270 */
[C---:B------:R-:W-:Y:S02]  /*0ad0*/  IADD3 R7, PT, PT, R8.reuse, 0x4, -R6 ;  /* 0x0000000408077810 */ /* 0x040fe40007ffe806 */
[--C-:B------:R-:W-:Y:S01]  /*0ae0*/  IADD3 R2, PT, PT, R8, 0x5, -R29.reuse ;  /* 0x0000000508027810 */ /* 0x100fe20007ffe81d */
[----:B------:R-:W-:Y:S01]  /*0af0*/  IMAD.IADD R29, R20, 0x1, R29 ;  /* 0x00000001141d7824 */ /* 0x000fe200078e021d */
[----:B------:R-:W-:Y:S01]  /*0b00*/  SEL R24, R34, R7, !P1 ;  /* 0x0000000722187207 */ /* 0x000fe20004800000 */
[----:B------:R-:W-:Y:S01]  /*0b10*/  IMAD.IADD R20, R20, 0x1, R35 ;  /* 0x0000000114147824 */ /* 0x000fe200078e0223 */
[----:B------:R-:W0:Y:S01]  /*0b20*/  @!P5 LDC.64 R6, c[0x0][0x3a0] ;  /* 0x0000e800ff06db82 */ /* 0x000e220000000a00 */
[----:B------:R-:W-:Y:S02]  /*0b30*/  SEL R26, R35, R2, !P0 ;  /* 0x00000002231a7207 */ /* 0x000fe40004000000 */
[----:B------:R-:W-:Y:S02]  /*0b40*/  ISETP.NE.AND P0, PT, R28, RZ, PT ;  /* 0x000000ff1c00720c */ /* 0x000fe40003f05270 */
[----:B-1----:R-:W-:Y:S01]  /*0b50*/  @!P2 VIADD R21, R31, UR5 ;  /* 0x000000051f15ac36 */ /* 0x002fe20008000000 */
[C---:B------:R-:W-:Y:S01]  /*0b60*/  IADD3 R28, PT, PT, R8.reuse, 0x9, -R43 ;  /* 0x00000009081c7810 */ /* 0x040fe20007ffe82b */
[C---:B------:R-:W-:Y:S01]  /*0b70*/  IMAD.IADD R31, R23.reuse, 0x1, R29 ;  /* 0x00000001171f7824 */ /* 0x040fe200078e021d */
[C---:B------:R-:W-:Y:S01]  /*0b80*/  IADD3 R43, PT, PT, R8.reuse, -R43, -R25 ;  /* 0x8000002b082b7210 */ /* 0x040fe20007ffe819 */
[----:B------:R-:W-:Y:S01]  /*0b90*/  IMAD.IADD R23, R23, 0x1, R20 ;  /* 0x0000000117177824 */ /* 0x000fe200078e0214 */
[----:B------:R-:W-:-:S02]  /*0ba0*/  IADD3 R29, PT, PT, R8, 0x6, -R29 ;  /* 0x00000006081d7810 */ /* 0x000fc40007ffe81d */
[C---:B------:R-:W-:Y:S01]  /*0bb0*/  IADD3 R2, PT, PT, R8.reuse, 0x7, -R31 ;  /* 0x0000000708027810 */ /* 0x040fe20007ffe81f */
[----:B------:R-:W-:Y:S01]  /*0bc0*/  VIADD R43, R43, 0xa ;  /* 0x0000000a2b2b7836 */ /* 0x000fe20000000000 */
[----:B------:R-:W-:Y:S01]  /*0bd0*/  IADD3 R8, PT, PT, R8, -R31, -R27 ;  /* 0x8000001f08087210 */ /* 0x000fe20007ffe81b */
[----:B------:R-:W-:Y:S01]  /*0be0*/  IMAD.IADD R27, R27, 0x1, R23 ;  /* 0x000000011b1b7824 */ /* 0x000fe200078e0217 */
[----:B------:R-:W-:Y:S02]  /*0bf0*/  SEL R29, R20, R29, !P4 ;  /* 0x0000001d141d7207 */ /* 0x000fe40006000000 */
[----:B------:R-:W-:Y:S01]  /*0c00*/  ISETP.NE.AND P1, PT, R39, RZ, PT ;  /* 0x000000ff2700720c */ /* 0x000fe20003f25270 */
[----:B------:R-:W-:Y:S01]  /*0c10*/  VIADD R20, R8, 0x8 ;  /* 0x0000000808147836 */ /* 0x000fe20000000000 */
[----:B------:R-:W-:Y:S01]  /*0c20*/  SEL R8, R23, R2, !P3 ;  /* 0x0000000217087207 */ /* 0x000fe20005800000 */
[----:B------:R-:W-:Y:S01]  /*0c30*/  @!P5 IMAD.MOV.U32 R2, RZ, RZ, 0x65 ;  /* 0x00000065ff02d424 */ /* 0x000fe200078e00ff */
[----:B------:R-:W-:Y:S01]  /*0c40*/  LEA R23, R4, UR4, 0x2 ;  /* 0x0000000404177c11 */ /* 0x000fe2000f8e10ff */
[----:B------:R-:W-:Y:S01]  /*0c50*/  IMAD.IADD R30, R30, 0x1, R27 ;  /* 0x000000011e1e7824 */ /* 0x000fe200078e021b */
[----:B------:R-:W-:-:S02]  /*0c60*/  LEA R22, R22, UR4, 0x2 ;  /* 0x0000000416167c11 */ /* 0x000fc4000f8e10ff */
[----:B0-----:R0:W-:Y:S01]  /*0c70*/  @!P5 ST.E.64.STRONG.GPU desc[UR8][R6.64+0x100], R2 ;  /* 0x000100020600d985 */ /* 0x0011e2000c10fb08 */
[----:B------:R-:W-:Y:S01]  /*0c80*/  @!P0 IMAD.IADD R43, R25, 0x1, R30 ;  /* 0x00000001192b8824 */ /* 0x000fe200078e021e */
[----:B------:R-:W-:Y:S01]  /*0c90*/  LEA R25, R40, UR4, 0x2 ;  /* 0x0000000428197c11 */ /* 0x000fe2000f8e10ff */
[----:B------:R-:W-:Y:S01]  /*0ca0*/  BAR.SYNC.DEFER_BLOCKING 0x0 ;  /* 0x0000000000007b1d */ /* 0x000fe20000010000 */
[----:B------:R-:W-:Y:S02]  /*0cb0*/  SEL R20, R27, R20, !P6 ;  /* 0x000000141b147207 */ /* 0x000fe40007000000 */
[----:B------:R-:W-:Y:S02]  /*0cc0*/  LEA R4, R33, UR4, 0x2 ;  /* 0x0000000421047c11 */ /* 0x000fe4000f8e10ff */
[----:B------:R-:W-:Y:S01]  /*0cd0*/  LEA R27, R24, UR4, 0x2 ;  /* 0x00000004181b7c11 */ /* 0x000fe2000f8e10ff */
[----:B------:R-:W-:Y:S01]  /*0ce0*/  VIADD R24, R0, 0xfc0 ;  /* 0x00000fc000187836 */ /* 0x000fe20000000000 */
[----:B------:R-:W-:-:S02]  /*0cf0*/  SEL R28, R30, R28, !P1 ;  /* 0x0000001c1e1c7207 */ /* 0x000fc40004800000 */
[----:B------:R-:W-:Y:S01]  /*0d00*/  LEA R26, R26, UR4, 0x2 ;  /* 0x000000041a1a7c11 */ /* 0x000fe2000f8e10ff */
[----:B0-----:R-:W0:Y:S01]  /*0d10*/  LDC.64 R2, c[0x0][0x390] ;  /* 0x0000e400ff027b82 */ /* 0x001e220000000a00 */
[----:B------:R-:W-:Y:S02]  /*0d20*/  LEA R29, R29, UR4, 0x2 ;  /* 0x000000041d1d7c11 */ /* 0x000fe4000f8e10ff */
[----:B------:R-:W-:Y:S02]  /*0d30*/  LEA R8, R8, UR4, 0x2 ;  /* 0x0000000408087c11 */ /* 0x000fe4000f8e10ff */
[----:B------:R-:W-:Y:S02]  /*0d40*/  LEA R20, R20, UR4, 0x2 ;  /* 0x0000000414147c11 */ /* 0x000fe4000f8e10ff */
[----:B------:R-:W-:Y:S02]  /*0d50*/  LEA R7, R28, UR4, 0x2 ;  /* 0x000000041c077c11 */ /* 0x000fe4000f8e10ff */
[----:B------:R-:W-:Y:S01]  /*0d60*/  LEA R6, R43, UR4, 0x2 ;  /* 0x000000042b067c11 */ /* 0x000fe2000f8e10ff */
[----:B------:R-:W-:Y:S01]  /*0d70*/  IMAD.IADD R43, R24, 0x1, -R5 ;  /* 0x00000001182b7824 */ /* 0x000fe200078e0a05 */
[----:B------:R1:W-:Y:S04]  /*0d80*/  STS [R23], R12 ;  /* 0x0000000c17007388 */ /* 0x0003e80000000800 */
[----:B------:R2:W-:Y:S04]  /*0d90*/  STS [R22], R19 ;  /* 0x0000001316007388 */ /* 0x0005e80000000800 */
[----:B------:R3:W-:Y:S01]  /*0da0*/  STS [R25], R18 ;  /* 0x0000001219007388 */ /* 0x0007e20000000800 */
[----:B-1----:R-:W-:-:S03]  /*0db0*/  IADD3 R12, PT, PT, -R0, UR5, RZ ;  /* 0x00000005000c7c10 */ /* 0x002fc6000fffe1ff */
[----:B------:R1:W-:Y:S01]  /*0dc0*/  STS [R4], R17 ;  /* 0x0000001104007388 */ /* 0x0003e20000000800 */
[----:B--2---:R-:W-:-:S03]  /*0dd0*/  VIADD R22, R0, 0x8c0 ;  /* 0x000008c000167836 */ /* 0x004fc60000000000 */
[----:B------:R2:W-:Y:S01]  /*0de0*/  STS [R27], R16 ;  /* 0x000000101b007388 */ /* 0x0005e20000000800 */
[----:B---3--:R-:W-:Y:S01]  /*0df0*/  VIADD R18, R0, 0x540 ;  /* 0x0000054000127836 */ /* 0x008fe20000000000 */
[-C--:B------:R-:W-:Y:S02]  /*0e00*/  ISETP.GE.AND P4, PT, R22, R5.reuse, PT ;  /* 0x000000051600720c */ /* 0x080fe40003f86270 */
[----:B------:R3:W-:Y:S01]  /*0e10*/  STS [R26], R15 ;  /* 0x0000000f1a007388 */ /* 0x0007e20000000800 */
[----:B-1----:R-:W-:Y:S01]  /*0e20*/  VIADD R4, R0, 0x1c0 ;  /* 0x000001c000047836 */ /* 0x002fe20000000000 */
[-C--:B------:R-:W-:Y:S02]  /*0e30*/  ISETP.GE.AND P5, PT, R18, R5.reuse, PT ;  /* 0x000000051200720c */ /* 0x080fe40003fa6270 */
[----:B------:R1:W-:Y:S01]  /*0e40*/  STS [R29], R14 ;  /* 0x0000000e1d007388 */ /* 0x0003e20000000800 */
[----:B--2---:R-:W-:Y:S01]  /*0e50*/  VIADD R16, R0, 0x380 ;  /* 0x0000038000107836 */ /* 0x004fe20000000000 */
[----:B------:R-:W-:-:S02]  /*0e60*/  ISETP.GE.AND P1, PT, R4, R5, PT ;  /* 0x000000050400720c */ /* 0x000fc40003f26270 */
[----:B------:R2:W-:Y:S01]  /*0e70*/  STS [R8], R13 ;  /* 0x0000000d08007388 */ /* 0x0005e20000000800 */
[----:B---3--:R-:W-:Y:S01]  /*0e80*/  IMAD.IADD R15, R22, 0x1, -R5 ;  /* 0x00000001160f7824 */ /* 0x008fe200078e0a05 */
[----:B------:R-:W-:Y:S02]  /*0e90*/  ISETP.GE.AND P6, PT, R16, R5, PT ;  /* 0x000000051000720c */ /* 0x000fe40003fc6270 */
[----:B------:R3:W-:Y:S01]  /*0ea0*/  STS [R20], R11 ;  /* 0x0000000b14007388 */ /* 0x0007e20000000800 */
[----:B------:R-:W-:Y:S02]  /*0eb0*/  @!P4 VIADD R15, R12, 0xfffff73f ;  /* 0xfffff73f0c0fc836 */ /* 0x000fe40000000000 */
[C---:B-1----:R-:W-:Y:S01]  /*0ec0*/  VIADD R14, R0.reuse, 0x700 ;  /* 0x00000700000e7836 */ /* 0x042fe20000000000 */
[----:B------:R1:W-:Y:S01]  /*0ed0*/  STS [R7], R10 ;  /* 0x0000000a07007388 */ /* 0x0003e20000000800 */
[----:B--2---:R-:W-:-:S03]  /*0ee0*/  VIADD R8, R0, 0xa80 ;  /* 0x00000a8000087836 */ /* 0x004fc60000000000 */
[----:B------:R2:W-:Y:S01]  /*0ef0*/  STS [R6], R9 ;  /* 0x0000000906007388 */ /* 0x0005e20000000800 */
[-C--:B------:R-:W-:Y:S01]  /*0f00*/  ISETP.GE.AND P0, PT, R14, R5.reuse, PT ;  /* 0x000000050e00720c */ /* 0x080fe20003f06270 */
[----:B---3--:R-:W-:Y:S01]  /*0f10*/  VIADD R20, R0, 0xc40 ;  /* 0x00000c4000147836 */ /* 0x008fe20000000000 */
[-C--:B------:R-:W-:Y:S01]  /*0f20*/  ISETP.GE.AND P3, PT, R8, R5.reuse, PT ;  /* 0x000000050800720c */ /* 0x080fe20003f66270 */
[--C-:B------:R-:W-:Y:S02]  /*0f30*/  IMAD.IADD R11, R18, 0x1, -R5.reuse ;  /* 0x00000001120b7824 */ /* 0x100fe400078e0a05 */
[----:B-1----:R-:W-:Y:S01]  /*0f40*/  VIADD R10, R0, 0xe00 ;  /* 0x00000e00000a7836 */ /* 0x002fe20000000000 */
[----:B------:R-:W-:Y:S01]  /*0f50*/  ISETP.GE.AND P2, PT, R20, R5, PT ;  /* 0x000000051400720c */ /* 0x000fe20003f46270 */
[--C-:B------:R-:W-:Y:S02]  /*0f60*/  IMAD.IADD R7, R4, 0x1, -R5.reuse ;  /* 0x0000000104077824 */ /* 0x100fe400078e0a05 */
[C---:B--2---:R-:W-:Y:S01]  /*0f70*/  VIADD R6, R0.reuse, 0x1180 ;  /* 0x0000118000067836 */ /* 0x044fe20000000000 */
[----:B------:R-:W-:Y:S01]  /*0f80*/  LEA R0, R0, UR4, 0x2 ;  /* 0x0000000400007c11 */ /* 0x000fe2000f8e10ff */
[----:B------:R-:W-:Y:S01]  /*0f90*/  BAR.SYNC.DEFER_BLOCKING 0x0 ;  /* 0x0000000000007b1d */ /* 0x000fe20000010000 */
[----:B------:R-:W-:-:S02]  /*0fa0*/  IMAD.IADD R9, R16, 0x1, -R5 ;  /* 0x0000000110097824 */ /* 0x000fc400078e0a05 */
[----:B------:R-:W-:Y:S01]  /*0fb0*/  @!P1 VIADD R7, R12, 0xfffffe3f ;  /* 0xfffffe3f0c079836 */ /* 0x000fe20000000000 */
[-C--:B------:R-:W-:Y:S01]  /*0fc0*/  ISETP.GE.AND P1, PT, R10, R5.reuse, PT ;  /* 0x000000050a00720c */ /* 0x080fe20003f26270 */
[----:B------:R-:W-:Y:S01]  /*0fd0*/  @!P6 VIADD R9, R12, 0xfffffc7f ;  /* 0xfffffc7f0c09e836 */ /* 0x000fe20000000000 */
[-C--:B------:R-:W-:Y:S01]  /*0fe0*/  ISETP.GE.AND P6, PT, R24, R5.reuse, PT ;  /* 0x000000051800720c */ /* 0x080fe20003fc6270 */
[----:B------:R-:W-:Y:S01]  /*0ff0*/  @!P5 VIADD R11, R12, 0xfffffabf ;  /* 0xfffffabf0c0bd836 */ /* 0x000fe20000000000 */
[----:B------:R-:W-:Y:S01]  /*1000*/  ISETP.GE.AND P5, PT, R6, R5, PT ;  /* 0x000000050600720c */ /* 0x000fe20003fa6270 */
[--C-:B------:R-:W-:Y:S02]  /*1010*/  IMAD.IADD R13, R14, 0x1, -R5.reuse ;  /* 0x000000010e0d7824 */ /* 0x100fe400078e0a05 */
[--C-:B------:R-:W-:Y:S02]  /*1020*/  IMAD.IADD R17, R8, 0x1, -R5.reuse ;  /* 0x0000000108117824 */ /* 0x100fe400078e0a05 */
[----:B------:R-:W-:-:S02]  /*1030*/  IMAD.IADD R19, R20, 0x1, -R5 ;  /* 0x0000000114137824 */ /* 0x000fc400078e0a05 */
[--C-:B------:R-:W-:Y:S02]  /*1040*/  IMAD.IADD R23, R10, 0x1, -R5.reuse ;  /* 0x000000010a177824 */ /* 0x100fe400078e0a05 */
[----:B------:R-:W-:Y:S02]  /*1050*/  IMAD.IADD R47, R6, 0x1, -R5 ;  /* 0x00000001062f7824 */ /* 0x000fe400078e0a05 */
[C---:B------:R-:W-:Y:S02]  /*1060*/  @!P0 VIADD R13, R12.reuse, 0xfffff8ff ;  /* 0xfffff8ff0c0d8836 */ /* 0x040fe40000000000 */
[--C-:B0-----:R-:W-:Y:S01]  /*1070*/  IMAD.WIDE R4, R21, 0x4, R2.reuse ;  /* 0x0000000415047825 */ /* 0x101fe200078e0202 */
[----:B------:R-:W0:Y:S03]  /*1080*/  LDS R25, [R0] ;  /* 0x0000000000197984 */ /* 0x000e260000000800 */
[----:B------:R-:W-:Y:S01]  /*1090*/  IMAD.WIDE R6, R7, 0x4, R2 ;  /* 0x0000000407067825 */ /* 0x000fe200078e0202 */
[----:B------:R-:W1:Y:S03]  /*10a0*/  LDS R27, [R0+0x700] ;  /* 0x00070000001b7984 */ /* 0x000e660000000800 */
[----:B------:R-:W-:-:S02]  /*10b0*/  @!P3 VIADD R17, R12, 0xfffff57f ;  /* 0xfffff57f0c11b836 */ /* 0x000fc40000000000 */
[----:B------:R-:W-:Y:S01]  /*10c0*/  IMAD.WIDE R8, R9, 0x4, R2 ;  /* 0x0000000409087825 */ /* 0x000fe200078e0202 */
[----:B------:R-:W2:Y:S03]  /*10d0*/  LDS R29, [R0+0xe00] ;  /* 0x000e0000001d7984 */ /* 0x000ea60000000800 */
[C---:B------:R-:W-:Y:S01]  /*10e0*/  @!P2 VIADD R19, R12.reuse, 0xfffff3bf ;  /* 0xfffff3bf0c13a836 */ /* 0x040fe20000000000 */
[----:B------:R-:W3:Y:S01]  /*10f0*/  LDS R31, [R0+0x1500] ;  /* 0x00150000001f7984 */ /* 0x000ee20000000800 */
[C---:B------:R-:W-:Y:S02]  /*1100*/  @!P1 VIADD R23, R12.reuse, 0xfffff1ff ;  /* 0xfffff1ff0c179836 */ /* 0x040fe40000000000 */
[C---:B------:R-:W-:Y:S01]  /*1110*/  @!P6 VIADD R43, R12.reuse, 0xfffff03f ;  /* 0xfffff03f0c2be836 */ /* 0x040fe20000000000 */
[----:B------:R-:W4:Y:S01]  /*1120*/  LDS R33, [R0+0x1c00] ;  /* 0x001c000000217984 */ /* 0x000f220000000800 */
[----:B------:R-:W-:-:S02]  /*1130*/  @!P5 VIADD R47, R12, 0xffffee7f ;  /* 0xffffee7f0c2fd836 */ /* 0x000fc40000000000 */
[--C-:B------:R-:W-:Y:S01]  /*1140*/  IMAD.WIDE R10, R11, 0x4, R2.reuse ;  /* 0x000000040b0a7825 */ /* 0x100fe200078e0202 */
[----:B------:R-:W5:Y:S03]  /*1150*/  LDS R35, [R0+0x2300] ;  /* 0x0023000000237984 */ /* 0x000f660000000800 */
        /* <DEDUP_REMOVED lines=11> */
[----:B0-----:R-:W-:Y:S03]  /*1210*/  STG.E desc[UR8][R4.64], R25 ;  /* 0x0000001904007986 */ /* 0x001fe6000c101908 */
[----:B------:R-:W-:Y:S01]  /*1220*/  IMAD.WIDE R2, R47, 0x4, R2 ;  /* 0x000000042f027825 */ /* 0x000fe200078e0202 */
[----:B-1----:R-:W-:Y:S04]  /*1230*/  STG.E desc[UR8][R6.64], R27 ;  /* 0x0000001b06007986 */ /* 0x002fe8000c101908 */
[----:B--2---:R-:W-:Y:S04]  /*1240*/  STG.E desc[UR8][R8.64], R29 ;  /* 0x0000001d08007986 */ /* 0x004fe8000c101908 */
[----:B---3--:R-:W-:Y:S04]  /*1250*/  STG.E desc[UR8][R10.64], R31 ;  /* 0x0000001f0a007986 */ /* 0x008fe8000c101908 */
[----:B----4-:R-:W-:Y:S04]  /*1260*/  STG.E desc[UR8][R12.64], R33 ;  /* 0x000000210c007986 */ /* 0x010fe8000c101908 */
[----:B-----5:R-:W-:Y:S04]  /*1270*/  STG.E desc[UR8][R14.64], R35 ;  /* 0x000000230e007986 */ /* 0x020fe8000c101908 */
[----:B------:R-:W-:Y:S04]  /*1280*/  STG.E desc[UR8][R16.64], R37 ;  /* 0x0000002510007986 */ /* 0x000fe8000c101908 */
[----:B------:R-:W-:Y:S04]  /*1290*/  STG.E desc[UR8][R18.64], R39 ;  /* 0x0000002712007986 */ /* 0x000fe8000c101908 */
[----:B------:R-:W-:Y:S04]  /*12a0*/  STG.E desc[UR8][R20.64], R41 ;  /* 0x0000002914007986 */ /* 0x000fe8000c101908 */
[----:B------:R-:W-:Y:S04]  /*12b0*/  STG.E desc[UR8][R22.64], R45 ;  /* 0x0000002d16007986 */ /* 0x000fe8000c101908 */
[----:B------:R-:W-:Y:S01]  /*12c0*/  STG.E desc[UR8][R2.64], R49 ;  /* 0x0000003102007986 */ /* 0x000fe2000c101908 */
[----:B------:R-:W-:Y:S05]  /*12d0*/  EXIT ;  /* 0x000000000000794d */ /* 0x000fea0003800000 */
.L_x_482:
[----:B------:R-:W0:Y:S01]  /*12e0*/  S2R R41, SR_TID.X ;  /* 0x0000000000297919 */ /* 0x000e220000002100 */
[----:B------:R-:W1:Y:S01]  /*12f0*/  LDCU.64 UR4, c[0x0][0x380] ;  /* 0x00007000ff0477ac */ /* 0x000e620008000a00 */
[----:B------:R-:W2:Y:S01]  /*1300*/  LDCU.64 UR6, c[0x0][0x388] ;  /* 0x00007100ff0677ac */ /* 0x000ea20008000a00 */
[----:B0-----:R-:W-:-:S05]  /*1310*/  IMAD R5, R41, 0xb, RZ ;  /* 0x0000000b29057824 */ /* 0x001fca00078e02ff */
[----:B------:R-:W-:-:S04]  /*1320*/  IADD3 R5, P0, PT, R5, R16, RZ ;  /* 0x0000001005057210 */ /* 0x000fc80007f1e0ff */
[----:B------:R-:W-:Y:S01]  /*1330*/  LEA.HI.X.SX32 R2, R16, RZ, 0x1, P0 ;  /* 0x000000ff10027211 */ /* 0x000fe200000f0eff */
[----:B------:R-:W-:-:S03]  /*1340*/  IMAD.SHL.U32 R4, R5, 0x4, RZ ;  /* 0x0000000405047824 */ /* 0x000fc600078e00ff */
[----:B------:R-:W-:Y:S02]  /*1350*/  SHF.L.U64.HI R5, R5, 0x2, R2 ;  /* 0x0000000205057819 */ /* 0x000fe40000010202 */
[C---:B-1----:R-:W-:Y:S02]  /*1360*/  IADD3 R2, P0, PT, R4.reuse, UR4, RZ ;  /* 0x0000000404027c10 */ /* 0x042fe4000ff1e0ff */
[----:B--2---:R-:W-:Y:S02]  /*1370*/  IADD3 R4, P1, PT, R4, UR6, RZ ;  /* 0x0000000604047c10 */ /* 0x004fe4000ff3e0ff */
        /* <DEDUP_REMOVED lines=24> */
[----:B------:R-:W4:Y:S01]  /*1500*/  LDG.E R18, desc[UR8][R4.64+0x28] ;  /* 0x0000280804127981 */ /* 0x000f22000c1e1900 */
[----:B------:R-:W1:Y:S01]  /*1510*/  S2UR UR5, SR_CgaCtaId ;  /* 0x00000000000579c3 */ /* 0x000e620000008800 */
[----:B------:R-:W-:Y:S01]  /*1520*/  UMOV UR4, 0x400 ;  /* 0x0000040000047882 */ /* 0x000fe20000000000 */
[----:B------:R-:W-:Y:S01]  /*1530*/  SHF.R.U32.HI R42, RZ, 0x5, R41 ;  /* 0x00000005ff2a7819 */ /* 0x000fe20000011629 */
[----:B------:R-:W0:Y:S01]  /*1540*/  S2R R17, SR_LANEID ;  /* 0x0000000000117919 */ /* 0x000e220000000000 */
[----:B-1----:R-:W-:-:S04]  /*1550*/  ULEA UR4, UR5, UR4, 0x18 ;  /* 0x0000000405047291 */ /* 0x002fc8000f8ec0ff */
[----:B------:R-:W-:Y:S01]  /*1560*/  BAR.SYNC.DEFER_BLOCKING 0x0 ;  /* 0x0000000000007b1d */ /* 0x000fe20000010000 */
[C---:B0-----:R-:W-:Y:S02]  /*1570*/  ISETP.NE.AND P1, PT, R17.reuse, 0x1f, PT ;  /* 0x0000001f1100780c */ /* 0x041fe40003f25270 */
[----:B------:R-:W-:Y:S02]  /*1580*/  ISETP.NE.AND P2, PT, R17, RZ, PT ;  /* 0x000000ff1100720c */ /* 0x000fe40003f45270 */
[----:B--2---:R-:W-:Y:S02]  /*1590*/  LOP3.LUT R28, R28, 0x1, RZ, 0xc0, !PT ;  /* 0x000000011c1c7812 */ /* 0x004fe400078ec0ff */
[----:B---3--:R-:W-:Y:S02]  /*15a0*/  LOP3.LUT R27, R27, 0x1, RZ, 0xc0, !PT ;  /* 0x000000011b1b7812 */ /* 0x008fe400078ec0ff */
[----:B------:R-:W-:Y:S02]  /*15b0*/  LOP3.LUT R2, R28, 0x1, RZ, 0x3c, !PT ;  /* 0x000000011c027812 */ /* 0x000fe400078e3cff */
[----:B----4-:R-:W-:-:S02]  /*15c0*/  LOP3.LUT R26, R26, 0x1, RZ, 0xc0, !PT ;  /* 0x000000011a1a7812 */ /* 0x010fc400078ec0ff */
        /* <DEDUP_REMOVED lines=19> */
[----:B------:R-:W-:Y:S02]  /*1700*/  LOP3.LUT R4, R19, 0x1, RZ, 0x3c, !PT ;  /* 0x0000000113047812 */ /* 0x000fe400078e3cff */
[----:B------:R-:W-:Y:S02]  /*1710*/  LOP3.LUT R5, R18, 0x1, RZ, 0x3c, !PT ;  /* 0x0000000112057812 */ /* 0x000fe400078e3cff */
[----:B------:R-:W-:-:S04]  /*1720*/  IADD3 R2, PT, PT, R3, R2, R6 ;  /* 0x0000000203027210 */ /* 0x000fc80007ffe006 */
[----:B------:R-:W-:-:S05]  /*1730*/  IADD3 R2, PT, PT, R5, R4, R2 ;  /* 0x0000000405027210 */ /* 0x000fca0007ffe002 */
        /* <DEDUP_REMOVED lines=12> */
[----:B------:R-:W-:-:S03]  /*1800*/  ISETP.NE.AND P0, PT, R42, 0x2, PT ;  /* 0x000000022a00780c */ /* 0x000fc60003f05270 */
[----:B------:R-:W-:Y:S01]  /*1810*/  IMAD.IADD R2, R43, 0x1, -R2 ;  /* 0x000000012b027824 */ /* 0x000fe200078e0a02 */
        /* <DEDUP_REMOVED lines=13> */
[----:B------:R-:W-:Y:S02]  /*18f0*/  ISETP.NE.AND P0, PT, R42, 0x4, PT ;  /* 0x000000042a00780c */ /* 0x000fe40003f05270 */
[----:B------:R-:W-:Y:S01]  /*1900*/  SEL R6, R2, RZ, P2 ;  /* 0x000000ff02067207 */ /* 0x000fe20001000000 */
[----:B------:R-:W-:Y:S01]  /*1910*/  IMAD.IADD R9, R9, 0x1, R8 ;  /* 0x0000000109097824 */ /* 0x000fe200078e0208 */
[----:B------:R-:W-:Y:S02]  /*1920*/  SEL R4, R7, R4, !P0 ;  /* 0x0000000407047207 */ /* 0x000fe40004000000 */
[----:B------:R-:W-:Y:S01]  /*1930*/  ISETP.NE.AND P0, PT, R42, 0x5, PT ;  /* 0x000000052a00780c */ /* 0x000fe20003f05270 */
[----:B------:R-:W-:-:S03]  /*1940*/  IMAD.IADD R10, R10, 0x1, R9 ;  /* 0x000000010a0a7824 */ /* 0x000fc600078e0209 */
[----:B------:R-:W-:Y:S01]  /*1950*/  SEL R3, R8, R4, !P0 ;  /* 0x0000000408037207 */ /* 0x000fe20004000000 */
[----:B------:R-:W-:Y:S01]  /*1960*/  IMAD.IADD R11, R11, 0x1, R10 ;  /* 0x000000010b0b7824 */ /* 0x000fe200078e020a */
[----:B------:R-:W0:Y:S01]  /*1970*/  LDS.64 R4, [UR4+0x30] ;  /* 0x00003004ff047984 */ /* 0x000e220008000a00 */
[C---:B------:R-:W-:Y:S02]  /*1980*/  ISETP.NE.AND P0, PT, R42.reuse, 0x6, PT ;  /* 0x000000062a00780c */ /* 0x040fe40003f05270 */
[----:B--2---:R-:W-:Y:S02]  /*1990*/  IMAD.IADD R12, R11, 0x1, R12 ;  /* 0x000000010b0c7824 */ /* 0x004fe400078e020c */
[----:B------:R-:W-:Y:S02]  /*19a0*/  SEL R3, R9, R3, !P0 ;  /* 0x0000000309037207 */ /* 0x000fe40004000000 */
[----:B------:R-:W-:Y:S01]  /*19b0*/  ISETP.NE.AND P0, PT, R42, 0x7, PT ;  /* 0x000000072a00780c */ /* 0x000fe20003f05270 */
[----:B------:R-:W-:-:S03]  /*19c0*/  IMAD.IADD R13, R13, 0x1, R12 ;  /* 0x000000010d0d7824 */ /* 0x000fc600078e020c */
[----:B------:R-:W-:Y:S01]  /*19d0*/  SEL R3, R10, R3, !P0 ;  /* 0x000000030a037207 */ /* 0x000fe20004000000 */
[----:B------:R-:W-:Y:S01]  /*19e0*/  IMAD.IADD R14, R14, 0x1, R13 ;  /* 0x000000010e0e7824 */ /* 0x000fe200078e020d */
[----:B------:R-:W-:-:S03]  /*19f0*/  ISETP.NE.AND P0, PT, R42, 0x8, PT ;  /* 0x000000082a00780c */ /* 0x000fc60003f05270 */
[----:B------:R-:W-:Y:S01]  /*1a00*/  IMAD.IADD R15, R15, 0x1, R14 ;  /* 0x000000010f0f7824 */ /* 0x000fe200078e020e */
[----:B------:R-:W-:Y:S02]  /*1a10*/  SEL R3, R11, R3, !P0 ;  /* 0x000000030b037207 */ /* 0x000fe40004000000 */
[----:B------:R-:W-:-:S04]  /*1a20*/  ISETP.NE.AND P0, PT, R42, 0x9, PT ;  /* 0x000000092a00780c */ /* 0x000fc80003f05270 */
[----:B------:R-:W-:Y:S02]  /*1a30*/  SEL R3, R12, R3, !P0 ;  /* 0x000000030c037207 */ /* 0x000fe40004000000 */
[----:B------:R-:W-:-:S04]  /*1a40*/  ISETP.NE.AND P0, PT, R42, 0xa, PT ;  /* 0x0000000a2a00780c */ /* 0x000fc80003f05270 */
[----:B------:R-:W-:Y:S02]  /*1a50*/  SEL R3, R13, R3, !P0 ;  /* 0x000000030d037207 */ /* 0x000fe40004000000 */
[----:B------:R-:W-:-:S04]  /*1a60*/  ISETP.NE.AND P0, PT, R42, 0xb, PT ;  /* 0x0000000b2a00780c */ /* 0x000fc80003f05270 */
[----:B------:R-:W-:Y:S02]  /*1a70*/  SEL R3, R14, R3, !P0 ;  /* 0x000000030e037207 */ /* 0x000fe40004000000 */
[----:B------:R-:W-:Y:S01]  /*1a80*/  ISETP.NE.AND P0, PT, R42, 0xc, PT ;  /* 0x0000000c2a00780c */ /* 0x000fe20003f05270 */
[----:B0-----:R-:W-:-:S03]  /*1a90*/  IMAD.IADD R4, R15, 0x1, R4 ;  /* 0x000000010f047824 */ /* 0x001fc600078e0204 */
[----:B------:R-:W-:Y:S02]  /*1aa0*/  SEL R3, R15, R3, !P0 ;  /* 0x000000030f037207 */ /* 0x000fe40004000000 */
[----:B------:R-:W-:Y:S01]  /*1ab0*/  ISETP.GT.U32.AND P0, PT, R41, 0x1f, PT ;  /* 0x0000001f2900780c */ /* 0x000fe20003f04070 */
[----:B------:R-:W-:Y:S01]  /*1ac0*/  IMAD.IADD R5, R5, 0x1, R4 ;  /* 0x0000000105057824 */ /* 0x000fe200078e0204 */
[----:B------:R-:W-:Y:S02]  /*1ad0*/  SEL R3, R4, R3, !P1 ;  /* 0x0000000304037207 */ /* 0x000fe40004800000 */
[----:B------:R-:W-:-:S03]  /*1ae0*/  ISETP.GE.U32.AND P1, PT, R41, 0x20, PT ;  /* 0x000000202900780c */ /* 0x000fc60003f26070 */
[----:B------:R-:W-:-:S05]  /*1af0*/  IMAD.IADD R7, R3, 0x1, R6 ;  /* 0x0000000103077824 */ /* 0x000fca00078e0206 */
        /* <DEDUP_REMOVED lines=17> */
.L_x_516:
[----:B------:R-:W-:Y:S05]  /*1c10*/  @!P0 BRA `(.L_x_485) ;  /* 0x0000000000248947 */ /* 0x000fea0003800000 */
[----:B------:R-:W-:-:S07]  /*1c20*/  IMAD.MOV.U32 R4, RZ, RZ, 0xee ;  /* 0x000000eeff047424 */ /* 0x000fce00078e00ff */
.L_x_487:
[----:B------:R-:W-:Y:S05]  /*1c30*/  NANOSLEEP R4 ;  /* 0x000000040000735d */ /* 0x000fea0003800000 */
[----:B------:R-:W2:Y:S01]  /*1c40*/  LD.E.64.STRONG.GPU R6, desc[UR8][R8.64+0x100] ;  /* 0x0001000808067980 */ /* 0x000ea2000c10fb00 */
[----:B------:R-:W-:Y:S01]  /*1c50*/  UMOV UR5, 0xffffffff ;  /* 0xffffffff00057882 */ /* 0x000fe20000000000 */
[----:B------:R-:W-:Y:S02]  /*1c60*/  SHF.R.U32.HI R4, RZ, 0x1, R4 ;  /* 0x00000001ff047819 */ /* 0x000fe40000011604 */
[----:B--2---:R-:W-:Y:S01]  /*1c70*/  ISETP.NE.AND P0, PT, R6, 0x63, PT ;  /* 0x000000630600780c */ /* 0x004fe20003f05270 */
[----:B------:R-:W-:-:S12]  /*1c80*/  BRA.DIV UR5, `(.L_x_486) ;  /* 0x0000004a05987947 */ /* 0x000fd8000b800000 */
[----:B------:R-:W-:-:S13]  /*1c90*/  VOTE.ANY P0, !P0 ;  /* 0x0000000000ff7806 */ /* 0x000fda0004000100 */
.L_x_519:
[----:B------:R-:W-:Y:S05]  /*1ca0*/  @P0 BRA `(.L_x_487) ;  /* 0xfffffffc00e00947 */ /* 0x000fea000383ffff */
.L_x_485:
        /* <DEDUP_REMOVED lines=38> */
.L_x_528:
[----:B------:R-:W-:Y:S05]  /*1f10*/  @!P0 BRA `(.L_x_489) ;  /* 0x0000000000d48947 */ /* 0x000fea0003800000 */
[----:B------:R-:W-:-:S07]  /*1f20*/  IMAD.MOV.U32 R47, RZ, RZ, 0xee ;  /* 0x000000eeff2f7424 */ /* 0x000fce00078e00ff */
.L_x_495:
[----:B------:R-:W-:Y:S02]  /*1f30*/  IMAD.MOV.U32 R6, RZ, RZ, R44 ;  /* 0x000000ffff067224 */ /* 0x000fe400078e002c */
[----:B------:R-:W-:Y:S02]  /*1f40*/  IMAD.MOV.U32 R7, RZ, RZ, R45 ;  /* 0x000000ffff077224 */ /* 0x000fe400078e002d */
        /* <DEDUP_REMOVED lines=8> */
.L_x_531:
[----:B------:R-:W-:Y:S05]  /*1fd0*/  @!P0 BRA `(.L_x_491) ;  /* 0x0000000000248947 */ /* 0x000fea0003800000 */
[----:B------:R-:W-:-:S07]  /*1fe0*/  IMAD.MOV.U32 R10, RZ, RZ, R47 ;  /* 0x000000ffff0a7224 */ /* 0x000fce00078e002f */
.L_x_493:
[----:B------:R-:W-:Y:S05]  /*1ff0*/  NANOSLEEP R10 ;  /* 0x0000000a0000735d */ /* 0x000fea0003800000 */
[----:B------:R-:W2:Y:S01]  /*2000*/  LD.E.64.STRONG.GPU R6, desc[UR8][R8.64+-0x100] ;  /* 0xffff000808067980 */ /* 0x000ea2000c10fb00 */
[----:B------:R-:W-:Y:S01]  /*2010*/  UMOV UR5, 0xffffffff ;  /* 0xffffffff00057882 */ /* 0x000fe20000000000 */
[----:B------:R-:W-:Y:S02]  /*2020*/  SHF.R.U32.HI R10, RZ, 0x1, R10 ;  /* 0x00000001ff0a7819 */ /* 0x000fe4000001160a */
[----:B--2---:R-:W-:Y:S01]  /*2030*/  ISETP.NE.AND P0, PT, R6, 0x63, PT ;  /* 0x000000630600780c */ /* 0x004fe20003f05270 */
[----:B------:R-:W-:-:S12]  /*2040*/  BRA.DIV UR5, `(.L_x_492) ;  /* 0x0000004a05ec7947 */ /* 0x000fd8000b800000 */
[----:B------:R-:W-:-:S13]  /*2050*/  VOTE.ANY P0, !P0 ;  /* 0x0000000000ff7806 */ /* 0x000fda0004000100 */
.L_x_534:
[----:B------:R-:W-:Y:S05]  /*2060*/  @P0 BRA `(.L_x_493) ;  /* 0xfffffffc00e00947 */ /* 0x000fea000383ffff */
.L_x_491:
        /* <DEDUP_REMOVED lines=10> */
[-C--:B------:R-:W-:Y:S02]  /*2110*/  ISETP.GE.AND P0, PT, R17, R10.reuse, PT ;  /* 0x0000000a1100720c */ /* 0x080fe40003f06270 */
        /* <DEDUP_REMOVED lines=15> */
[----:B------:R-:W-:-:S05]  /*2210*/  IMAD.IADD R49, R7, 0x1, R12 ;  /* 0x0000000107317824 */ /* 0x000fca00078e020c */
[----:B------:R-:W0:Y:S05]  /*2220*/  SHFL.DOWN PT, R12, R49, 0x10, R10 ;  /* 0x0a000000310c7989 */ /* 0x000e2a00000e000a */
[----:B------:R-:W-:Y:S02]  /*2230*/  VOTE.ALL P0, P0 ;  /* 0x0000000000ff7806 */ /* 0x000fe40000000000 */
[----:B0-----:R-:W-:-:S04]  /*2240*/  SEL R12, R12, RZ, !P1 ;  /* 0x000000ff0c0c7207 */ /* 0x001fc80004800000 */
[----:B------:R-:W-:-:S07]  /*2250*/  IADD3 R46, PT, PT, R49, R12, R46 ;  /* 0x0000000c312e7210 */ /* 0x000fce0007ffe02e */
.L_x_543:
[----:B------:R-:W-:Y:S05]  /*2260*/  @P0 BRA `(.L_x_495) ;  /* 0xfffffffc00300947 */ /* 0x000fea000383ffff */
.L_x_489:
        /* <DEDUP_REMOVED lines=16> */
.L_x_483:
[----:B------:R-:W-:Y:S05]  /*2370*/  WARPSYNC.ALL ;  /* 0x0000000000007948 */ /* 0x000fea0003800000 */
[----:B------:R-:W0:Y:S08]  /*2380*/  S2UR UR6, SR_CgaCtaId ;  /* 0x00000000000679c3 */ /* 0x000e300000008800 */
[----:B------:R-:W-:Y:S01]  /*2390*/  BAR.SYNC.DEFER_BLOCKING 0x0 ;  /* 0x0000000000007b1d */ /* 0x000fe20000010000 */
[C---:B------:R-:W-:Y:S01]  /*23a0*/  ISETP.NE.AND P0, PT, R41.reuse, RZ, PT ;  /* 0x000000ff2900720c */ /* 0x040fe20003f05270 */
[----:B------:R-:W-:Y:S01]  /*23b0*/  VIADD R17, R41, 0x1c0 ;  /* 0x000001c029117836 */ /* 0x000fe20000000000 */
[----:B------:R-:W-:-:S02]  /*23c0*/  LOP3.LUT R11, R28, 0x1, RZ, 0x3c, !PT ;  /* 0x000000011c0b7812 */ /* 0x000fc400078e3cff */
[C---:B------:R-:W-:Y:S01]  /*23d0*/  LOP3.LUT R13, R27.reuse, 0x1, RZ, 0x3c, !PT ;  /* 0x000000011b0d7812 */ /* 0x040fe200078e3cff */
[----:B------:R-:W-:Y:S01]  /*23e0*/  UMOV UR5, 0x400 ;  /* 0x0000040000057882 */ /* 0x000fe20000000000 */
[----:B------:R-:W-:Y:S02]  /*23f0*/  ISETP.NE.AND P1, PT, R27, RZ, PT ;  /* 0x000000ff1b00720c */ /* 0x000fe40003f25270 */
[C---:B------:R-:W-:Y:S02]  /*2400*/  ISETP.NE.AND P5, PT, R25.reuse, RZ, PT ;  /* 0x000000ff1900720c */ /* 0x040fe40003fa5270 */
[----:B------:R-:W-:Y:S02]  /*2410*/  LOP3.LUT R25, R25, 0x1, RZ, 0x3c, !PT ;  /* 0x0000000119197812 */ /* 0x000fe400078e3cff */
[----:B------:R-:W-:Y:S02]  /*2420*/  ISETP.NE.AND P2, PT, R26, RZ, PT ;  /* 0x000000ff1a00720c */ /* 0x000fe40003f45270 */
[----:B------:R-:W-:-:S02]  /*2430*/  ISETP.NE.AND P4, PT, R18, RZ, PT ;  /* 0x000000ff1200720c */ /* 0x000fc40003f85270 */
[----:B------:R-:W-:Y:S02]  /*2440*/  LOP3.LUT R15, R22, 0x1, RZ, 0x3c, !PT ;  /* 0x00000001160f7812 */ /* 0x000fe400078e3cff */
[C---:B------:R-:W-:Y:S02]  /*2450*/  ISETP.NE.AND P6, PT, R20.reuse, RZ, PT ;  /* 0x000000ff1400720c */ /* 0x040fe40003fc5270 */
[----:B------:R-:W-:Y:S01]  /*2460*/  LOP3.LUT R20, R20, 0x1, RZ, 0x3c, !PT ;  /* 0x0000000114147812 */ /* 0x000fe200078e3cff */
[----:B0-----:R-:W-:Y:S01]  /*2470*/  ULEA UR5, UR6, UR5, 0x18 ;  /* 0x0000000506057291 */ /* 0x001fe2000f8ec0ff */
[----:B------:R-:W-:Y:S01]  /*2480*/  ISETP.NE.AND P3, PT, R24, RZ, PT ;  /* 0x000000ff1800720c */ /* 0x000fe20003f65270 */
[----:B------:R-:W0:Y:S07]  /*2490*/  LDCU UR6, c[0x0][0x3ac] ;  /* 0x00007580ff0677ac */ /* 0x000e2e0008000800 */
[----:B--2---:R-:W1:Y:S04]  /*24a0*/  LDS R0, [UR5+0x48] ;  /* 0x00004805ff007984 */ /* 0x004e680008000800 */
[----:B------:R-:W2:Y:S04]  /*24b0*/  LDS R6, [UR5+0x6c] ;  /* 0x00006c05ff067984 */ /* 0x000ea80008000800 */
[----:B------:R-:W3:Y:S01]  /*24c0*/  LDS R5, [UR5+0x64] ;  /* 0x00006405ff057984 */ /* 0x000ee20008000800 */
[----:B-1----:R-:W-:Y:S01]  /*24d0*/  SEL R0, R0, RZ, P0 ;  /* 0x000000ff00007207 */ /* 0x002fe20000000000 */
[----:B------:R-:W-:Y:S01]  /*24e0*/  BAR.SYNC.DEFER_BLOCKING 0x0 ;  /* 0x0000000000007b1d */ /* 0x000fe20000010000 */
[----:B------:R-:W-:-:S03]  /*24f0*/  ISETP.NE.AND P0, PT, R28, RZ, PT ;  /* 0x000000ff1c00720c */ /* 0x000fc60003f05270 */
[----:B------:R-:W-:Y:S01]  /*2500*/  IMAD.IADD R2, R0, 0x1, R7 ;  /* 0x0000000100027824 */ /* 0x000fe200078e0207 */
[----:B--2---:R-:W-:Y:S02]  /*2510*/  IADD3 R0, PT, PT, -R6, 0x1340, RZ ;  /* 0x0000134006007810 */ /* 0x004fe40007ffe1ff */
[--C-:B---3--:R-:W-:Y:S01]  /*2520*/  IADD3 R16, PT, PT, R41, R16, -R5.reuse ;  /* 0x0000001029107210 */ /* 0x108fe20007ffe805 */
[C---:B------:R-:W-:Y:S01]  /*2530*/  IMAD.IADD R3, R2.reuse, 0x1, -R5 ;  /* 0x0000000102037824 */ /* 0x040fe200078e0a05 */
[--C-:B------:R-:W-:Y:S02]  /*2540*/  IADD3 R4, PT, PT, R2, R13, R11.reuse ;  /* 0x0000000d02047210 */ /* 0x100fe40007ffe00b */
[C---:B------:R-:W-:Y:S01]  /*2550*/  IADD3 R2, PT, PT, R5.reuse, -R2, -R11 ;  /* 0x8000000205027210 */ /* 0x040fe20007ffe80b */
[----:B------:R-:W-:Y:S01]  /*2560*/  IMAD.IADD R7, R0, 0x1, R3 ;  /* 0x0000000100077824 */ /* 0x000fe200078e0203 */
[----:B------:R-:W-:Y:S01]  /*2570*/  LOP3.LUT R16, RZ, R16, RZ, 0x33, !PT ;  /* 0x00000010ff107212 */ /* 0x000fe200078e33ff */
[----:B------:R-:W-:-:S02]  /*2580*/  IMAD.IADD R10, R5, 0x1, -R4 ;  /* 0x00000001050a7824 */ /* 0x000fc400078e0a04 */
[C---:B------:R-:W-:Y:S02]  /*2590*/  IMAD R8, R41.reuse, 0xb, R2 ;  /* 0x0000000b29087824 */ /* 0x040fe400078e0202 */
[----:B------:R-:W-:Y:S02]  /*25a0*/  IMAD R9, R41, 0xb, R10 ;  /* 0x0000000b29097824 */ /* 0x000fe400078e020a */
[----:B------:R-:W-:Y:S01]  /*25b0*/  IMAD.IADD R10, R11, 0x1, R7 ;  /* 0x000000010b0a7824 */ /* 0x000fe200078e0207 */
[----:B------:R-:W-:Y:S01]  /*25c0*/  LOP3.LUT R11, R26, 0x1, RZ, 0x3c, !PT ;  /* 0x000000011a0b7812 */ /* 0x000fe200078e3cff */
[----:B------:R-:W-:Y:S02]  /*25d0*/  IMAD R2, R41, 0xb, -R3 ;  /* 0x0000000b29027824 */ /* 0x000fe400078e0a03 */
[----:B------:R-:W-:Y:S02]  /*25e0*/  VIADD R3, R8, 0x1 ;  /* 0x0000000108037836 */ /* 0x000fe40000000000 */
[----:B------:R-:W-:Y:S01]  /*25f0*/  IMAD.IADD R8, R11, 0x1, R4 ;  /* 0x000000010b087824 */ /* 0x000fe200078e0204 */
[----:B------:R-:W-:Y:S01]  /*2600*/  SEL R2, R7, R2, !P0 ;  /* 0x0000000207027207 */ /* 0x000fe20004000000 */
[----:B------:R-:W-:Y:S01]  /*2610*/  VIADD R9, R9, 0x2 ;  /* 0x0000000209097836 */ /* 0x000fe20000000000 */
[----:B------:R-:W-:Y:S01]  /*2620*/  SEL R3, R10, R3, !P1 ;  /* 0x000000030a037207 */ /* 0x000fe20004800000 */
[----:B------:R-:W-:Y:S01]  /*2630*/  IMAD.IADD R12, R13, 0x1, R10 ;  /* 0x000000010d0c7824 */ /* 0x000fe200078e020a */
[----:B------:R-:W-:Y:S01]  /*2640*/  LOP3.LUT R13, R24, 0x1, RZ, 0x3c, !PT ;  /* 0x00000001180d7812 */ /* 0x000fe200078e3cff */
[--C-:B------:R-:W-:Y:S01]  /*2650*/  IMAD.IADD R10, R5, 0x1, -R8.reuse ;  /* 0x00000001050a7824 */ /* 0x100fe200078e0a08 */
[----:B------:R-:W-:Y:S01]  /*2660*/  ISETP.NE.AND P0, PT, R21, RZ, PT ;  /* 0x000000ff1500720c */ /* 0x000fe20003f05270 */
[----:B------:R-:W-:Y:S01]  /*2670*/  IMAD.IADD R8, R25, 0x1, R8 ;  /* 0x0000000119087824 */ /* 0x000fe200078e0208 */
[----:B------:R-:W-:Y:S01]  /*2680*/  SEL R4, R12, R9, !P2 ;  /* 0x000000090c047207 */ /* 0x000fe20005000000 */
[----:B------:R-:W-:Y:S01]  /*2690*/  IMAD R7, R41, 0xb, R10 ;  /* 0x0000000b29077824 */ /* 0x000fe200078e020a */
[----:B------:R-:W-:Y:S01]  /*26a0*/  ISETP.NE.AND P2, PT, R23, RZ, PT ;  /* 0x000000ff1700720c */ /* 0x000fe20003f45270 */
[----:B------:R-:W-:Y:S01]  /*26b0*/  IMAD.IADD R10, R13, 0x1, R8 ;  /* 0x000000010d0a7824 */ /* 0x000fe200078e0208 */
[----:B------:R-:W-:Y:S01]  /*26c0*/  LOP3.LUT R23, R23, 0x1, RZ, 0x3c, !PT ;  /* 0x0000000117177812 */ /* 0x000fe200078e3cff */
[----:B------:R-:W-:Y:S01]  /*26d0*/  IMAD.IADD R18, R11, 0x1, R12 ;  /* 0x000000010b127824 */ /* 0x000fe200078e020c */
[----:B------:R-:W-:Y:S01]  /*26e0*/  LOP3.LUT R21, R21, 0x1, RZ, 0x3c, !PT ;  /* 0x0000000115157812 */ /* 0x000fe200078e3cff */
[----:B------:R-:W-:Y:S01]  /*26f0*/  VIADD R7, R7, 0x3 ;  /* 0x0000000307077836 */ /* 0x000fe20000000000 */
[----:B------:R-:W-:Y:S01]  /*2700*/  ISETP.NE.AND P1, PT, R22, RZ, PT ;  /* 0x000000ff1600720c */ /* 0x000fe20003f25270 */
[--C-:B------:R-:W-:Y:S01]  /*2710*/  IMAD.IADD R12, R23, 0x1, R10.reuse ;  /* 0x00000001170c7824 */ /* 0x100fe200078e020a */
[----:B------:R-:W-:Y:S01]  /*2720*/  LEA R2, R2, UR5, 0x2 ;  /* 0x0000000502027c11 */ /* 0x000fe2000f8e10ff */
[----:B------:R-:W-:Y:S01]  /*2730*/  IMAD.IADD R10, R5, 0x1, -R10 ;  /* 0x00000001050a7824 */ /* 0x000fe200078e0a0a */
[----:B------:R-:W-:Y:S01]  /*2740*/  SEL R7, R18, R7, !P5 ;  /* 0x0000000712077207 */ /* 0x000fe20006800000 */
[----:B------:R-:W-:Y:S01]  /*2750*/  IMAD.IADD R14, R15, 0x1, R12 ;  /* 0x000000010f0e7824 */ /* 0x000fe200078e020c */
[----:B------:R-:W-:Y:S01]  /*2760*/  ISETP.NE.AND P5, PT, R19, RZ, PT ;  /* 0x000000ff1300720c */ /* 0x000fe20003fa5270 */
[----:B------:R-:W-:Y:S01]  /*2770*/  IMAD.IADD R22, R5, 0x1, -R8 ;  /* 0x0000000105167824 */ /* 0x000fe200078e0a08 */
[----:B------:R-:W-:Y:S01]  /*2780*/  LOP3.LUT R8, R19, 0x1, RZ, 0x3c, !PT ;  /* 0x0000000113087812 */ /* 0x000fe200078e3cff */
[----:B------:R-:W-:Y:S01]  /*2790*/  IMAD.IADD R9, R21, 0x1, R14 ;  /* 0x0000000115097824 */ /* 0x000fe200078e020e */
[----:B------:R-:W-:Y:S01]  /*27a0*/  LEA R3, R3, UR5, 0x2 ;  /* 0x0000000503037c11 */ /* 0x000fe2000f8e10ff */
[----:B------:R-:W-:Y:S01]  /*27b0*/  IMAD R11, R41, 0xb, R10 ;  /* 0x0000000b290b7824 */ /* 0x000fe200078e020a */
[----:B------:R-:W-:Y:S01]  /*27c0*/  LEA R4, R4, UR5, 0x2 ;  /* 0x0000000504047c11 */ /* 0x000fe2000f8e10ff */
[--C-:B------:R-:W-:Y:S01]  /*27d0*/  IMAD.IADD R10, R20, 0x1, R9.reuse ;  /* 0x00000001140a7824 */ /* 0x100fe200078e0209 */
[----:B------:R-:W-:Y:S01]  /*27e0*/  LEA R7, R7, UR5, 0x2 ;  /* 0x0000000507077c11 */ /* 0x000fe2000f8e10ff */
[----:B------:R-:W-:Y:S01]  /*27f0*/  IMAD R22, R41, 0xb, R22 ;  /* 0x0000000b29167824 */ /* 0x000fe200078e0216 */
[----:B-----5:R-:W-:Y:S01]  /*2800*/  STS [R2], R39 ;  /* 0x0000002702007388 */ /* 0x020fe20000000800 */
[----:B------:R-:W-:-:S02]  /*2810*/  IMAD.IADD R24, R5, 0x1, -R9 ;  /* 0x0000000105187824 */ /* 0x000fc400078e0a09 */
[----:B------:R-:W-:Y:S01]  /*2820*/  IMAD.IADD R12, R5, 0x1, -R12 ;  /* 0x00000001050c7824 */ /* 0x000fe200078e0a0c */
[----:B------:R1:W-:Y:S01]  /*2830*/  STS [R3], R38 ;  /* 0x0000002603007388 */ /* 0x0003e20000000800 */
[----:B------:R-:W-:Y:S02]  /*2840*/  IMAD.IADD R9, R25, 0x1, R18 ;  /* 0x0000000119097824 */ /* 0x000fe400078e0212 */
[C---:B------:R-:W-:Y:S01]  /*2850*/  IMAD.IADD R26, R5.reuse, 0x1, -R10 ;  /* 0x00000001051a7824 */ /* 0x040fe200078e0a0a */
[C---:B------:R-:W-:Y:S01]  /*2860*/  IADD3 R10, PT, PT, R5.reuse, -R10, -R8 ;  /* 0x8000000a050a7210 */ /* 0x040fe20007ffe808 */
[----:B------:R-:W-:Y:S01]  /*2870*/  IMAD.IADD R14, R5, 0x1, -R14 ;  /* 0x00000001050e7824 */ /* 0x000fe200078e0a0e */
[----:B------:R-:W-:Y:S01]  /*2880*/  IADD3 R5, PT, PT, R41, R6, R5 ;  /* 0x0000000629057210 */ /* 0x000fe20007ffe005 */
[----:B------:R-:W-:Y:S01]  /*2890*/  VIADD R22, R22, 0x4 ;  /* 0x0000000416167836 */ /* 0x000fe20000000000 */
[----:B------:R2:W-:Y:S01]  /*28a0*/  STS [R4], R37 ;  /* 0x0000002504007388 */ /* 0x0005e20000000800 */
[----:B------:R-:W-:Y:S01]  /*28b0*/  IMAD.IADD R6, R13, 0x1, R9 ;  /* 0x000000010d067824 */ /* 0x000fe200078e0209 */
[----:B-1----:R-:W1:Y:S01]  /*28c0*/  LDC.64 R2, c[0x0][0x390] ;  /* 0x0000e400ff027b82 */ /* 0x002e620000000a00 */
[----:B------:R-:W-:Y:S01]  /*28d0*/  IMAD R12, R41, 0xb, R12 ;  /* 0x0000000b290c7824 */ /* 0x000fe200078e020c */
[----:B------:R-:W-:Y:S01]  /*28e0*/  SEL R22, R9, R22, !P3 ;  /* 0x0000001609167207 */ /* 0x000fe20005800000 */
[----:B------:R-:W-:Y:S01]  /*28f0*/  IMAD.IADD R9, R23, 0x1, R6 ;  /* 0x0000000117097824 */ /* 0x000fe200078e0206 */
[----:B------:R3:W-:Y:S01]  /*2900*/  STS [R7], R36 ;  /* 0x0000002407007388 */ /* 0x0007e20000000800 */
[----:B------:R-:W-:Y:S01]  /*2910*/  VIADD R12, R12, 0x6 ;  /* 0x000000060c0c7836 */ /* 0x000fe20000000000 */
[----:B------:R-:W-:Y:S01]  /*2920*/  LEA R22, R22, UR5, 0x2 ;  /* 0x0000000516167c11 */ /* 0x000fe2000f8e10ff */
[----:B------:R-:W-:Y:S01]  /*2930*/  VIADD R11, R11, 0x5 ;  /* 0x000000050b0b7836 */ /* 0x000fe20000000000 */
[C---:B--2---:R-:W-:Y:S01]  /*2940*/  LEA R4, R41.reuse, UR5, 0x2 ;  /* 0x0000000529047c11 */ /* 0x044fe2000f8e10ff */
[----:B------:R-:W-:Y:S01]  /*2950*/  VIADD R13, R41, 0x380 ;  /* 0x00000380290d7836 */ /* 0x000fe20000000000 */
[----:B------:R-:W-:Y:S01]  /*2960*/  SEL R12, R9, R12, !P1 ;  /* 0x0000000c090c7207 */ /* 0x000fe20004800000 */
[----:B------:R-:W-:Y:S01]  /*2970*/  IMAD R14, R41, 0xb, R14 ;  /* 0x0000000b290e7824 */ /* 0x000fe200078e020e */
[----:B------:R-:W-:Y:S01]  /*2980*/  SEL R11, R6, R11, !P2 ;  /* 0x0000000b060b7207 */ /* 0x000fe20005000000 */
[----:B------:R-:W-:Y:S01]  /*2990*/  IMAD.IADD R9, R15, 0x1, R9 ;  /* 0x000000010f097824 */ /* 0x000fe200078e0209 */
[----:B------:R-:W-:Y:S01]  /*29a0*/  ISETP.GE.AND P2, PT, R13, R0, PT ;  /* 0x000000000d00720c */ /* 0x000fe20003f46270 */
[----:B------:R-:W-:Y:S01]  /*29b0*/  VIADD R14, R14, 0x7 ;  /* 0x000000070e0e7836 */ /* 0x000fe20000000000 */
[----:B------:R-:W-:Y:S01]  /*29c0*/  LEA R11, R11, UR5, 0x2 ;  /* 0x000000050b0b7c11 */ /* 0x000fe2000f8e10ff */
[C---:B------:R-:W-:Y:S01]  /*29d0*/  VIADD R13, R41.reuse, 0x700 ;  /* 0x00000700290d7836 */ /* 0x040fe20000000000 */
[----:B------:R-:W-:Y:S01]  /*29e0*/  LEA R12, R12, UR5, 0x2 ;  /* 0x000000050c0c7c11 */ /* 0x000fe2000f8e10ff */
[----:B------:R-:W-:Y:S01]  /*29f0*/  IMAD R24, R41, 0xb, R24 ;  /* 0x0000000b29187824 */ /* 0x000fe200078e0218 */
[----:B------:R-:W-:Y:S01]  /*2a00*/  SEL R14, R9, R14, !P0 ;  /* 0x0000000e090e7207 */ /* 0x000fe20004000000 */
[----:B------:R-:W-:Y:S01]  /*2a10*/  IMAD.IADD R9, R21, 0x1, R9 ;  /* 0x0000000115097824 */ /* 0x000fe200078e0209 */
[-C--:B------:R-:W-:Y:S01]  /*2a20*/  ISETP.GE.AND P0, PT, R13, R0.reuse, PT ;  /* 0x000000000d00720c */ /* 0x080fe20003f06270 */
[----:B------:R-:W-:Y:S01]  /*2a30*/  VIADD R24, R24, 0x8 ;  /* 0x0000000818187836 */ /* 0x000fe20000000000 */
[----:B------:R-:W-:Y:S01]  /*2a40*/  STS [R22], R35 ;  /* 0x0000002316007388 */ /* 0x000fe20000000800 */
[----:B------:R-:W-:Y:S01]  /*2a50*/  VIADD R13, R41, 0x8c0 ;  /* 0x000008c0290d7836 */ /* 0x000fe20000000000 */
[----:B------:R-:W-:Y:S01]  /*2a60*/  ISETP.GE.AND P3, PT, R17, R0, PT ;  /* 0x000000001100720c */ /* 0x000fe20003f66270 */
[----:B------:R-:W-:Y:S01]  /*2a70*/  IMAD R26, R41, 0xb, R26 ;  /* 0x0000000b291a7824 */ /* 0x000fe200078e021a */
[----:B------:R-:W-:Y:S01]  /*2a80*/  SEL R24, R9, R24, !P6 ;  /* 0x0000001809187207 */ /* 0x000fe20007000000 */
[----:B------:R-:W-:Y:S01]  /*2a90*/  IMAD R10, R41, 0xb, R10 ;  /* 0x0000000b290a7824 */ /* 0x000fe200078e020a */
[----:B------:R-:W-:Y:S01]  /*2aa0*/  ISETP.GE.AND P6, PT, R13, R0, PT ;  /* 0x000000000d00720c */ /* 0x000fe20003fc6270 */
[----:B------:R-:W-:Y:S01]  /*2ab0*/  IMAD.IADD R9, R20, 0x1, R9 ;  /* 0x0000000114097824 */ /* 0x000fe200078e0209 */
[----:B------:R-:W-:Y:S01]  /*2ac0*/  LEA R24, R24, UR5, 0x2 ;  /* 0x0000000518187c11 */ /* 0x000fe2000f8e10ff */
[----:B------:R-:W-:Y:S01]  /*2ad0*/  VIADD R26, R26, 0x9 ;  /* 0x000000091a1a7836 */ /* 0x000fe20000000000 */
[----:B------:R2:W-:Y:S01]  /*2ae0*/  STS [R11], R34 ;  /* 0x000000220b007388 */ /* 0x0005e20000000800 */
[----:B------:R-:W-:-:S02]  /*2af0*/  VIADD R13, R41, 0xa80 ;  /* 0x00000a80290d7836 */ /* 0x000fc40000000000 */
[----:B------:R-:W-:Y:S01]  /*2b00*/  VIADD R10, R10, 0xa ;  /* 0x0000000a0a0a7836 */ /* 0x000fe20000000000 */
[----:B------:R-:W-:Y:S01]  /*2b10*/  SEL R26, R9, R26, !P5 ;  /* 0x0000001a091a7207 */ /* 0x000fe20006800000 */
[----:B------:R-:W-:Y:S01]  /*2b20*/  @!P4 IMAD.IADD R10, R8, 0x1, R9 ;  /* 0x00000001080ac824 */ /* 0x000fe200078e0209 */
[-C--:B------:R-:W-:Y:S01]  /*2b30*/  ISETP.GE.AND P5, PT, R13, R0.reuse, PT ;  /* 0x000000000d00720c */ /* 0x080fe20003fa6270 */
[----:B0-----:R-:W-:Y:S01]  /*2b40*/  VIADD R16, R16, UR6 ;  /* 0x0000000610107c36 */ /* 0x001fe20008000000 */
[-C--:B------:R-:W-:Y:S01]  /*2b50*/  ISETP.GE.AND P4, PT, R41, R0.reuse, PT ;  /* 0x000000002900720c */ /* 0x080fe20003f86270 */
[----:B------:R-:W-:Y:S01]  /*2b60*/  VIADD R9, R5, 0xffffecc0 ;  /* 0xffffecc005097836 */ /* 0x000fe20000000000 */
[----:B------:R-:W-:Y:S01]  /*2b70*/  LEA R10, R10, UR5, 0x2 ;  /* 0x000000050a0a7c11 */ /* 0x000fe2000f8e10ff */
[C---:B------:R-:W-:Y:S01]  /*2b80*/  VIADD R13, R41.reuse, 0xc40 ;  /* 0x00000c40290d7836 */ /* 0x040fe20000000000 */
[----:B------:R-:W-:Y:S01]  /*2b90*/  STS [R12], R33 ;  /* 0x000000210c007388 */ /* 0x000fe20000000800 */
[C---:B------:R-:W-:Y:S01]  /*2ba0*/  VIADD R17, R41.reuse, 0x540 ;  /* 0x0000054029117836 */ /* 0x040fe20000000000 */
[----:B------:R-:W-:Y:S01]  /*2bb0*/  SEL R15, R16, R9, !P4 ;  /* 0x00000009100f7207 */ /* 0x000fe20006000000 */
[C---:B------:R-:W-:Y:S01]  /*2bc0*/  VIADD R19, R41.reuse, 0xe00 ;  /* 0x00000e0029137836 */ /* 0x040fe20000000000 */
[----:B------:R-:W-:Y:S01]  /*2bd0*/  LEA R9, R14, UR5, 0x2 ;  /* 0x000000050e097c11 */ /* 0x000fe2000f8e10ff */
[----:B---3--:R-:W-:Y:S01]  /*2be0*/  VIADD R7, R41, 0xfc0 ;  /* 0x00000fc029077836 */ /* 0x008fe20000000000 */
[-C--:B------:R-:W-:Y:S01]  /*2bf0*/  ISETP.GE.AND P4, PT, R13, R0.reuse, PT ;  /* 0x000000000d00720c */ /* 0x080fe20003f86270 */
[----:B------:R-:W-:Y:S01]  /*2c00*/  VIADD R21, R41, 0x1180 ;  /* 0x0000118029157836 */ /* 0x000fe20000000000 */
[----:B------:R-:W-:Y:S01]  /*2c10*/  LEA R13, R26, UR5, 0x2 ;  /* 0x000000051a0d7c11 */ /* 0x000fe2000f8e10ff */
[----:B------:R-:W-:Y:S01]  /*2c20*/  STS [R9], R32 ;  /* 0x0000002009007388 */ /* 0x000fe20000000800 */
[----:B------:R-:W-:Y:S01]  /*2c30*/  ISETP.GE.AND P1, PT, R17, R0, PT ;  /* 0x000000001100720c */ /* 0x000fe20003f26270 */
[----:B------:R-:W-:-:S02]  /*2c40*/  VIADD R17, R16, 0xfffffe40 ;  /* 0xfffffe4010117836 */ /* 0x000fc40000000000 */
[----:B------:R-:W-:Y:S01]  /*2c50*/  STS [R24], R31 ;  /* 0x0000001f18007388 */ /* 0x000fe20000000800 */
[----:B------:R-:W-:Y:S01]  /*2c60*/  @P3 VIADD R17, R5, 0xffffee80 ;  /* 0xffffee8005113836 */ /* 0x000fe20000000000 */
[-C--:B------:R-:W-:Y:S01]  /*2c70*/  ISETP.GE.AND P3, PT, R19, R0.reuse, PT ;  /* 0x000000001300720c */ /* 0x080fe20003f66270 */
[C---:B--2---:R-:W-:Y:S01]  /*2c80*/  VIADD R11, R16.reuse, 0xfffffc80 ;  /* 0xfffffc80100b7836 */ /* 0x044fe20000000000 */
[----:B------:R0:W-:Y:S01]  /*2c90*/  STS [R13], R30 ;  /* 0x0000001e0d007388 */ /* 0x0001e20000000800 */
[C---:B------:R-:W-:Y:S02]  /*2ca0*/  VIADD R19, R16.reuse, 0xfffffac0 ;  /* 0xfffffac010137836 */ /* 0x040fe40000000000 */
[----:B------:R-:W-:Y:S01]  /*2cb0*/  @P2 VIADD R11, R5, 0xfffff040 ;  /* 0xfffff040050b2836 */ /* 0x000fe20000000000 */
[----:B------:R2:W-:Y:S01]  /*2cc0*/  STS [R10], R29 ;  /* 0x0000001d0a007388 */ /* 0x0005e20000000800 */
[-C--:B------:R-:W-:Y:S01]  /*2cd0*/  ISETP.GE.AND P2, PT, R7, R0.reuse, PT ;  /* 0x000000000700720c */ /* 0x080fe20003f46270 */
[----:B------:R-:W-:Y:S01]  /*2ce0*/  @P1 VIADD R19, R5, 0xfffff200 ;  /* 0xfffff20005131836 */ /* 0x000fe20000000000 */
[----:B------:R-:W-:Y:S01]  /*2cf0*/  ISETP.GE.AND P1, PT, R21, R0, PT ;  /* 0x000000001500720c */ /* 0x000fe20003f26270 */
[----:B------:R-:W-:Y:S01]  /*2d00*/  BAR.SYNC.DEFER_BLOCKING 0x0 ;  /* 0x0000000000007b1d */ /* 0x000fe20000010000 */
[----:B------:R-:W-:-:S02]  /*2d10*/  VIADD R21, R16, 0xfffff740 ;  /* 0xfffff74010157836 */ /* 0x000fc40000000000 */
[C---:B0-----:R-:W-:Y:S02]  /*2d20*/  VIADD R13, R16.reuse, 0xfffff900 ;  /* 0xfffff900100d7836 */ /* 0x041fe40000000000 */
[C---:B------:R-:W-:Y:S02]  /*2d30*/  VIADD R23, R16.reuse, 0xfffff580 ;  /* 0xfffff58010177836 */ /* 0x040fe40000000000 */
[C---:B------:R-:W-:Y:S02]  /*2d40*/  VIADD R39, R16.reuse, 0xfffff3c0 ;  /* 0xfffff3c010277836 */ /* 0x040fe40000000000 */
[C---:B------:R-:W-:Y:S02]  /*2d50*/  VIADD R43, R16.reuse, 0xfffff200 ;  /* 0xfffff200102b7836 */ /* 0x040fe40000000000 */
[C---:B------:R-:W-:Y:S02]  /*2d60*/  VIADD R47, R16.reuse, 0xfffff040 ;  /* 0xfffff040102f7836 */ /* 0x040fe40000000000 */
[----:B------:R-:W-:-:S02]  /*2d70*/  VIADD R51, R16, 0xffffee80 ;  /* 0xffffee8010337836 */ /* 0x000fc40000000000 */
[C---:B------:R-:W-:Y:S02]  /*2d80*/  @P0 VIADD R13, R5.reuse, 0xfffff3c0 ;  /* 0xfffff3c0050d0836 */ /* 0x040fe40000000000 */
[C---:B------:R-:W-:Y:S02]  /*2d90*/  @P6 VIADD R21, R5.reuse, 0xfffff580 ;  /* 0xfffff58005156836 */ /* 0x040fe40000000000 */
[C---:B------:R-:W-:Y:S02]  /*2da0*/  @P5 VIADD R23, R5.reuse, 0xfffff740 ;  /* 0xfffff74005175836 */ /* 0x040fe40000000000 */
[C---:B------:R-:W-:Y:S02]  /*2db0*/  @P4 VIADD R39, R5.reuse, 0xfffff900 ;  /* 0xfffff90005274836 */ /* 0x040fe40000000000 */
[C---:B------:R-:W-:Y:S01]  /*2dc0*/  @P3 VIADD R43, R5.reuse, 0xfffffac0 ;  /* 0xfffffac0052b3836 */ /* 0x040fe20000000000 */
[----:B------:R-:W0:Y:S01]  /*2dd0*/  LDS R25, [R4] ;  /* 0x0000000004197984 */ /* 0x000e220000000800 */
[----:B------:R-:W-:-:S02]  /*2de0*/  @P2 VIADD R47, R5, 0xfffffc80 ;  /* 0xfffffc80052f2836 */ /* 0x000fc40000000000 */
[----:B------:R-:W-:Y:S01]  /*2df0*/  @P1 VIADD R51, R5, 0xfffffe40 ;  /* 0xfffffe4005331836 */ /* 0x000fe20000000000 */
[----:B------:R-:W3:Y:S01]  /*2e00*/  LDS R27, [R4+0x700] ;  /* 0x00070000041b7984 */ /* 0x000ee20000000800 */
[----:B-1----:R-:W-:-:S03]  /*2e10*/  IMAD.WIDE R6, R17, 0x4, R2 ;  /* 0x0000000411067825 */ /* 0x002fc600078e0202 */
[----:B------:R-:W1:Y:S01]  /*2e20*/  LDS R31, [R4+0xe00] ;  /* 0x000e0000041f7984 */ /* 0x000e620000000800 */
[----:B------:R-:W-:-:S03]  /*2e30*/  IMAD.WIDE R8, R11, 0x4, R2 ;  /* 0x000000040b087825 */ /* 0x000fc600078e0202 */
[----:B------:R-:W4:Y:S01]  /*2e40*/  LDS R29, [R4+0x1500] ;  /* 0x00150000041d7984 */ /* 0x000f220000000800 */
[----:B--2---:R-:W-:-:S03]  /*2e50*/  IMAD.WIDE R10, R19, 0x4, R2 ;  /* 0x00000004130a7825 */ /* 0x004fc600078e0202 */
[----:B------:R-:W2:Y:S01]  /*2e60*/  LDS R33, [R4+0x1c00] ;  /* 0x001c000004217984 */ /* 0x000ea20000000800 */
[----:B------:R-:W-:-:S03]  /*2e70*/  IMAD.WIDE R12, R13, 0x4, R2 ;  /* 0x000000040d0c7825 */ /* 0x000fc600078e0202 */
[----:B------:R-:W2:Y:S01]  /*2e80*/  LDS R35, [R4+0x2300] ;  /* 0x0023000004237984 */ /* 0x000ea20000000800 */
[----:B------:R-:W-:-:S03]  /*2e90*/  IMAD.WIDE R16, R23, 0x4, R2 ;  /* 0x0000000417107825 */ /* 0x000fc600078e0202 */
[----:B------:R-:W2:Y:S01]  /*2ea0*/  LDS R37, [R4+0x2a00] ;  /* 0x002a000004257984 */ /* 0x000ea20000000800 */
[----:B------:R-:W-:-:S03]  /*2eb0*/  IMAD.WIDE R18, R39, 0x4, R2 ;  /* 0x0000000427127825 */ /* 0x000fc600078e0202 */
[----:B------:R-:W2:Y:S01]  /*2ec0*/  LDS R41, [R4+0x3100] ;  /* 0x0031000004297984 */ /* 0x000ea20000000800 */
[----:B------:R-:W-:-:S03]  /*2ed0*/  IMAD.WIDE R22, R47, 0x4, R2 ;  /* 0x000000042f167825 */ /* 0x000fc600078e0202 */
[----:B------:R-:W2:Y:S04]  /*2ee0*/  LDS R45, [R4+0x3800] ;  /* 0x00380000042d7984 */ /* 0x000ea80000000800 */
[----:B------:R-:W2:Y:S04]  /*2ef0*/  LDS R49, [R4+0x3f00] ;  /* 0x003f000004317984 */ /* 0x000ea80000000800 */
[----:B------:R0:W2:Y:S02]  /*2f00*/  LDS R53, [R4+0x4600] ;  /* 0x0046000004357984 */ /* 0x0000a40000000800 */
[----:B0-----:R-:W-:-:S04]  /*2f10*/  IMAD.WIDE R4, R15, 0x4, R2 ;  /* 0x000000040f047825 */ /* 0x001fc800078e0202 */
[--C-:B------:R-:W-:Y:S01]  /*2f20*/  IMAD.WIDE R14, R21, 0x4, R2.reuse ;  /* 0x00000004150e7825 */ /* 0x100fe200078e0202 */
[----:B------:R-:W-:Y:S03]  /*2f30*/  STG.E desc[UR8][R4.64], R25 ;  /* 0x0000001904007986 */ /* 0x000fe6000c101908 */
[--C-:B------:R-:W-:Y:S01]  /*2f40*/  IMAD.WIDE R20, R43, 0x4, R2.reuse ;  /* 0x000000042b147825 */ /* 0x100fe200078e0202 */
[----:B---3--:R-:W-:Y:S03]  /*2f50*/  STG.E desc[UR8][R6.64], R27 ;  /* 0x0000001b06007986 */ /* 0x008fe6000c101908 */
[----:B------:R-:W-:Y:S01]  /*2f60*/  IMAD.WIDE R2, R51, 0x4, R2 ;  /* 0x0000000433027825 */ /* 0x000fe200078e0202 */
[----:B-1----:R-:W-:Y:S04]  /*2f70*/  STG.E desc[UR8][R8.64], R31 ;  /* 0x0000001f08007986 */ /* 0x002fe8000c101908 */
[----:B----4-:R-:W-:Y:S04]  /*2f80*/  STG.E desc[UR8][R10.64], R29 ;  /* 0x0000001d0a007986 */ /* 0x010fe8000c101908 */
[----:B--2---:R-:W-:Y:S04]  /*2f90*/  STG.E desc[UR8][R12.64], R33 ;  /* 0x000000210c007986 */ /* 0x004fe8000c101908 */
[----:B------:R-:W-:Y:S04]  /*2fa0*/  STG.E desc[UR8][R14.64], R35 ;  /* 0x000000230e007986 */ /* 0x000fe8000c101908 */
[----:B------:R-:W-:Y:S04]  /*2fb0*/  STG.E desc[UR8][R16.64], R37 ;  /* 0x0000002510007986 */ /* 0x000fe8000c101908 */
[----:B------:R-:W-:Y:S04]  /*2fc0*/  STG.E desc[UR8][R18.64], R41 ;  /* 0x0000002912007986 */ /* 0x000fe8000c101908 */
[----:B------:R-:W-:Y:S04]  /*2fd0*/  STG.E desc[UR8][R20.64], R45 ;  /* 0x0000002d14007986 */ /* 0x000fe8000c101908 */
[----:B------:R-:W-:Y:S04]  /*2fe0*/  STG.E desc[UR8][R22.64], R49 ;  /* 0x0000003116007986 */ /* 0x000fe8000c101908 */
[----:B------:R-:W-:Y:S01]  /*2ff0*/  STG.E desc[UR8][R2.64], R53 ;  /* 0x0000003502007986 */ /* 0x000fe2000c101908 */
[----:B------:R-:W-:Y:S05]  /*3000*/  EXIT ;  /* 0x000000000000794d */ /* 0x000fea0003800000 */
.L_x_481:
[----:B------:R-:W0:Y:S01]  /*3010*/  LDCU UR7, c[0x0][0x3ac] ;  /* 0x00007580ff0777ac */ /* 0x000e220008000800 */
[----:B------:R-:W-:Y:S01]  /*3020*/  ISETP.NE.AND P0, PT, R0, RZ, PT ;  /* 0x000000ff0000720c */ /* 0x000fe20003f05270 */
[----:B------:R-:W-:Y:S01]  /*3030*/  BSSY.RECONVERGENT B0, `(.L_x_496) ;  /* 0x000035d000007945 */ /* 0x000fe20003800200 */
[----:B0-----:R-:W-:-:S11]  /*3040*/  IADD3 R2, PT, PT, -R16, UR7, RZ ;  /* 0x0000000710027c10 */ /* 0x001fd6000fffe1ff */
[----:B------:R-:W-:Y:S05]  /*3050*/  @P0 BRA `(.L_x_497) ;  /* 0x0000001400640947 */ /* 0x000fea0003800000 */
[----:B------:R-:W0:Y:S01]  /*3060*/  S2R R3, SR_TID.X ;  /* 0x0000000000037919 */ /* 0x000e220000002100 */
[----:B------:R-:W1:Y:S08]  /*3070*/  LDC.64 R6, c[0x0][0x380] ;  /* 0x0000e000ff067b82 */ /* 0x000e700000000a00 */
[----:B------:R-:W2:Y:S01]  /*3080*/  LDC.64 R4, c[0x0][0x388] ;  /* 0x0000e200ff047b82 */ /* 0x000ea20000000a00 */
[----:B0-----:R-:W-:-:S04]  /*3090*/  IMAD R13, R3, 0xb, RZ ;  /* 0x0000000b030d7824 */ /* 0x001fc800078e02ff */
[C---:B------:R-:W-:Y:S01]  /*30a0*/  VIADD R11, R13.reuse, 0x2 ;  /* 0x000000020d0b7836 */ /* 0x040fe20000000000 */
[CC--:B------:R-:W-:Y:S01]  /*30b0*/  ISETP.GE.AND P6, PT, R13.reuse, R2.reuse, PT ;  /* 0x000000020d00720c */ /* 0x0c0fe20003fc6270 */
[C---:B------:R-:W-:Y:S02]  /*30c0*/  VIADD R21, R13.reuse, 0x1 ;  /* 0x000000010d157836 */ /* 0x040fe40000000000 */
        /* <DEDUP_REMOVED lines=8> */
[----:B------:R-:W-:Y:S01]  /*3150*/  IMAD.IADD R9, R16, 0x1, R13 ;  /* 0x0000000110097824 */ /* 0x000fe200078e020d */
[-C--:B------:R-:W-:Y:S01]  /*3160*/  ISETP.GE.AND P1, PT, R27, R2.reuse, PT ;  /* 0x000000021b00720c */ /* 0x080fe20003f26270 */
[----:B------:R-:W-:Y:S01]  /*3170*/  VIADD R27, R13, 0x8 ;  /* 0x000000080d1b7836 */ /* 0x000fe20000000000 */
[----:B------:R-:W-:Y:S01]  /*3180*/  ISETP.GE.AND P2, PT, R31, R2, PT ;  /* 0x000000021f00720c */ /* 0x000fe20003f46270 */
[----:B-1----:R-:W-:-:S04]  /*3190*/  IMAD.WIDE.U32 R6, R9, 0x4, R6 ;  /* 0x0000000409067825 */ /* 0x002fc800078e0006 */
[----:B--2---:R-:W-:Y:S01]  /*31a0*/  IMAD.WIDE.U32 R4, R9, 0x4, R4 ;  /* 0x0000000409047825 */ /* 0x004fe200078e0004 */
[----:B------:R-:W2:Y:S03]  /*31b0*/  @!P6 LDG.E R16, desc[UR8][R6.64] ;  /* 0x000000080610e981 */ /* 0x000ea6000c1e1900 */
[C---:B------:R-:W-:Y:S01]  /*31c0*/  VIADD R9, R13.reuse, 0x7 ;  /* 0x000000070d097836 */ /* 0x040fe20000000000 */
[----:B------:R-:W3:Y:S01]  /*31d0*/  @!P5 LDG.E R22, desc[UR8][R6.64+0x4] ;  /* 0x000004080616d981 */ /* 0x000ee2000c1e1900 */
[C---:B------:R-:W-:Y:S02]  /*31e0*/  VIADD R25, R13.reuse, 0x9 ;  /* 0x000000090d197836 */ /* 0x040fe40000000000 */
[----:B------:R-:W-:Y:S01]  /*31f0*/  VIADD R31, R13, 0xa ;  /* 0x0000000a0d1f7836 */ /* 0x000fe20000000000 */
[----:B------:R-:W4:Y:S01]  /*3200*/  @!P4 LDG.E R20, desc[UR8][R6.64+0x8] ;  /* 0x000008080614c981 */ /* 0x000f22000c1e1900 */
[----:B------:R-:W-:-:S02]  /*3210*/  ISETP.GE.AND P4, PT, R27, R2, PT ;  /* 0x000000021b00720c */ /* 0x000fc40003f86270 */
[-C--:B------:R-:W-:Y:S01]  /*3220*/  ISETP.GE.AND P5, PT, R25, R2.reuse, PT ;  /* 0x000000021900720c */ /* 0x080fe20003fa6270 */
[----:B------:R-:W5:Y:S01]  /*3230*/  @!P3 LDG.E R24, desc[UR8][R6.64+0xc] ;  /* 0x00000c080618b981 */ /* 0x000f62000c1e1900 */
[-C--:B------:R-:W-:Y:S02]  /*3240*/  ISETP.GE.AND P3, PT, R9, R2.reuse, PT ;  /* 0x000000020900720c */ /* 0x080fe40003f66270 */
[----:B------:R-:W-:Y:S01]  /*3250*/  ISETP.GE.AND P6, PT, R31, R2, PT ;  /* 0x000000021f00720c */ /* 0x000fe20003fc6270 */
[----:B------:R-:W5:Y:S04]  /*3260*/  @!P0 LDG.E R18, desc[UR8][R6.64+0x10] ;  /* 0x0000100806128981 */ /* 0x000f68000c1e1900 */
[----:B------:R-:W5:Y:S04]  /*3270*/  @!P1 LDG.E R23, desc[UR8][R6.64+0x14] ;  /* 0x0000140806179981 */ /* 0x000f68000c1e1900 */
[----:B------:R-:W5:Y:S04]  /*3280*/  @!P2 LDG.E R19, desc[UR8][R6.64+0x18] ;  /* 0x000018080613a981 */ /* 0x000f68000c1e1900 */
[----:B------:R-:W5:Y:S04]  /*3290*/  @!P3 LDG.E R17, desc[UR8][R6.64+0x1c] ;  /* 0x00001c080611b981 */ /* 0x000f68000c1e1900 */
[----:B------:R-:W5:Y:S04]  /*32a0*/  @!P4 LDG.E R15, desc[UR8][R6.64+0x20] ;  /* 0x00002008060fc981 */ /* 0x000f68000c1e1900 */
[----:B------:R-:W5:Y:S04]  /*32b0*/  @!P5 LDG.E R14, desc[UR8][R6.64+0x24] ;  /* 0x00002408060ed981 */ /* 0x000f68000c1e1900 */
[----:B------:R0:W5:Y:S01]  /*32c0*/  @!P6 LDG.E R12, desc[UR8][R6.64+0x28] ;  /* 0x00002808060ce981 */ /* 0x000162000c1e1900 */
[----:B------:R-:W-:Y:S01]  /*32d0*/  BAR.SYNC.DEFER_BLOCKING 0x0 ;  /* 0x0000000000007b1d */ /* 0x000fe20000010000 */
[----:B------:R-:W-:-:S02]  /*32e0*/  P2R R8, PR, RZ, 0x2 ;  /* 0x00000002ff087803 */ /* 0x000fc40000000000 */
[----:B------:R-:W-:-:S13]  /*32f0*/  ISETP.GE.AND P1, PT, R13, R2, PT ;  /* 0x000000020d00720c */ /* 0x000fda0003f26270 */
[----:B------:R-:W2:Y:S01]  /*3300*/  @!P1 LDG.E R0, desc[UR8][R4.64] ;  /* 0x0000000804009981 */ /* 0x000ea2000c1e1900 */
[----:B------:R-:W-:Y:S02]  /*3310*/  P2R R10, PR, RZ, 0x1 ;  /* 0x00000001ff0a7803 */ /* 0x000fe40000000000 */
[----:B------:R-:W-:Y:S01]  /*3320*/  ISETP.GE.AND P0, PT, R21, R2, PT ;  /* 0x000000021500720c */ /* 0x000fe20003f06270 */
[----:B------:R-:W-:Y:S01]  /*3330*/  IMAD.MOV.U32 R26, RZ, RZ, 0x1 ;  /* 0x00000001ff1a7424 */ /* 0x000fe200078e00ff */
[----:B------:R-:W3:Y:S01]  /*3340*/  @!P2 LDG.E R7, desc[UR8][R4.64+0x18] ;  /* 0x000018080407a981 */ /* 0x000ee2000c1e1900 */
[----:B------:R-:W-:Y:S02]  /*3350*/  IMAD.MOV.U32 R27, RZ, RZ, 0x1 ;  /* 0x00000001ff1b7424 */ /* 0x000fe400078e00ff */
[----:B------:R-:W-:Y:S01]  /*3360*/  IMAD.MOV.U32 R28, RZ, RZ, 0x1 ;  /* 0x00000001ff1c7424 */ /* 0x000fe200078e00ff */
[----:B------:R-:W4:Y:S01]  /*3370*/  @!P4 LDG.E R9, desc[UR8][R4.64+0x20] ;  /* 0x000020080409c981 */ /* 0x000f22000c1e1900 */
[----:B--2---:R-:W-:-:S06]  /*3380*/  @!P1 LOP3.LUT R26, R0, 0x1, RZ, 0xc, !PT ;  /* 0x00000001001a9812 */ /* 0x004fcc00078e0cff */
[----:B------:R-:W2:Y:S01]  /*3390*/  @!P0 LDG.E R0, desc[UR8][R4.64+0x4] ;  /* 0x0000040804008981 */ /* 0x000ea2000c1e1900 */
[----:B------:R-:W-:-:S03]  /*33a0*/  ISETP.GE.AND P1, PT, R11, R2, PT ;  /* 0x000000020b00720c */ /* 0x000fc60003f26270 */
[----:B------:R-:W5:Y:S01]  /*33b0*/  @!P6 LDG.E R11, desc[UR8][R4.64+0x28] ;  /* 0x00002808040be981 */ /* 0x000f62000c1e1900 */
[----:B--2---:R-:W-:-:S09]  /*33c0*/  @!P0 LOP3.LUT R27, R0, 0x1, RZ, 0xc, !PT ;  /* 0x00000001001b8812 */ /* 0x004fd200078e0cff */
[----:B------:R-:W2:Y:S01]  /*33d0*/  @!P1 LDG.E R0, desc[UR8][R4.64+0x8] ;  /* 0x0000080804009981 */ /* 0x000ea2000c1e1900 */
[----:B------:R-:W-:Y:S02]  /*33e0*/  ISETP.GE.AND P0, PT, R29, R2, PT ;  /* 0x000000021d00720c */ /* 0x000fe40003f06270 */
[----:B--2---:R-:W-:-:S11]  /*33f0*/  @!P1 LOP3.LUT R28, R0, 0x1, RZ, 0xc, !PT ;  /* 0x00000001001c9812 */ /* 0x004fd600078e0cff */
[----:B------:R-:W2:Y:S01]  /*3400*/  @!P0 LDG.E R0, desc[UR8][R4.64+0xc] ;  /* 0x00000c0804008981 */ /* 0x000ea2000c1e1900 */
[----:B------:R-:W-:Y:S01]  /*3410*/  IMAD.MOV.U32 R29, RZ, RZ, 0x1 ;  /* 0x00000001ff1d7424 */ /* 0x000fe200078e00ff */
[----:B------:R-:W-:Y:S02]  /*3420*/  ISETP.NE.AND P1, PT, R8, RZ, PT ;  /* 0x000000ff0800720c */ /* 0x000fe40003f25270 */
[----:B------:R-:W4:Y:S11]  /*3430*/  @!P3 LDG.E R8, desc[UR8][R4.64+0x1c] ;  /* 0x00001c080408b981 */ /* 0x000f36000c1e1900 */
[----:B------:R-:W3:Y:S01]  /*3440*/  @!P1 LDG.E R6, desc[UR8][R4.64+0x14] ;  /* 0x0000140804069981 */ /* 0x000ee2000c1e1900 */
[----:B--2---:R-:W-:-:S02]  /*3450*/  @!P0 LOP3.LUT R29, R0, 0x1, RZ, 0xc, !PT ;  /* 0x00000001001d8812 */ /* 0x004fc400078e0cff */
[----:B------:R-:W-:Y:S02]  /*3460*/  ISETP.NE.AND P0, PT, R10, RZ, PT ;  /* 0x000000ff0a00720c */ /* 0x000fe40003f05270 */
[----:B------:R-:W2:Y:S11]  /*3470*/  @!P5 LDG.E R10, desc[UR8][R4.64+0x24] ;  /* 0x00002408040ad981 */ /* 0x000eb6000c1e1900 */
[----:B------:R-:W2:Y:S01]  /*3480*/  @!P0 LDG.E R0, desc[UR8][R4.64+0x10] ;  /* 0x0000100804008981 */ /* 0x000ea2000c1e1900 */
[----:B------:R-:W-:-:S04]  /*3490*/  IMAD.IADD R33, R27, 0x1, R26 ;  /* 0x000000011b217824 */ /* 0x000fc800078e021a */
[----:B------:R-:W-:Y:S02]  /*34a0*/  IMAD.IADD R34, R33, 0x1, R28 ;  /* 0x0000000121227824 */ /* 0x000fe400078e021c */
[----:B------:R-:W-:Y:S02]  /*34b0*/  IMAD.MOV.U32 R31, RZ, RZ, 0x1 ;  /* 0x00000001ff1f7424 */ /* 0x000fe400078e00ff */
[----:B------:R-:W-:Y:S01]  /*34c0*/  IMAD.MOV.U32 R32, RZ, RZ, 0x1 ;  /* 0x00000001ff207424 */ /* 0x000fe200078e00ff */
[----:B---3--:R-:W-:Y:S01]  /*34d0*/  @!P1 LOP3.LUT R32, R6, 0x1, RZ, 0xc, !PT ;  /* 0x0000000106209812 */ /* 0x008fe200078e0cff */
[----:B------:R-:W-:Y:S02]  /*34e0*/  IMAD.IADD R38, R34, 0x1, R29 ;  /* 0x0000000122267824 */ /* 0x000fe400078e021d */
[----:B------:R-:W-:Y:S01]  /*34f0*/  IMAD.MOV.U32 R30, RZ, RZ, 0x1 ;  /* 0x00000001ff1e7424 */ /* 0x000fe200078e00ff */
[----:B------:R-:W-:Y:S01]  /*3500*/  @!P2 LOP3.LUT R30, R7, 0x1, RZ, 0xc, !PT ;  /* 0x00000001071ea812 */ /* 0x000fe200078e0cff */
[----:B------:R-:W-:Y:S01]  /*3510*/  IMAD.MOV.U32 R37, RZ, RZ, 0x1 ;  /* 0x00000001ff257424 */ /* 0x000fe200078e00ff */
[----:B----4-:R-:W-:Y:S01]  /*3520*/  @!P3 LOP3.LUT R37, R8, 0x1, RZ, 0xc, !PT ;  /* 0x000000010825b812 */ /* 0x010fe200078e0cff */
[----:B------:R-:W-:Y:S01]  /*3530*/  IMAD.MOV.U32 R36, RZ, RZ, 0x1 ;  /* 0x00000001ff247424 */ /* 0x000fe200078e00ff */
[----:B------:R-:W-:Y:S01]  /*3540*/  @!P4 LOP3.LUT R36, R9, 0x1, RZ, 0xc, !PT ;  /* 0x000000010924c812 */ /* 0x000fe200078e0cff */
[----:B------:R-:W-:-:S02]  /*3550*/  IMAD.MOV.U32 R35, RZ, RZ, 0x1 ;  /* 0x00000001ff237424 */ /* 0x000fc400078e00ff */
[----:B------:R-:W-:Y:S01]  /*3560*/  IMAD.MOV.U32 R39, RZ, RZ, 0x1 ;  /* 0x00000001ff277424 */ /* 0x000fe200078e00ff */
[----:B-----5:R-:W-:Y:S01]  /*3570*/  @!P6 LOP3.LUT R39, R11, 0x1, RZ, 0xc, !PT ;  /* 0x000000010b27e812 */ /* 0x020fe200078e0cff */
[----:B------:R-:W1:Y:S01]  /*3580*/  S2UR UR5, SR_CgaCtaId ;  /* 0x00000000000579c3 */ /* 0x000e620000008800 */
[----:B------:R-:W-:Y:S02]  /*3590*/  UMOV UR4, 0x400 ;  /* 0x0000040000047882 */ /* 0x000fe40000000000 */
[----:B-1----:R-:W-:-:S05]  /*35a0*/  ULEA UR4, UR5, UR4, 0x18 ;  /* 0x0000000405047291 */ /* 0x002fca000f8ec0ff */
[----:B------:R-:W-:Y:S01]  /*35b0*/  BAR.SYNC.DEFER_BLOCKING 0x0 ;  /* 0x0000000000007b1d */ /* 0x000fe20000010000 */
[----:B--2---:R-:W-:Y:S02]  /*35c0*/  @!P5 LOP3.LUT R35, R10, 0x1, RZ, 0xc, !PT ;  /* 0x000000010a23d812 */ /* 0x004fe400078e0cff */
[----:B------:R-:W-:-:S04]  /*35d0*/  @!P0 LOP3.LUT R31, R0, 0x1, RZ, 0xc, !PT ;  /* 0x00000001001f8812 */ /* 0x000fc800078e0cff */
[----:B------:R-:W-:-:S04]  /*35e0*/  IADD3 R0, PT, PT, R32, R31, R38 ;  /* 0x0000001f20007210 */ /* 0x000fc80007ffe026 */
[----:B------:R-:W-:-:S04]  /*35f0*/  IADD3 R0, PT, PT, R37, R30, R0 ;  /* 0x0000001e25007210 */ /* 0x000fc80007ffe000 */
[----:B------:R-:W-:-:S05]  /*3600*/  IADD3 R0, PT, PT, R35, R36, R0 ;  /* 0x0000002423007210 */ /* 0x000fca0007ffe000 */
[----:B------:R-:W-:-:S05]  /*3610*/  IMAD.IADD R4, R0, 0x1, R39 ;  /* 0x0000000100047824 */ /* 0x000fca00078e0227 */
[----:B------:R-:W1:Y:S02]  /*3620*/  SHFL.UP P0, R5, R4, 0x1, RZ ;  /* 0x0420000004057989 */ /* 0x000e6400000000ff */
[----:B-1----:R-:W-:-:S05]  /*3630*/  @P0 IMAD.IADD R5, R4, 0x1, R5 ;  /* 0x0000000104050824 */ /* 0x002fca00078e0205 */
[----:B0-----:R-:W0:Y:S02]  /*3640*/  SHFL.UP P0, R6, R5, 0x2, RZ ;  /* 0x0440000005067989 */ /* 0x001e2400000000ff */
[----:B0-----:R-:W-:-:S05]  /*3650*/  @P0 IMAD.IADD R6, R5, 0x1, R6 ;  /* 0x0000000105060824 */ /* 0x001fca00078e0206 */
[----:B------:R-:W0:Y:S01]  /*3660*/  SHFL.UP P0, R7, R6, 0x4, RZ ;  /* 0x0480000006077989 */ /* 0x000e2200000000ff */
[----:B------:R-:W1:Y:S01]  /*3670*/  S2R R0, SR_LANEID ;  /* 0x0000000000007919 */ /* 0x000e620000000000 */
[----:B0-----:R-:W-:-:S05]  /*3680*/  @P0 IMAD.IADD R7, R6, 0x1, R7 ;  /* 0x0000000106070824 */ /* 0x001fca00078e0207 */
[----:B------:R-:W0:Y:S01]  /*3690*/  SHFL.UP P0, R41, R7, 0x8, RZ ;  /* 0x0500000007297989 */ /* 0x000e2200000000ff */
[----:B-1----:R-:W-:Y:S01]  /*36a0*/  ISETP.NE.AND P1, PT, R0, 0x1f, PT ;  /* 0x0000001f0000780c */ /* 0x002fe20003f25270 */
[----:B0-----:R-:W-:-:S05]  /*36b0*/  @P0 IMAD.IADD R41, R7, 0x1, R41 ;  /* 0x0000000107290824 */ /* 0x001fca00078e0229 */
[----:B------:R-:W0:Y:S07]  /*36c0*/  SHFL.UP P0, R40, R41, 0x10, RZ ;  /* 0x0600000029287989 */ /* 0x000e2e00000000ff */
[----:B------:R-:W-:-:S04]  /*36d0*/  @!P1 SHF.R.U32.HI R4, RZ, 0x3, R3 ;  /* 0x00000003ff049819 */ /* 0x000fc80000011603 */
[----:B------:R-:W-:Y:S01]  /*36e0*/  @!P1 LOP3.LUT R43, R4, 0x7c, RZ, 0xc0, !PT ;  /* 0x0000007c042b9812 */ /* 0x000fe200078ec0ff */
[----:B0-----:R-:W-:-:S05]  /*36f0*/  @P0 IMAD.IADD R40, R41, 0x1, R40 ;  /* 0x0000000129280824 */ /* 0x001fca00078e0228 */
[----:B------:R-:W-:Y:S01]  /*3700*/  @!P1 STS [R43+UR4], R40 ;  /* 0x000000282b009988 */ /* 0x000fe20008000804 */
[----:B------:R-:W-:Y:S06]  /*3710*/  BAR.SYNC.DEFER_BLOCKING 0x0 ;  /* 0x0000000000007b1d */ /* 0x000fec0000010000 */
[----:B------:R-:W0:Y:S04]  /*3720*/  LDS.128 R8, [UR4] ;  /* 0x00000004ff087984 */ /* 0x000e280008000c00 */
[----:B------:R-:W1:Y:S01]  /*3730*/  LDS.128 R4, [UR4+0x10] ;  /* 0x00001004ff047984 */ /* 0x000e620008000c00 */
[----:B------:R-:W-:-:S04]  /*3740*/  SHF.R.U32.HI R41, RZ, 0x5, R3 ;  /* 0x00000005ff297819 */ /* 0x000fc80000011603 */
        /* <DEDUP_REMOVED lines=10> */
[----:B------:R-:W0:Y:S01]  /*37f0*/  LDS.128 R8, [UR4+0x20] ;  /* 0x00002004ff087984 */ /* 0x000e220008000c00 */
[----:B------:R-:W-:Y:S01]  /*3800*/  ISETP.NE.AND P0, PT, R41, 0x5, PT ;  /* 0x000000052900780c */ /* 0x000fe20003f05270 */
[----:B------:R-:W-:-:S03]  /*3810*/  IMAD.IADD R5, R5, 0x1, R4 ;  /* 0x0000000105057824 */ /* 0x000fc600078e0204 */
[----:B------:R-:W-:Y:S02]  /*3820*/  SEL R42, R4, R42, !P0 ;  /* 0x0000002a042a7207 */ /* 0x000fe40004000000 */
[----:B------:R-:W-:Y:S01]  /*3830*/  ISETP.NE.AND P0, PT, R41, 0x6, PT ;  /* 0x000000062900780c */ /* 0x000fe20003f05270 */
[----:B------:R-:W-:-:S03]  /*3840*/  IMAD.IADD R6, R6, 0x1, R5 ;  /* 0x0000000106067824 */ /* 0x000fc600078e0205 */
[----:B------:R-:W-:Y:S02]  /*3850*/  SEL R42, R5, R42, !P0 ;  /* 0x0000002a052a7207 */ /* 0x000fe40004000000 */
[----:B------:R-:W1:Y:S01]  /*3860*/  LDS.64 R4, [UR4+0x30] ;  /* 0x00003004ff047984 */ /* 0x000e620008000a00 */
[----:B------:R-:W-:Y:S01]  /*3870*/  BAR.SYNC.DEFER_BLOCKING 0x0 ;  /* 0x0000000000007b1d */ /* 0x000fe20000010000 */
[----:B------:R-:W-:Y:S01]  /*3880*/  ISETP.NE.AND P0, PT, R41, 0x7, PT ;  /* 0x000000072900780c */ /* 0x000fe20003f05270 */
[----:B------:R-:W-:-:S03]  /*3890*/  IMAD.IADD R7, R7, 0x1, R6 ;  /* 0x0000000107077824 */ /* 0x000fc600078e0206 */
[----:B------:R-:W-:Y:S02]  /*38a0*/  SEL R42, R6, R42, !P0 ;  /* 0x0000002a062a7207 */ /* 0x000fe40004000000 */
[----:B------:R-:W-:-:S04]  /*38b0*/  ISETP.NE.AND P0, PT, R41, 0x8, PT ;  /* 0x000000082900780c */ /* 0x000fc80003f05270 */
[----:B------:R-:W-:Y:S02]  /*38c0*/  SEL R42, R7, R42, !P0 ;  /* 0x0000002a072a7207 */ /* 0x000fe40004000000 */
[----:B------:R-:W-:Y:S01]  /*38d0*/  ISETP.NE.AND P0, PT, R41, 0x9, PT ;  /* 0x000000092900780c */ /* 0x000fe20003f05270 */
[----:B------:R-:W-:Y:S02]  /*38e0*/  IMAD.IADD R6, R38, 0x1, R31 ;  /* 0x0000000126067824 */ /* 0x000fe400078e021f */
[----:B0-----:R-:W-:-:S04]  /*38f0*/  IMAD.IADD R8, R7, 0x1, R8 ;  /* 0x0000000107087824 */ /* 0x001fc800078e0208 */
[----:B------:R-:W-:Y:S01]  /*3900*/  IMAD.IADD R9, R9, 0x1, R8 ;  /* 0x0000000109097824 */ /* 0x000fe200078e0208 */
[----:B------:R-:W-:Y:S02]  /*3910*/  SEL R42, R8, R42, !P0 ;  /* 0x0000002a082a7207 */ /* 0x000fe40004000000 */
[----:B------:R-:W-:Y:S01]  /*3920*/  ISETP.NE.AND P0, PT, R41, 0xa, PT ;  /* 0x0000000a2900780c */ /* 0x000fe20003f05270 */
[----:B------:R-:W-:Y:S02]  /*3930*/  IMAD.IADD R10, R10, 0x1, R9 ;  /* 0x000000010a0a7824 */ /* 0x000fe400078e0209 */
[----:B------:R-:W-:Y:S01]  /*3940*/  IMAD.IADD R7, R6, 0x1, R32 ;  /* 0x0000000106077824 */ /* 0x000fe200078e0220 */
[----:B------:R-:W-:Y:S02]  /*3950*/  SEL R42, R9, R42, !P0 ;  /* 0x0000002a092a7207 */ /* 0x000fe40004000000 */
[----:B------:R-:W-:Y:S01]  /*3960*/  ISETP.NE.AND P0, PT, R41, 0xb, PT ;  /* 0x0000000b2900780c */ /* 0x000fe20003f05270 */
[----:B------:R-:W-:-:S02]  /*3970*/  IMAD.IADD R8, R7, 0x1, R30 ;  /* 0x0000000107087824 */ /* 0x000fc400078e021e */
[----:B------:R-:W-:Y:S01]  /*3980*/  IMAD.IADD R11, R11, 0x1, R10 ;  /* 0x000000010b0b7824 */ /* 0x000fe200078e020a */
[----:B------:R-:W-:Y:S02]  /*3990*/  SEL R42, R10, R42, !P0 ;  /* 0x0000002a0a2a7207 */ /* 0x000fe40004000000 */
[----:B------:R-:W-:Y:S01]  /*39a0*/  ISETP.NE.AND P0, PT, R41, 0xc, PT ;  /* 0x0000000c2900780c */ /* 0x000fe20003f05270 */
[----:B------:R-:W-:-:S03]  /*39b0*/  IMAD.IADD R9, R8, 0x1, R37 ;  /* 0x0000000108097824 */ /* 0x000fc600078e0225 */
[C---:B------:R-:W-:Y:S01]  /*39c0*/  SEL R42, R11.reuse, R42, !P0 ;  /* 0x0000002a0b2a7207 */ /* 0x040fe20004000000 */
[----:B-1----:R-:W-:Y:S02]  /*39d0*/  IMAD.IADD R11, R11, 0x1, R4 ;  /* 0x000000010b0b7824 */ /* 0x002fe400078e0204 */
[----:B------:R-:W-:Y:S01]  /*39e0*/  IMAD.IADD R4, R9, 0x1, R36 ;  /* 0x0000000109047824 */ /* 0x000fe200078e0224 */
[----:B------:R-:W-:-:S03]  /*39f0*/  ISETP.NE.AND P1, PT, R41, 0xd, PT ;  /* 0x0000000d2900780c */ /* 0x000fc60003f25270 */
[----:B------:R-:W-:Y:S01]  /*3a00*/  IMAD.IADD R10, R4, 0x1, R35 ;  /* 0x00000001040a7824 */ /* 0x000fe200078e0223 */
[----:B------:R-:W-:Y:S02]  /*3a10*/  ISETP.NE.AND P2, PT, R0, RZ, PT ;  /* 0x000000ff0000720c */ /* 0x000fe40003f45270 */
[C---:B------:R-:W-:Y:S02]  /*3a20*/  SEL R42, R11.reuse, R42, !P1 ;  /* 0x0000002a0b2a7207 */ /* 0x040fe40004800000 */
[----:B------:R-:W-:Y:S02]  /*3a30*/  IADD3 R5, PT, PT, R11, R2, R5 ;  /* 0x000000020b057210 */ /* 0x000fe40007ffe005 */
[----:B------:R-:W-:Y:S02]  /*3a40*/  IADD3 R40, PT, PT, R40, -R39, -R10 ;  /* 0x8000002728287210 */ /* 0x000fe40007ffe80a */
[----:B------:R-:W-:Y:S01]  /*3a50*/  ISETP.GE.U32.AND P0, PT, R3, 0x20, PT ;  /* 0x000000200300780c */ /* 0x000fe20003f06070 */
[----:B------:R-:W-:Y:S01]  /*3a60*/  VIADD R5, R5, 0xffffecc0 ;  /* 0xffffecc005057836 */ /* 0x000fe20000000000 */
[----:B------:R-:W-:-:S02]  /*3a70*/  SEL R11, R40, RZ, P2 ;  /* 0x000000ff280b7207 */ /* 0x000fc40001000000 */
[----:B------:R-:W-:Y:S01]  /*3a80*/  SEL R42, R42, RZ, P0 ;  /* 0x000000ff2a2a7207 */ /* 0x000fe20000000000 */
[----:B------:R-:W-:Y:S01]  /*3a90*/  IMAD.IADD R0, R2, 0x1, -R5 ;  /* 0x0000000102007824 */ /* 0x000fe200078e0a05 */
[----:B------:R-:W-:-:S03]  /*3aa0*/  ISETP.NE.AND P0, PT, R39, RZ, PT ;  /* 0x000000ff2700720c */ /* 0x000fc60003f05270 */
[----:B------:R-:W-:Y:S01]  /*3ab0*/  IMAD.IADD R42, R42, 0x1, R11 ;  /* 0x000000012a2a7824 */ /* 0x000fe200078e020b */
[----:B------:R-:W-:-:S03]  /*3ac0*/  ISETP.NE.AND P1, PT, R26, RZ, PT ;  /* 0x000000ff1a00720c */ /* 0x000fc60003f25270 */
[----:B------:R-:W-:Y:S02]  /*3ad0*/  IMAD.IADD R11, R13, 0x1, -R42 ;  /* 0x000000010d0b7824 */ /* 0x000fe400078e0a2a */
[----:B------:R-:W-:Y:S01]  /*3ae0*/  IMAD.IADD R39, R42, 0x1, R0 ;  /* 0x000000012a277824 */ /* 0x000fe200078e0200 */
[----:B------:R-:W-:Y:S02]  /*3af0*/  IADD3 R21, PT, PT, R21, -R42, -R26 ;  /* 0x8000002a15157210 */ /* 0x000fe40007ffe81a */
[----:B------:R-:W-:Y:S01]  /*3b00*/  IADD3 R33, PT, PT, R13, -R33, -R42 ;  /* 0x800000210d217210 */ /* 0x000fe20007ffe82a */
[----:B------:R-:W-:Y:S01]  /*3b10*/  IMAD.IADD R26, R39, 0x1, R26 ;  /* 0x00000001271a7824 */ /* 0x000fe200078e021a */
[----:B------:R-:W-:Y:S02]  /*3b20*/  SEL R11, R11, R39, !P1 ;  /* 0x000000270b0b7207 */ /* 0x000fe40004800000 */
[----:B------:R-:W-:Y:S01]  /*3b30*/  ISETP.NE.AND P1, PT, R27, RZ, PT ;  /* 0x000000ff1b00720c */ /* 0x000fe20003f25270 */
[----:B------:R-:W-:-:S03]  /*3b40*/  VIADD R33, R33, 0x2 ;  /* 0x0000000221217836 */ /* 0x000fc60000000000 */
[----:B------:R-:W-:Y:S01]  /*3b50*/  SEL R21, R21, R26, !P1 ;  /* 0x0000001a15157207 */ /* 0x000fe20004800000 */
[----:B------:R-:W-:Y:S01]  /*3b60*/  IMAD.IADD R26, R26, 0x1, R27 ;  /* 0x000000011a1a7824 */ /* 0x000fe200078e021b */
[----:B------:R-:W-:-:S04]  /*3b70*/  ISETP.NE.AND P1, PT, R28, RZ, PT ;  /* 0x000000ff1c00720c */ /* 0x000fc80003f25270 */
[----:B------:R-:W-:Y:S01]  /*3b80*/  SEL R33, R33, R26, !P1 ;  /* 0x0000001a21217207 */ /* 0x000fe20004800000 */
[----:B------:R-:W-:Y:S01]  /*3b90*/  IMAD.IADD R26, R26, 0x1, R28 ;  /* 0x000000011a1a7824 */ /* 0x000fe200078e021c */
[--C-:B------:R-:W-:Y:S02]  /*3ba0*/  IADD3 R6, PT, PT, R13, -R6, -R42.reuse ;  /* 0x800000060d067210 */ /* 0x100fe40007ffe82a */
[----:B------:R-:W-:Y:S01]  /*3bb0*/  ISETP.NE.AND P1, PT, R29, RZ, PT ;  /* 0x000000ff1d00720c */ /* 0x000fe20003f25270 */
[----:B------:R-:W-:Y:S01]  /*3bc0*/  IMAD.IADD R29, R26, 0x1, R29 ;  /* 0x000000011a1d7824 */ /* 0x000fe200078e021d */
[--C-:B------:R-:W-:Y:S01]  /*3bd0*/  IADD3 R34, PT, PT, R13, -R34, -R42.reuse ;  /* 0x800000220d227210 */ /* 0x100fe20007ffe82a */
[----:B------:R-:W-:Y:S01]  /*3be0*/  VIADD R6, R6, 0x5 ;  /* 0x0000000506067836 */ /* 0x000fe20000000000 */
[----:B------:R-:W-:Y:S01]  /*3bf0*/  ISETP.NE.AND P2, PT, R31, RZ, PT ;  /* 0x000000ff1f00720c */ /* 0x000fe20003f45270 */
[----:B------:R-:W-:Y:S01]  /*3c00*/  IMAD.IADD R31, R29, 0x1, R31 ;  /* 0x000000011d1f7824 */ /* 0x000fe200078e021f */
[----:B------:R-:W-:Y:S01]  /*3c10*/  IADD3 R25, PT, PT, R25, -R4, -R42 ;  /* 0x8000000419197210 */ /* 0x000fe20007ffe82a */
[----:B------:R-:W-:Y:S01]  /*3c20*/  VIADD R34, R34, 0x3 ;  /* 0x0000000322227836 */ /* 0x000fe20000000000 */
[----:B------:R-:W-:-:S02]  /*3c30*/  ISETP.NE.AND P3, PT, R32, RZ, PT ;  /* 0x000000ff2000720c */ /* 0x000fc40003f65270 */
[C-C-:B------:R-:W-:Y:S02]  /*3c40*/  IADD3 R4, PT, PT, R13.reuse, -R7, -R42.reuse ;  /* 0x800000070d047210 */ /* 0x140fe40007ffe82a */
[----:B------:R-:W-:Y:S02]  /*3c50*/  IADD3 R38, PT, PT, R13, -R38, -R42 ;  /* 0x800000260d267210 */ /* 0x000fe40007ffe82a */
[----:B------:R-:W-:Y:S01]  /*3c60*/  SEL R6, R6, R31, !P3 ;  /* 0x0000001f06067207 */ /* 0x000fe20005800000 */
[----:B------:R-:W-:Y:S01]  /*3c70*/  IMAD.IADD R31, R31, 0x1, R32 ;  /* 0x000000011f1f7824 */ /* 0x000fe200078e0220 */
[----:B------:R-:W-:Y:S01]  /*3c80*/  SEL R34, R34, R26, !P1 ;  /* 0x0000001a22227207 */ /* 0x000fe20004800000 */
[----:B------:R-:W-:Y:S01]  /*3c90*/  VIADD R4, R4, 0x6 ;  /* 0x0000000604047836 */ /* 0x000fe20000000000 */
[----:B------:R-:W-:Y:S01]  /*3ca0*/  ISETP.NE.AND P1, PT, R30, RZ, PT ;  /* 0x000000ff1e00720c */ /* 0x000fe20003f25270 */
[----:B------:R-:W-:Y:S01]  /*3cb0*/  VIADD R38, R38, 0x4 ;  /* 0x0000000426267836 */ /* 0x000fe20000000000 */
[----:B------:R-:W-:Y:S01]  /*3cc0*/  IADD3 R8, PT, PT, R13, -R8, -R42 ;  /* 0x800000080d087210 */ /* 0x000fe20007ffe82a */
[----:B------:R-:W-:Y:S01]  /*3cd0*/  IMAD.IADD R30, R31, 0x1, R30 ;  /* 0x000000011f1e7824 */ /* 0x000fe200078e021e */
[----:B------:R-:W-:-:S02]  /*3ce0*/  IADD3 R39, PT, PT, R13, -R9, -R42 ;  /* 0x800000090d277210 */ /* 0x000fc40007ffe82a */
[----:B------:R-:W-:Y:S02]  /*3cf0*/  SEL R4, R4, R31, !P1 ;  /* 0x0000001f04047207 */ /* 0x000fe40004800000 */
[----:B------:R-:W-:Y:S02]  /*3d00*/  LEA R11, R11, UR4, 0x2 ;  /* 0x000000040b0b7c11 */ /* 0x000fe4000f8e10ff */
[----:B------:R-:W-:Y:S02]  /*3d10*/  SEL R38, R38, R29, !P2 ;  /* 0x0000001d26267207 */ /* 0x000fe40005000000 */
[----:B------:R-:W-:Y:S01]  /*3d20*/  ISETP.NE.AND P1, PT, R37, RZ, PT ;  /* 0x000000ff2500720c */ /* 0x000fe20003f25270 */
[----:B------:R-:W-:Y:S01]  /*3d30*/  IMAD.IADD R37, R30, 0x1, R37 ;  /* 0x000000011e257824 */ /* 0x000fe200078e0225 */
[----:B------:R-:W-:Y:S01]  /*3d40*/  LEA R21, R21, UR4, 0x2 ;  /* 0x0000000415157c11 */ /* 0x000fe2000f8e10ff */
[----:B------:R-:W-:Y:S01]  /*3d50*/  VIADD R8, R8, 0x7 ;  /* 0x0000000708087836 */ /* 0x000fe20000000000 */
[----:B------:R-:W-:Y:S01]  /*3d60*/  LEA R33, R33, UR4, 0x2 ;  /* 0x0000000421217c11 */ /* 0x000fe2000f8e10ff */
[----:B------:R-:W-:Y:S01]  /*3d70*/  VIADD R39, R39, 0x8 ;  /* 0x0000000827277836 */ /* 0x000fe20000000000 */
[----:B------:R-:W-:Y:S01]  /*3d80*/  LEA R7, R34, UR4, 0x2 ;  /* 0x0000000422077c11 */ /* 0x000fe2000f8e10ff */
[----:B------:R0:W-:Y:S01]  /*3d90*/  STS [R11], R16 ;  /* 0x000000100b007388 */ /* 0x0001e20000000800 */
[----:B------:R-:W-:-:S02]  /*3da0*/  IADD3 R10, PT, PT, R13, -R10, -R42 ;  /* 0x8000000a0d0a7210 */ /* 0x000fc40007ffe82a */
[----:B------:R-:W-:Y:S02]  /*3db0*/  LEA R9, R38, UR4, 0x2 ;  /* 0x0000000426097c11 */ /* 0x000fe4000f8e10ff */
[----:B------:R-:W-:Y:S01]  /*3dc0*/  ISETP.NE.AND P2, PT, R36, RZ, PT ;  /* 0x000000ff2400720c */ /* 0x000fe20003f45270 */
[----:B------:R-:W-:Y:S01]  /*3dd0*/  IMAD.IADD R36, R37, 0x1, R36 ;  /* 0x0000000125247824 */ /* 0x000fe200078e0224 */
[----:B------:R-:W-:Y:S01]  /*3de0*/  LEA R6, R6, UR4, 0x2 ;  /* 0x0000000406067c11 */ /* 0x000fe2000f8e10ff */
[----:B------:R-:W-:Y:S01]  /*3df0*/  STS [R21], R22 ;  /* 0x0000001615007388 */ /* 0x000fe20000000800 */
[----:B------:R-:W-:Y:S01]  /*3e00*/  ISETP.NE.AND P3, PT, R35, RZ, PT ;  /* 0x000000ff2300720c */ /* 0x000fe20003f65270 */
[----:B------:R-:W-:Y:S01]  /*3e10*/  VIADD R10, R10, 0xa ;  /* 0x0000000a0a0a7836 */ /* 0x000fe20000000000 */
[----:B------:R-:W-:Y:S01]  /*3e20*/  SEL R8, R8, R30, !P1 ;  /* 0x0000001e08087207 */ /* 0x000fe20004800000 */
[----:B------:R-:W-:Y:S01]  /*3e30*/  STS [R33], R20 ;  /* 0x0000001421007388 */ /* 0x000fe20000000800 */
[----:B------:R-:W-:Y:S01]  /*3e40*/  SEL R39, R39, R37, !P2 ;  /* 0x0000002527277207 */ /* 0x000fe20005000000 */
[----:B------:R-:W-:-:S02]  /*3e50*/  @P0 IMAD.IADD R10, R36, 0x1, R35 ;  /* 0x00000001240a0824 */ /* 0x000fc400078e0223 */
[----:B------:R1:W-:Y:S01]  /*3e60*/  STS [R7], R24 ;  /* 0x0000001807007388 */ /* 0x0003e20000000800 */
[----:B------:R-:W-:-:S03]  /*3e70*/  SEL R25, R25, R36, !P3 ;  /* 0x0000002419197207 */ /* 0x000fc60005800000 */
[----:B------:R2:W-:Y:S01]  /*3e80*/  STS [R9], R18 ;  /* 0x0000001209007388 */ /* 0x0005e20000000800 */
[----:B0-----:R-:W-:-:S03]  /*3e90*/  LEA R16, R8, UR4, 0x2 ;  /* 0x0000000408107c11 */ /* 0x001fc6000f8e10ff */
[----:B------:R0:W-:Y:S01]  /*3ea0*/  STS [R6], R23 ;  /* 0x0000001706007388 */ /* 0x0001e20000000800 */
[----:B------:R-:W-:Y:S02]  /*3eb0*/  LEA R25, R25, UR4, 0x2 ;  /* 0x0000000419197c11 */ /* 0x000fe4000f8e10ff */
[----:B-1----:R-:W-:Y:S02]  /*3ec0*/  LEA R7, R10, UR4, 0x2 ;  /* 0x000000040a077c11 */ /* 0x002fe4000f8e10ff */
[----:B--2---:R-:W-:Y:S02]  /*3ed0*/  LEA R18, R39, UR4, 0x2 ;  /* 0x0000000427127c11 */ /* 0x004fe4000f8e10ff */
[----:B0-----:R-:W-:-:S05]  /*3ee0*/  LEA R6, R4, UR4, 0x2 ;  /* 0x0000000404067c11 */ /* 0x001fca000f8e10ff */
[----:B------:R0:W-:Y:S04]  /*3ef0*/  STS [R6], R19 ;  /* 0x0000001306007388 */ /* 0x0001e80000000800 */
[----:B------:R-:W-:Y:S04]  /*3f00*/  STS [R16], R17 ;  /* 0x0000001110007388 */ /* 0x000fe80000000800 */
[----:B------:R-:W-:Y:S04]  /*3f10*/  STS [R18], R15 ;  /* 0x0000000f12007388 */ /* 0x000fe80000000800 */
[----:B------:R1:W-:Y:S04]  /*3f20*/  STS [R25], R14 ;  /* 0x0000000e19007388 */ /* 0x0003e80000000800 */
[----:B------:R2:W-:Y:S01]  /*3f30*/  STS [R7], R12 ;  /* 0x0000000c07007388 */ /* 0x0005e20000000800 */
[----:B------:R-:W-:-:S02]  /*3f40*/  VIADD R27, R3, 0x1c0 ;  /* 0x000001c0031b7836 */ /* 0x000fc40000000000 */
[C---:B------:R-:W-:Y:S02]  /*3f50*/  VIADD R29, R3.reuse, 0x380 ;  /* 0x00000380031d7836 */ /* 0x040fe40000000000 */
[----:B------:R-:W-:Y:S01]  /*3f60*/  VIADD R31, R3, 0x540 ;  /* 0x00000540031f7836 */ /* 0x000fe20000000000 */
[-C--:B------:R-:W-:Y:S02]  /*3f70*/  ISETP.GE.AND P1, PT, R27, R2.reuse, PT ;  /* 0x000000021b00720c */ /* 0x080fe40003f26270 */
[-C--:B------:R-:W-:Y:S02]  /*3f80*/  ISETP.GE.AND P0, PT, R29, R2.reuse, PT ;  /* 0x000000021d00720c */ /* 0x080fe40003f06270 */
[----:B------:R-:W-:Y:S02]  /*3f90*/  ISETP.GE.AND P5, PT, R31, R2, PT ;  /* 0x000000021f00720c */ /* 0x000fe40003fa6270 */
[----:B------:R-:W-:Y:S01]  /*3fa0*/  LEA R4, R3, UR4, 0x2 ;  /* 0x0000000403047c11 */ /* 0x000fe2000f8e10ff */
[----:B------:R-:W-:Y:S01]  /*3fb0*/  BAR.SYNC.DEFER_BLOCKING 0x0 ;  /* 0x0000000000007b1d */ /* 0x000fe20000010000 */
[----:B------:R-:W-:-:S02]  /*3fc0*/  ISETP.GE.AND P4, PT, R29, R0, !P0 ;  /* 0x000000001d00720c */ /* 0x000fc40004786270 */
[----:B0-----:R-:W-:-:S05]  /*3fd0*/  IADD3 R6, PT, PT, -R3, UR7, RZ ;  /* 0x0000000703067c10 */ /* 0x001fca000fffe1ff */
[----:B------:R-:W0:Y:S01]  /*3fe0*/  @!P1 LDC.64 R10, c[0x0][0x390] ;  /* 0x0000e400ff0a9b82 */ /* 0x000e220000000a00 */
[----:B------:R-:W-:-:S07]  /*3ff0*/  ISETP.GE.AND P3, PT, R27, R0, !P1 ;  /* 0x000000001b00720c */ /* 0x000fce0004f66270 */
[----:B------:R-:W3:Y:S01]  /*4000*/  @!P0 LDC.64 R8, c[0x0][0x390] ;  /* 0x0000e400ff088b82 */ /* 0x000ee20000000a00 */
[----:B------:R-:W-:-:S07]  /*4010*/  ISETP.GE.AND P2, PT, R31, R0, !P5 ;  /* 0x000000001f00720c */ /* 0x000fce0006f46270 */
[----:B-1----:R-:W1:Y:S01]  /*4020*/  @!P5 LDC.64 R14, c[0x0][0x390] ;  /* 0x0000e400ff0edb82 */ /* 0x002e620000000a00 */
[----:B------:R4:W1:Y:S04]  /*4030*/  @!P1 LDS R21, [R4+0x700] ;  /* 0x0007000004159984 */ /* 0x0008680000000800 */
[----:B------:R4:W1:Y:S04]  /*4040*/  @!P0 LDS R19, [R4+0xe00] ;  /* 0x000e000004138984 */ /* 0x0008680000000800 */
[----:B------:R4:W1:Y:S01]  /*4050*/  @!P5 LDS R23, [R4+0x1500] ;  /* 0x001500000417d984 */ /* 0x0008620000000800 */
[----:B------:R-:W-:-:S02]  /*4060*/  @!P0 VIADD R13, R6, 0xfffffc7f ;  /* 0xfffffc7f060d8836 */ /* 0x000fc40000000000 */
[--C-:B------:R-:W-:Y:S01]  /*4070*/  @P4 IMAD.IADD R13, R29, 0x1, -R0.reuse ;  /* 0x000000011d0d4824 */ /* 0x100fe200078e0a00 */
[CC--:B------:R-:W-:Y:S01]  /*4080*/  ISETP.GE.AND P4, PT, R3.reuse, R2.reuse, PT ;  /* 0x000000020300720c */ /* 0x0c0fe20003f86270 */
[----:B------:R-:W-:Y:S02]  /*4090*/  VIADD R33, R3, 0x700 ;  /* 0x0000070003217836 */ /* 0x000fe40000000000 */
[C---:B--2---:R-:W-:Y:S02]  /*40a0*/  @!P1 VIADD R7, R6.reuse, 0xfffffe3f ;  /* 0xfffffe3f06079836 */ /* 0x044fe40000000000 */
[--C-:B------:R-:W-:Y:S01]  /*40b0*/  @P3 IMAD.IADD R7, R27, 0x1, -R0.reuse ;  /* 0x000000011b073824 */ /* 0x100fe200078e0a00 */
[----:B------:R-:W-:Y:S01]  /*40c0*/  ISETP.GE.AND P3, PT, R33, R2, PT ;  /* 0x000000022100720c */ /* 0x000fe20003f66270 */
[----:B------:R-:W-:Y:S01]  /*40d0*/  BSSY.RECONVERGENT B1, `(.L_x_498) ;  /* 0x0000011000017945 */ /* 0x000fe20003800200 */
[----:B------:R-:W-:Y:S02]  /*40e0*/  @!P5 VIADD R25, R6, 0xfffffabf ;  /* 0xfffffabf0619d836 */ /* 0x000fe40000000000 */
[----:B------:R-:W-:Y:S01]  /*40f0*/  @P2 IMAD.IADD R25, R31, 0x1, -R0 ;  /* 0x000000011f192824 */ /* 0x000fe200078e0a00 */
[----:B------:R-:W-:Y:S01]  /*4100*/  ISETP.GE.AND P6, PT, R33, R0, !P3 ;  /* 0x000000002100720c */ /* 0x000fe20005fc6270 */
[----:B0-----:R-:W-:-:S04]  /*4110*/  @!P1 IMAD.WIDE R10, R7, 0x4, R10 ;  /* 0x00000004070a9825 */ /* 0x001fc800078e020a */
[----:B---3--:R-:W-:-:S04]  /*4120*/  @!P0 IMAD.WIDE R12, R13, 0x4, R8 ;  /* 0x000000040d0c8825 */ /* 0x008fc800078e0208 */
[C---:B------:R-:W-:Y:S02]  /*4130*/  VIADD R31, R3.reuse, 0x8c0 ;  /* 0x000008c0031f7836 */ /* 0x040fe40000000000 */
[----:B------:R-:W-:Y:S01]  /*4140*/  VIADD R35, R3, 0xa80 ;  /* 0x00000a8003237836 */ /* 0x000fe20000000000 */
[----:B----4-:R-:W-:Y:S06]  /*4150*/  @P4 BRA `(.L_x_499) ;  /* 0x0000000000204947 */ /* 0x010fec0003800000 */
[----:B------:R-:W0:Y:S01]  /*4160*/  LDS R7, [R4] ;  /* 0x0000000004077984 */ /* 0x000e220000000800 */
[----:B------:R-:W2:Y:S01]  /*4170*/  LDC.64 R8, c[0x0][0x390] ;  /* 0x0000e400ff087b82 */ /* 0x000ea20000000a00 */
[----:B------:R-:W-:Y:S02]  /*4180*/  ISETP.GE.AND P2, PT, R3, R0, PT ;  /* 0x000000000300720c */ /* 0x000fe40003f46270 */
[----:B------:R-:W-:-:S05]  /*4190*/  LOP3.LUT R17, RZ, R3, RZ, 0x33, !PT ;  /* 0x00000003ff117212 */ /* 0x000fca00078e33ff */
[----:B------:R-:W-:-:S06]  /*41a0*/  VIADD R17, R17, UR7 ;  /* 0x0000000711117c36 */ /* 0x000fcc0008000000 */
[----:B------:R-:W-:-:S04]  /*41b0*/  @P2 IMAD.IADD R17, R3, 0x1, -R0 ;  /* 0x0000000103112824 */ /* 0x000fc800078e0a00 */
[----:B--2---:R-:W-:-:S05]  /*41c0*/  IMAD.WIDE R8, R17, 0x4, R8 ;  /* 0x0000000411087825 */ /* 0x004fca00078e0208 */
[----:B0-----:R0:W-:Y:S02]  /*41d0*/  STG.E desc[UR8][R8.64], R7 ;  /* 0x0000000708007986 */ /* 0x0011e4000c101908 */
.L_x_499:
[----:B------:R-:W-:Y:S05]  /*41e0*/  BSYNC.RECONVERGENT B1 ;  /* 0x0000000000017941 */ /* 0x000fea0003800200 */
.L_x_498:
[----:B-1----:R-:W-:Y:S01]  /*41f0*/  @!P1 STG.E desc[UR8][R10.64], R21 ;  /* 0x000000150a009986 */ /* 0x002fe2000c101908 */
[-C--:B------:R-:W-:Y:S01]  /*4200*/  ISETP.GE.AND P2, PT, R31, R2.reuse, PT ;  /* 0x000000021f00720c */ /* 0x080fe20003f46270 */
[----:B0-----:R-:W-:Y:S01]  /*4210*/  @!P5 IMAD.WIDE R8, R25, 0x4, R14 ;  /* 0x000000041908d825 */ /* 0x001fe200078e020e */
[----:B------:R-:W-:Y:S01]  /*4220*/  ISETP.GE.AND P1, PT, R35, R2, PT ;  /* 0x000000022300720c */ /* 0x000fe20003f26270 */
[----:B------:R-:W-:Y:S01]  /*4230*/  @!P0 STG.E desc[UR8][R12.64], R19 ;  /* 0x000000130c008986 */ /* 0x000fe2000c101908 */
[-C--:B------:R-:W-:Y:S01]  /*4240*/  ISETP.GE.AND P4, PT, R31, R0.reuse, !P2 ;  /* 0x000000001f00720c */ /* 0x080fe20005786270 */
[----:B------:R-:W-:Y:S01]  /*4250*/  VIADD R15, R3, 0xc40 ;  /* 0x00000c40030f7836 */ /* 0x000fe20000000000 */
[----:B------:R-:W-:Y:S01]  /*4260*/  ISETP.GE.AND P0, PT, R35, R0, !P1 ;  /* 0x000000002300720c */ /* 0x000fe20004f06270 */
[C---:B------:R-:W-:Y:S01]  /*4270*/  VIADD R41, R3.reuse, 0xe00 ;  /* 0x00000e0003297836 */ /* 0x040fe20000000000 */
[----:B------:R0:W-:Y:S01]  /*4280*/  @!P5 STG.E desc[UR8][R8.64], R23 ;  /* 0x000000170800d986 */ /* 0x0001e2000c101908 */
[----:B------:R-:W-:-:S02]  /*4290*/  VIADD R43, R3, 0xfc0 ;  /* 0x00000fc0032b7836 */ /* 0x000fc40000000000 */
[C---:B------:R-:W-:Y:S01]  /*42a0*/  @!P3 VIADD R25, R6.reuse, 0xfffff8ff ;  /* 0xfffff8ff0619b836 */ /* 0x040fe20000000000 */
[----:B------:R-:W1:Y:S01]  /*42b0*/  @!P3 LDS R7, [R4+0x1c00] ;  /* 0x001c00000407b984 */ /* 0x000e620000000800 */
[--C-:B------:R-:W-:Y:S01]  /*42c0*/  @P6 IMAD.IADD R25, R33, 0x1, -R0.reuse ;  /* 0x0000000121196824 */ /* 0x100fe200078e0a00 */
[C---:B------:R-:W-:Y:S01]  /*42d0*/  ISETP.GE.AND P6, PT, R15.reuse, R2, PT ;  /* 0x000000020f00720c */ /* 0x040fe20003fc6270 */
[C---:B------:R-:W-:Y:S01]  /*42e0*/  @!P2 VIADD R27, R6.reuse, 0xfffff73f ;  /* 0xfffff73f061ba836 */ /* 0x040fe20000000000 */
[----:B------:R-:W2:Y:S01]  /*42f0*/  @!P2 LDS R21, [R4+0x2300] ;  /* 0x002300000415a984 */ /* 0x000ea20000000800 */
[----:B------:R-:W-:Y:S01]  /*4300*/  @!P1 VIADD R29, R6, 0xfffff57f ;  /* 0xfffff57f061d9836 */ /* 0x000fe20000000000 */
[----:B------:R-:W-:Y:S01]  /*4310*/  ISETP.GE.AND P5, PT, R15, R0, !P6 ;  /* 0x000000000f00720c */ /* 0x000fe200077a6270 */
[--C-:B------:R-:W-:Y:S01]  /*4320*/  @P4 IMAD.IADD R27, R31, 0x1, -R0.reuse ;  /* 0x000000011f1b4824 */ /* 0x100fe200078e0a00 */
[-C--:B------:R-:W-:Y:S01]  /*4330*/  ISETP.GE.AND P4, PT, R41, R2.reuse, PT ;  /* 0x000000022900720c */ /* 0x080fe20003f86270 */
[----:B------:R-:W-:Y:S01]  /*4340*/  @P0 IMAD.IADD R29, R35, 0x1, -R0 ;  /* 0x00000001231d0824 */ /* 0x000fe200078e0a00 */
[----:B------:R-:W-:Y:S01]  /*4350*/  ISETP.GE.AND P0, PT, R43, R2, PT ;  /* 0x000000022b00720c */ /* 0x000fe20003f06270 */
[----:B------:R-:W3:Y:S01]  /*4360*/  @!P1 LDS R23, [R4+0x2a00] ;  /* 0x002a000004179984 */ /* 0x000ee20000000800 */
[----:B0-----:R-:W0:Y:S01]  /*4370*/  @!P3 LDC.64 R8, c[0x0][0x390] ;  /* 0x0000e400ff08bb82 */ /* 0x001e220000000a00 */
[----:B------:R-:W-:-:S02]  /*4380*/  VIADD R3, R3, 0x1180 ;  /* 0x0000118003037836 */ /* 0x000fc40000000000 */
[----:B------:R-:W4:Y:S01]  /*4390*/  @!P6 LDS R31, [R4+0x3100] ;  /* 0x00310000041fe984 */ /* 0x000f220000000800 */
[----:B------:R-:W-:-:S03]  /*43a0*/  @!P6 VIADD R33, R6, 0xfffff3bf ;  /* 0xfffff3bf0621e836 */ /* 0x000fc60000000000 */
[--C-:B------:R-:W-:Y:S01]  /*43b0*/  @P5 IMAD.IADD R33, R15, 0x1, -R0.reuse ;  /* 0x000000010f215824 */ /* 0x100fe200078e0a00 */
[CC--:B------:R-:W-:Y:S01]  /*43c0*/  ISETP.GE.AND P5, PT, R41.reuse, R0.reuse, !P4 ;  /* 0x000000002900720c */ /* 0x0c0fe200067a6270 */
[----:B------:R-:W5:Y:S01]  /*43d0*/  @!P4 LDS R35, [R4+0x3800] ;  /* 0x003800000423c984 */ /* 0x000f620000000800 */
[----:B------:R-:W2:Y:S01]  /*43e0*/  @!P2 LDC.64 R10, c[0x0][0x390] ;  /* 0x0000e400ff0aab82 */ /* 0x000ea20000000a00 */
[C---:B------:R-:W-:Y:S02]  /*43f0*/  @!P4 VIADD R37, R6.reuse, 0xfffff1ff ;  /* 0xfffff1ff0625c836 */ /* 0x040fe40000000000 */
[----:B------:R-:W5:Y:S05]  /*4400*/  @!P0 LDS R39, [R4+0x3f00] ;  /* 0x003f000004278984 */ /* 0x000f6a0000000800 */
[----:B------:R-:W3:Y:S03]  /*4410*/  @!P1 LDC.64 R12, c[0x0][0x390] ;  /* 0x0000e400ff0c9b82 */ /* 0x000ee60000000a00 */
[----:B------:R-:W-:Y:S01]  /*4420*/  @P5 IMAD.IADD R37, R41, 0x1, -R0 ;  /* 0x0000000129255824 */ /* 0x000fe200078e0a00 */
[----:B------:R-:W-:Y:S01]  /*4430*/  ISETP.GE.AND P5, PT, R43, R0, !P0 ;  /* 0x000000002b00720c */ /* 0x000fe200047a6270 */
[----:B------:R-:W-:-:S02]  /*4440*/  @!P0 VIADD R41, R6, 0xfffff03f ;  /* 0xfffff03f06298836 */ /* 0x000fc40000000000 */
[----:B0-----:R-:W-:Y:S01]  /*4450*/  @!P3 IMAD.WIDE R8, R25, 0x4, R8 ;  /* 0x000000041908b825 */ /* 0x001fe200078e0208 */
[----:B------:R-:W0:Y:S04]  /*4460*/  @!P6 LDC.64 R14, c[0x0][0x390] ;  /* 0x0000e400ff0eeb82 */ /* 0x000e280000000a00 */
[----:B-1----:R1:W-:Y:S04]  /*4470*/  @!P3 STG.E desc[UR8][R8.64], R7 ;  /* 0x000000070800b986 */ /* 0x0023e8000c101908 */
[----:B------:R-:W5:Y:S01]  /*4480*/  @!P4 LDC.64 R16, c[0x0][0x390] ;  /* 0x0000e400ff10cb82 */ /* 0x000f620000000a00 */
[----:B------:R-:W-:-:S02]  /*4490*/  @P5 IMAD.IADD R41, R43, 0x1, -R0 ;  /* 0x000000012b295824 */ /* 0x000fc400078e0a00 */
[----:B--2---:R-:W-:-:S05]  /*44a0*/  @!P2 IMAD.WIDE R10, R27, 0x4, R10 ;  /* 0x000000041b0aa825 */ /* 0x004fca00078e020a */
[----:B------:R-:W2:Y:S01]  /*44b0*/  @!P0 LDC.64 R18, c[0x0][0x390] ;  /* 0x0000e400ff128b82 */ /* 0x000ea20000000a00 */
[----:B---3--:R-:W-:Y:S01]  /*44c0*/  @!P1 IMAD.WIDE R12, R29, 0x4, R12 ;  /* 0x000000041d0c9825 */ /* 0x008fe200078e020c */
[----:B------:R3:W-:Y:S03]  /*44d0*/  @!P2 STG.E desc[UR8][R10.64], R21 ;  /* 0x000000150a00a986 */ /* 0x0007e6000c101908 */
[C---:B-1----:R-:W-:Y:S01]  /*44e0*/  IMAD.IADD R7, R3.reuse, 0x1, -R0 ;  /* 0x0000000103077824 */ /* 0x042fe200078e0a00 */
[----:B------:R3:W-:Y:S01]  /*44f0*/  @!P1 STG.E desc[UR8][R12.64], R23 ;  /* 0x000000170c009986 */ /* 0x0007e2000c101908 */
[----:B------:R-:W-:Y:S01]  /*4500*/  ISETP.GE.AND P1, PT, R3, R2, PT ;  /* 0x000000020300720c */ /* 0x000fe20003f26270 */
[----:B0-----:R-:W-:-:S05]  /*4510*/  @!P6 IMAD.WIDE R14, R33, 0x4, R14 ;  /* 0x00000004210ee825 */ /* 0x001fca00078e020e */
[----:B----4-:R3:W-:Y:S01]  /*4520*/  @!P6 STG.E desc[UR8][R14.64], R31 ;  /* 0x0000001f0e00e986 */ /* 0x0107e2000c101908 */
[----:B-----5:R-:W-:-:S05]  /*4530*/  @!P4 IMAD.WIDE R16, R37, 0x4, R16 ;  /* 0x000000042510c825 */ /* 0x020fca00078e0210 */
[----:B------:R3:W-:Y:S01]  /*4540*/  @!P4 STG.E desc[UR8][R16.64], R35 ;  /* 0x000000231000c986 */ /* 0x0007e2000c101908 */
[----:B--2---:R-:W-:-:S05]  /*4550*/  @!P0 IMAD.WIDE R18, R41, 0x4, R18 ;  /* 0x0000000429128825 */ /* 0x004fca00078e0212 */
[----:B------:R3:W-:Y:S01]  /*4560*/  @!P0 STG.E desc[UR8][R18.64], R39 ;  /* 0x0000002712008986 */ /* 0x0007e2000c101908 */
[----:B------:R-:W-:-:S13]  /*4570*/  ISETP.GE.AND P0, PT, R3, R0, PT ;  /* 0x000000000300720c */ /* 0x000fda0003f06270 */
[----:B------:R-:W-:Y:S01]  /*4580*/  @!P0 VIADD R7, R6, 0xffffee7f ;  /* 0xffffee7f06078836 */ /* 0x000fe20000000000 */
[----:B---3--:R-:W-:Y:S06]  /*4590*/  @P1 BRA `(.L_x_500) ;  /* 0x0000002000181947 */ /* 0x008fec0003800000 */
[----:B------:R-:W0:Y:S01]  /*45a0*/  LDS R9, [R4+0x4600] ;  /* 0x0046000004097984 */ /* 0x000e220000000800 */
[----:B------:R-:W1:Y:S02]  /*45b0*/  LDC.64 R2, c[0x0][0x390] ;  /* 0x0000e400ff027b82 */ /* 0x000e640000000a00 */
[----:B-1----:R-:W-:-:S05]  /*45c0*/  IMAD.WIDE R2, R7, 0x4, R2 ;  /* 0x0000000407027825 */ /* 0x002fca00078e0202 */
[----:B0-----:R0:W-:Y:S01]  /*45d0*/  STG.E desc[UR8][R2.64], R9 ;  /* 0x0000000902007986 */ /* 0x0011e2000c101908 */
[----:B------:R-:W-:Y:S05]  /*45e0*/  BRA `(.L_x_500) ;  /* 0x0000002000047947 */ /* 0x000fea0003800000 */
.L_x_497:
[----:B------:R-:W0:Y:S01]  /*45f0*/  S2R R3, SR_TID.X ;  /* 0x0000000000037919 */ /* 0x000e220000002100 */
[----:B------:R-:W1:Y:S01]  /*4600*/  LDCU.64 UR4, c[0x0][0x380] ;  /* 0x00007000ff0477ac */ /* 0x000e620008000a00 */
[----:B------:R-:W2:Y:S01]  /*4610*/  LDCU.64 UR10, c[0x0][0x388] ;  /* 0x00007100ff0a77ac */ /* 0x000ea20008000a00 */
[----:B0-----:R-:W-:-:S04]  /*4620*/  IMAD R9, R3, 0xb, RZ ;  /* 0x0000000b03097824 */ /* 0x001fc800078e02ff */
[C---:B------:R-:W-:Y:S01]  /*4630*/  VIADD R11, R9.reuse, 0x1 ;  /* 0x00000001090b7836 */ /* 0x040fe20000000000 */
[C---:B------:R-:W-:Y:S01]  /*4640*/  IADD3 R4, P0, PT, R16.reuse, R9, RZ ;  /* 0x0000000910047210 */ /* 0x040fe20007f1e0ff */
[C---:B------:R-:W-:Y:S01]  /*4650*/  VIADD R13, R9.reuse, 0x2 ;  /* 0x00000002090d7836 */ /* 0x040fe20000000000 */
[CC--:B------:R-:W-:Y:S01]  /*4660*/  ISETP.GE.AND P6, PT, R9.reuse, R2.reuse, PT ;  /* 0x000000020900720c */ /* 0x0c0fe20003fc6270 */
[C---:B------:R-:W-:Y:S01]  /*4670*/  VIADD R15, R9.reuse, 0x3 ;  /* 0x00000003090f7836 */ /* 0x040fe20000000000 */
[----:B------:R-:W-:Y:S01]  /*4680*/  LEA.HI.X.SX32 R5, R16, RZ, 0x1, P0 ;  /* 0x000000ff10057211 */ /* 0x000fe200000f0eff */
[----:B------:R-:W-:Y:S01]  /*4690*/  VIADD R27, R9, 0x4 ;  /* 0x00000004091b7836 */ /* 0x000fe20000000000 */
[-C--:B------:R-:W-:Y:S01]  /*46a0*/  ISETP.GE.AND P5, PT, R11, R2.reuse, PT ;  /* 0x000000020b00720c */ /* 0x080fe20003fa6270 */
[C---:B------:R-:W-:Y:S01]  /*46b0*/  IMAD.SHL.U32 R7, R4.reuse, 0x4, RZ ;  /* 0x0000000404077824 */ /* 0x040fe200078e00ff */
[-C--:B------:R-:W-:Y:S01]  /*46c0*/  ISETP.GE.AND P4, PT, R13, R2.reuse, PT ;  /* 0x000000020d00720c */ /* 0x080fe20003f86270 */
[----:B------:R-:W-:Y:S01]  /*46d0*/  VIADD R29, R9, 0x6 ;  /* 0x00000006091d7836 */ /* 0x000fe20000000000 */
[-C--:B------:R-:W-:Y:S01]  /*46e0*/  ISETP.GE.AND P3, PT, R15, R2.reuse, PT ;  /* 0x000000020f00720c */ /* 0x080fe20003f66270 */
[----:B------:R-:W-:Y:S01]  /*46f0*/  VIADD R31, R9, 0x9 ;  /* 0x00000009091f7836 */ /* 0x000fe20000000000 */
[----:B------:R-:W-:Y:S01]  /*4700*/  ISETP.GE.AND P0, PT, R27, R2, PT ;  /* 0x000000021b00720c */ /* 0x000fe20003f06270 */
[C---:B------:R-:W-:Y:S01]  /*4710*/  VIADD R27, R9.reuse, 0x5 ;  /* 0x00000005091b7836 */ /* 0x040fe20000000000 */
[----:B------:R-:W-:Y:S01]  /*4720*/  SHF.L.U64.HI R5, R4, 0x2, R5 ;  /* 0x0000000204057819 */ /* 0x000fe20000010205 */
[----:B------:R-:W-:Y:S01]  /*4730*/  VIADD R33, R9, 0xa ;  /* 0x0000000a09217836 */ /* 0x000fe20000000000 */
[----:B-1----:R-:W-:-:S02]  /*4740*/  IADD3 R6, P1, PT, R7, UR4, RZ ;  /* 0x0000000407067c10 */ /* 0x002fc4000ff3e0ff */
[----:B--2---:R-:W-:Y:S02]  /*4750*/  IADD3 R4, P2, PT, R7, UR10, RZ ;  /* 0x0000000a07047c10 */ /* 0x004fe4000ff5e0ff */
[C---:B------:R-:W-:Y:S02]  /*4760*/  IADD3.X R7, PT, PT, R5.reuse, UR5, RZ, P1, !PT ;  /* 0x0000000505077c10 */ /* 0x040fe40008ffe4ff */
[----:B------:R-:W-:Y:S02]  /*4770*/  IADD3.X R5, PT, PT, R5, UR11, RZ, P2, !PT ;  /* 0x0000000b05057c10 */ /* 0x000fe400097fe4ff */
[-C--:B------:R-:W-:Y:S01]  /*4780*/  ISETP.GE.AND P1, PT, R27, R2.reuse, PT ;  /* 0x000000021b00720c */ /* 0x080fe20003f26270 */
[----:B------:R-:W-:Y:S01]  /*4790*/  VIADD R27, R9, 0x7 ;  /* 0x00000007091b7836 */ /* 0x000fe20000000000 */
[-C--:B------:R-:W-:Y:S01]  /*47a0*/  ISETP.GE.AND P2, PT, R29, R2.reuse, PT ;  /* 0x000000021d00720c */ /* 0x080fe20003f46270 */
[----:B------:R-:W-:Y:S01]  /*47b0*/  VIADD R29, R9, 0x8 ;  /* 0x00000008091d7836 */ /* 0x000fe20000000000 */
        /* <DEDUP_REMOVED lines=9> */
[----:B------:R-:W-:-:S03]  /*4850*/  P2R R12, PR, RZ, 0x1 ;  /* 0x00000001ff0c7803 */ /* 0x000fc60000000000 */
[----:B------:R-:W5:Y:S01]  /*4860*/  @!P1 LDG.E R21, desc[UR8][R6.64+0x14] ;  /* 0x0000140806159981 */ /* 0x000f62000c1e1900 */
[----:B------:R-:W-:-:S03]  /*4870*/  P2R R10, PR, RZ, 0x2 ;  /* 0x00000002ff0a7803 */ /* 0x000fc60000000000 */
[----:B------:R-:W5:Y:S04]  /*4880*/  @!P2 LDG.E R22, desc[UR8][R6.64+0x18] ;  /* 0x000018080616a981 */ /* 0x000f68000c1e1900 */
[----:B------:R-:W5:Y:S04]  /*4890*/  @!P3 LDG.E R23, desc[UR8][R6.64+0x1c] ;  /* 0x00001c080617b981 */ /* 0x000f68000c1e1900 */
[----:B------:R-:W5:Y:S04]  /*48a0*/  @!P4 LDG.E R24, desc[UR8][R6.64+0x20] ;  /* 0x000020080618c981 */ /* 0x000f68000c1e1900 */
[----:B------:R-:W5:Y:S01]  /*48b0*/  @!P5 LDG.E R25, desc[UR8][R6.64+0x24] ;  /* 0x000024080619d981 */ /* 0x000f62000c1e1900 */
[----:B------:R-:W-:-:S03]  /*48c0*/  ISETP.GE.AND P1, PT, R9, R2, PT ;  /* 0x000000020900720c */ /* 0x000fc60003f26270 */
[----:B------:R0:W5:Y:S01]  /*48d0*/  @!P6 LDG.E R26, desc[UR8][R6.64+0x28] ;  /* 0x00002808061ae981 */ /* 0x000162000c1e1900 */
[----:B------:R-:W-:Y:S01]  /*48e0*/  ISETP.GE.AND P0, PT, R11, R2, PT ;  /* 0x000000020b00720c */ /* 0x000fe20003f06270 */
[----:B------:R-:W-:Y:S08]  /*48f0*/  BAR.SYNC.DEFER_BLOCKING 0x0 ;  /* 0x0000000000007b1d */ /* 0x000ff00000010000 */
[----:B------:R-:W2:Y:S01]  /*4900*/  @!P1 LDG.E R8, desc[UR8][R4.64] ;  /* 0x0000000804089981 */ /* 0x000ea2000c1e1900 */
[----:B------:R-:W-:-:S02]  /*4910*/  IMAD.MOV.U32 R28, RZ, RZ, 0x1 ;  /* 0x00000001ff1c7424 */ /* 0x000fc400078e00ff */
[----:B------:R-:W-:Y:S01]  /*4920*/  IMAD.MOV.U32 R27, RZ, RZ, 0x1 ;  /* 0x00000001ff1b7424 */ /* 0x000fe200078e00ff */
[----:B------:R-:W3:Y:S01]  /*4930*/  @!P3 LDG.E R9, desc[UR8][R4.64+0x1c] ;  /* 0x00001c080409b981 */ /* 0x000ee2000c1e1900 */
[----:B------:R-:W-:Y:S02]  /*4940*/  IMAD.MOV.U32 R30, RZ, RZ, 0x1 ;  /* 0x00000001ff1e7424 */ /* 0x000fe400078e00ff */
[----:B------:R-:W-:Y:S01]  /*4950*/  IMAD.MOV.U32 R29, RZ, RZ, 0x1 ;  /* 0x00000001ff1d7424 */ /* 0x000fe200078e00ff */
[----:B------:R-:W4:Y:S01]  /*4960*/  @!P5 LDG.E R11, desc[UR8][R4.64+0x24] ;  /* 0x00002408040bd981 */ /* 0x000f22000c1e1900 */
[----:B--2---:R-:W-:-:S03]  /*4970*/  @!P1 LOP3.LUT R28, R8, 0x1, RZ, 0xc, !PT ;  /* 0x00000001081c9812 */ /* 0x004fc600078e0cff */
[----:B------:R-:W2:Y:S01]  /*4980*/  @!P0 LDG.E R8, desc[UR8][R4.64+0x4] ;  /* 0x0000040804088981 */ /* 0x000ea2000c1e1900 */
[-C--:B------:R-:W-:Y:S02]  /*4990*/  ISETP.GE.AND P1, PT, R13, R2.reuse, PT ;  /* 0x000000020d00720c */ /* 0x080fe40003f26270 */
[----:B--2---:R-:W-:Y:S02]  /*49a0*/  @!P0 LOP3.LUT R27, R8, 0x1, RZ, 0xc, !PT ;  /* 0x00000001081b8812 */ /* 0x004fe400078e0cff */
[----:B------:R-:W-:-:S09]  /*49b0*/  ISETP.GE.AND P0, PT, R15, R2, PT ;  /* 0x000000020f00720c */ /* 0x000fd20003f06270 */
[----:B------:R-:W2:Y:S04]  /*49c0*/  @!P1 LDG.E R8, desc[UR8][R4.64+0x8] ;  /* 0x0000080804089981 */ /* 0x000ea8000c1e1900 */
[----:B------:R-:W3:Y:S01]  /*49d0*/  @!P0 LDG.E R6, desc[UR8][R4.64+0xc] ;  /* 0x00000c0804068981 */ /* 0x000ee2000c1e1900 */
[----:B--2---:R-:W-:Y:S02]  /*49e0*/  @!P1 LOP3.LUT R29, R8, 0x1, RZ, 0xc, !PT ;  /* 0x00000001081d9812 */ /* 0x004fe400078e0cff */
[----:B------:R-:W-:Y:S01]  /*49f0*/  ISETP.NE.AND P1, PT, R10, RZ, PT ;  /* 0x000000ff0a00720c */ /* 0x000fe20003f25270 */
[----:B------:R-:W2:Y:S04]  /*4a00*/  @!P2 LDG.E R8, desc[UR8][R4.64+0x18] ;  /* 0x000018080408a981 */ /* 0x000ea8000c1e1900 */
[----:B------:R-:W2:Y:S01]  /*4a10*/  @!P4 LDG.E R10, desc[UR8][R4.64+0x20] ;  /* 0x00002008040ac981 */ /* 0x000ea2000c1e1900 */
[----:B---3--:R-:W-:-:S02]  /*4a20*/  @!P0 LOP3.LUT R30, R6, 0x1, RZ, 0xc, !PT ;  /* 0x00000001061e8812 */ /* 0x008fc400078e0cff */
[----:B------:R-:W-:-:S05]  /*4a30*/  ISETP.NE.AND P0, PT, R12, RZ, PT ;  /* 0x000000ff0c00720c */ /* 0x000fca0003f05270 */
[----:B------:R-:W3:Y:S04]  /*4a40*/  @!P1 LDG.E R7, desc[UR8][R4.64+0x14] ;  /* 0x0000140804079981 */ /* 0x000ee8000c1e1900 */
[----:B------:R-:W3:Y:S04]  /*4a50*/  @!P6 LDG.E R12, desc[UR8][R4.64+0x28] ;  /* 0x00002808040ce981 */ /* 0x000ee8000c1e1900 */
[----:B------:R-:W3:Y:S01]  /*4a60*/  @!P0 LDG.E R6, desc[UR8][R4.64+0x10] ;  /* 0x0000100804068981 */ /* 0x000ee2000c1e1900 */
[----:B------:R-:W-:Y:S02]  /*4a70*/  IMAD.IADD R34, R27, 0x1, R28 ;  /* 0x000000011b227824 */ /* 0x000fe400078e021c */
[----:B------:R-:W-:-:S02]  /*4a80*/  IMAD.MOV.U32 R31, RZ, RZ, 0x1 ;  /* 0x00000001ff1f7424 */ /* 0x000fc400078e00ff */
[----:B------:R-:W-:Y:S02]  /*4a90*/  IMAD.MOV.U32 R32, RZ, RZ, 0x1 ;  /* 0x00000001ff207424 */ /* 0x000fe400078e00ff */
[----:B------:R-:W-:Y:S02]  /*4aa0*/  IMAD.MOV.U32 R33, RZ, RZ, 0x1 ;  /* 0x00000001ff217424 */ /* 0x000fe400078e00ff */
[----:B------:R-:W-:Y:S01]  /*4ab0*/  IMAD.MOV.U32 R36, RZ, RZ, 0x1 ;  /* 0x00000001ff247424 */ /* 0x000fe200078e00ff */
[----:B------:R-:W-:Y:S01]  /*4ac0*/  @!P3 LOP3.LUT R36, R9, 0x1, RZ, 0xc, !PT ;  /* 0x000000010924b812 */ /* 0x000fe200078e0cff */
[----:B------:R-:W-:Y:S02]  /*4ad0*/  IMAD.MOV.U32 R35, RZ, RZ, 0x1 ;  /* 0x00000001ff237424 */ /* 0x000fe400078e00ff */
[----:B------:R-:W-:Y:S01]  /*4ae0*/  IMAD.MOV.U32 R38, RZ, RZ, 0x1 ;  /* 0x00000001ff267424 */ /* 0x000fe200078e00ff */
[----:B----4-:R-:W-:Y:S01]  /*4af0*/  @!P5 LOP3.LUT R38, R11, 0x1, RZ, 0xc, !PT ;  /* 0x000000010b26d812 */ /* 0x010fe200078e0cff */
[----:B------:R-:W-:Y:S01]  /*4b00*/  IMAD.MOV.U32 R37, RZ, RZ, 0x1 ;  /* 0x00000001ff257424 */ /* 0x000fe200078e00ff */
[----:B------:R-:W1:Y:S01]  /*4b10*/  S2R R39, SR_LANEID ;  /* 0x0000000000277919 */ /* 0x000e620000000000 */
[----:B------:R-:W4:Y:S01]  /*4b20*/  S2UR UR5, SR_CgaCtaId ;  /* 0x00000000000579c3 */ /* 0x000f220000008800 */
[----:B------:R-:W-:-:S02]  /*4b30*/  UMOV UR4, 0x400 ;  /* 0x0000040000047882 */ /* 0x000fc40000000000 */
[----:B----4-:R-:W-:Y:S01]  /*4b40*/  ULEA UR4, UR5, UR4, 0x18 ;  /* 0x0000000405047291 */ /* 0x010fe2000f8ec0ff */
[----:B------:R-:W-:-:S04]  /*4b50*/  SHF.R.U32.HI R43, RZ, 0x5, R3 ;  /* 0x00000005ff2b7819 */ /* 0x000fc80000011603 */
[----:B------:R-:W-:Y:S01]  /*4b60*/  BAR.SYNC.DEFER_BLOCKING 0x0 ;  /* 0x0000000000007b1d */ /* 0x000fe20000010000 */
[----:B--2---:R-:W-:Y:S02]  /*4b70*/  @!P2 LOP3.LUT R33, R8, 0x1, RZ, 0xc, !PT ;  /* 0x000000010821a812 */ /* 0x004fe400078e0cff */
[----:B------:R-:W-:Y:S02]  /*4b80*/  @!P4 LOP3.LUT R35, R10, 0x1, RZ, 0xc, !PT ;  /* 0x000000010a23c812 */ /* 0x000fe400078e0cff */
[----:B---3--:R-:W-:Y:S02]  /*4b90*/  @!P1 LOP3.LUT R32, R7, 0x1, RZ, 0xc, !PT ;  /* 0x0000000107209812 */ /* 0x008fe400078e0cff */
[----:B------:R-:W-:Y:S02]  /*4ba0*/  @!P0 LOP3.LUT R31, R6, 0x1, RZ, 0xc, !PT ;  /* 0x00000001061f8812 */ /* 0x000fe400078e0cff */
[----:B0-----:R-:W-:-:S04]  /*4bb0*/  IADD3 R6, PT, PT, R30, R29, R34 ;  /* 0x0000001d1e067210 */ /* 0x001fc80007ffe022 */
[----:B------:R-:W-:-:S04]  /*4bc0*/  IADD3 R6, PT, PT, R32, R31, R6 ;  /* 0x0000001f20067210 */ /* 0x000fc80007ffe006 */
[----:B------:R-:W-:Y:S02]  /*4bd0*/  IADD3 R6, PT, PT, R36, R33, R6 ;  /* 0x0000002124067210 */ /* 0x000fe40007ffe006 */
[----:B------:R-:W-:Y:S02]  /*4be0*/  @!P6 LOP3.LUT R37, R12, 0x1, RZ, 0xc, !PT ;  /* 0x000000010c25e812 */ /* 0x000fe400078e0cff */
[----:B------:R-:W-:-:S05]  /*4bf0*/  IADD3 R6, PT, PT, R38, R35, R6 ;  /* 0x0000002326067210 */ /* 0x000fca0007ffe006 */
[----:B------:R-:W-:-:S05]  /*4c00*/  IMAD.IADD R40, R6, 0x1, R37 ;  /* 0x0000000106287824 */ /* 0x000fca00078e0225 */
[----:B------:R-:W0:Y:S02]  /*4c10*/  SHFL.UP P0, R5, R40, 0x1, RZ ;  /* 0x0420000028057989 */ /* 0x000e2400000000ff */
[----:B0-----:R-:W-:-:S05]  /*4c20*/  @P0 IMAD.IADD R5, R40, 0x1, R5 ;  /* 0x0000000128050824 */ /* 0x001fca00078e0205 */
[----:B------:R-:W0:Y:S02]  /*4c30*/  SHFL.UP P0, R4, R5, 0x2, RZ ;  /* 0x0440000005047989 */ /* 0x000e2400000000ff */
[----:B0-----:R-:W-:-:S05]  /*4c40*/  @P0 IMAD.IADD R4, R5, 0x1, R4 ;  /* 0x0000000105040824 */ /* 0x001fca00078e0204 */
[----:B------:R-:W0:Y:S02]  /*4c50*/  SHFL.UP P0, R7, R4, 0x4, RZ ;  /* 0x0480000004077989 */ /* 0x000e2400000000ff */
        /* <DEDUP_REMOVED lines=24> */
[----:B------:R-:W0:Y:S01]  /*4de0*/  LDS.64 R6, [UR4+0x30] ;  /* 0x00003004ff067984 */ /* 0x000e220008000a00 */
[----:B------:R-:W-:Y:S02]  /*4df0*/  IMAD.IADD R9, R9, 0x1, R8 ;  /* 0x0000000109097824 */ /* 0x000fe400078e0208 */
        /* <DEDUP_REMOVED lines=8> */
[----:B--2---:R-:W-:-:S03]  /*4e80*/  IMAD.IADD R12, R11, 0x1, R12 ;  /* 0x000000010b0c7824 */ /* 0x004fc600078e020c */
        /* <DEDUP_REMOVED lines=11> */
[----:B------:R-:W-:Y:S01]  /*4f40*/  IMAD.IADD R14, R41, 0x1, -R40 ;  /* 0x00000001290e7824 */ /* 0x000fe200078e0a28 */
[----:B------:R-:W-:Y:S01]  /*4f50*/  ISETP.NE.AND P1, PT, R43, 0xd, PT ;  /* 0x0000000d2b00780c */ /* 0x000fe20003f25270 */
[C---:B0-----:R-:W-:Y:S01]  /*4f60*/  IMAD.IADD R6, R15.reuse, 0x1, R6 ;  /* 0x000000010f067824 */ /* 0x041fe200078e0206 */
[----:B------:R-:W-:Y:S02]  /*4f70*/  SEL R4, R15, R4, !P0 ;  /* 0x000000040f047207 */ /* 0x000fe40004000000 */
[----:B------:R-:W-:Y:S02]  /*4f80*/  ISETP.GT.U32.AND P0, PT, R3, 0x1f, PT ;  /* 0x0000001f0300780c */ /* 0x000fe40003f04070 */
[----:B------:R-:W-:-:S02]  /*4f90*/  ISETP.NE.AND P2, PT, R39, RZ, PT ;  /* 0x000000ff2700720c */ /* 0x000fc40003f45270 */
[----:B------:R-:W-:Y:S02]  /*4fa0*/  SEL R4, R6, R4, !P1 ;  /* 0x0000000406047207 */ /* 0x000fe40004800000 */
        /* <DEDUP_REMOVED lines=21> */
.L_x_546:
[----:B------:R-:W-:Y:S05]  /*5100*/  @!P0 BRA `(.L_x_503) ;  /* 0x0000000000248947 */ /* 0x000fea0003800000 */
[----:B------:R-:W-:-:S07]  /*5110*/  IMAD.MOV.U32 R6, RZ, RZ, 0xee ;  /* 0x000000eeff067424 */ /* 0x000fce00078e00ff */
.L_x_505:
[----:B------:R-:W-:Y:S05]  /*5120*/  NANOSLEEP R6 ;  /* 0x000000060000735d */ /* 0x000fea0003800000 */
[----:B------:R-:W2:Y:S01]  /*5130*/  LD.E.64.STRONG.GPU R8, desc[UR8][R10.64+0x100] ;  /* 0x000100080a087980 */ /* 0x000ea2000c10fb00 */
[----:B------:R-:W-:Y:S01]  /*5140*/  UMOV UR5, 0xffffffff ;  /* 0xffffffff00057882 */ /* 0x000fe20000000000 */
[----:B------:R-:W-:Y:S02]  /*5150*/  SHF.R.U32.HI R6, RZ, 0x1, R6 ;  /* 0x00000001ff067819 */ /* 0x000fe40000011606 */
[----:B--2---:R-:W-:Y:S01]  /*5160*/  ISETP.NE.AND P0, PT, R8, 0x63, PT ;  /* 0x000000630800780c */ /* 0x004fe20003f05270 */
[----:B------:R-:W-:-:S12]  /*5170*/  BRA.DIV UR5, `(.L_x_504) ;  /* 0x0000001e05c87947 */ /* 0x000fd8000b800000 */
[----:B------:R-:W-:-:S13]  /*5180*/  VOTE.ANY P0, !P0 ;  /* 0x0000000000ff7806 */ /* 0x000fda0004000100 */
.L_x_549:
[----:B------:R-:W-:Y:S05]  /*5190*/  @P0 BRA `(.L_x_505) ;  /* 0xfffffffc00e00947 */ /* 0x000fea000383ffff */
.L_x_503:
        /* <DEDUP_REMOVED lines=20> */
[----:B0-----:R-:W-:Y:S02]  /*52e0*/  SEL R12, R12, RZ, !P0 ;  /* 0x000000ff0c0c7207 */ /* 0x001fe40004000000 */
[----:B------:R-:W-:-:S03]  /*52f0*/  ISETP.GT.AND P0, PT, R41, R46, PT ;  /* 0x0000002e2900720c */ /* 0x000fc60003f04270 */
[----:B------:R-:W-:-:S05]  /*5300*/  IMAD.IADD R43, R13, 0x1, R12 ;  /* 0x000000010d2b7824 */ /* 0x000fca00078e020c */
[----:B------:R-:W0:Y:S02]  /*5310*/  SHFL.DOWN PT, R12, R43, 0x4, R46 ;  /* 0x088000002b0c7989 */ /* 0x000e2400000e002e */
[----:B0-----:R-:W-:Y:S02]  /*5320*/  SEL R12, R12, RZ, !P0 ;  /* 0x000000ff0c0c7207 */ /* 0x001fe40004000000 */
[-C--:B------:R-:W-:Y:S01]  /*5330*/  ISETP.GT.AND P0, PT, R9, R46.reuse, PT ;  /* 0x0000002e0900720c */ /* 0x080fe20003f04270 */
[----:B------:R-:W-:Y:S02]  /*5340*/  VIADD R9, R39, 0x10 ;  /* 0x0000001027097836 */ /* 0x000fe40000000000 */
[----:B------:R-:W-:Y:S02]  /*5350*/  IMAD.IADD R45, R43, 0x1, R12 ;  /* 0x000000012b2d7824 */ /* 0x000fe400078e020c */
[----:B------:R-:W-:Y:S01]  /*5360*/  IMAD.X R43, RZ, RZ, R11, P2 ;  /* 0x000000ffff2b7224 */ /* 0x000fe200010e060b */
[----:B------:R-:W-:-:S02]  /*5370*/  ISETP.GT.AND P1, PT, R9, R46, PT ;  /* 0x0000002e0900720c */ /* 0x000fc40003f24270 */
        /* <DEDUP_REMOVED lines=8> */
.L_x_558:
[----:B------:R-:W-:Y:S05]  /*5400*/  @!P0 BRA `(.L_x_507) ;  /* 0x0000000000dc8947 */ /* 0x000fea0003800000 */
[----:B------:R-:W-:-:S07]  /*5410*/  IMAD.MOV.U32 R13, RZ, RZ, 0xee ;  /* 0x000000eeff0d7424 */ /* 0x000fce00078e00ff */
.L_x_513:
        /* <DEDUP_REMOVED lines=10> */
.L_x_561:
[----:B------:R-:W-:Y:S05]  /*54c0*/  @!P0 BRA `(.L_x_509) ;  /* 0x0000000000248947 */ /* 0x000fea0003800000 */
[----:B------:R-:W-:-:S07]  /*54d0*/  IMAD.MOV.U32 R12, RZ, RZ, R13 ;  /* 0x000000ffff0c7224 */ /* 0x000fce00078e000d */
.L_x_511:
[----:B------:R-:W-:Y:S05]  /*54e0*/  NANOSLEEP R12 ;  /* 0x0000000c0000735d */ /* 0x000fea0003800000 */
[----:B------:R-:W2:Y:S01]  /*54f0*/  LD.E.64.STRONG.GPU R8, desc[UR8][R10.64+-0x100] ;  /* 0xffff00080a087980 */ /* 0x000ea2000c10fb00 */
[----:B------:R-:W-:Y:S01]  /*5500*/  UMOV UR5, 0xffffffff ;  /* 0xffffffff00057882 */ /* 0x000fe20000000000 */
[----:B------:R-:W-:Y:S02]  /*5510*/  SHF.R.U32.HI R12, RZ, 0x1, R12 ;  /* 0x00000001ff0c7819 */ /* 0x000fe4000001160c */
[----:B--2---:R-:W-:Y:S01]  /*5520*/  ISETP.NE.AND P0, PT, R8, 0x63, PT ;  /* 0x000000630800780c */ /* 0x004fe20003f05270 */
[----:B------:R-:W-:-:S12]  /*5530*/  BRA.DIV UR5, `(.L_x_510) ;  /* 0x00000022051c7947 */ /* 0x000fd8000b800000 */
[----:B------:R-:W-:-:S13]  /*5540*/  VOTE.ANY P0, !P0 ;  /* 0x0000000000ff7806 */ /* 0x000fda0004000100 */
.L_x_564:
[----:B------:R-:W-:Y:S05]  /*5550*/  @P0 BRA `(.L_x_511) ;  /* 0xfffffffc00e00947 */ /* 0x000fea000383ffff */
.L_x_509:
        /* <DEDUP_REMOVED lines=21> */
[----:B------:R-:W-:Y:S01]  /*56b0*/  ISETP.GT.AND P0, PT, R9, R10, PT ;  /* 0x0000000a0900720c */ /* 0x000fe20003f04270 */
[----:B------:R-:W-:Y:S02]  /*56c0*/  VIADD R9, R39, 0x10 ;  /* 0x0000001027097836 */ /* 0x000fe40000000000 */
[----:B------:R-:W-:-:S03]  /*56d0*/  IMAD.IADD R49, R47, 0x1, R12 ;  /* 0x000000012f317824 */ /* 0x000fc600078e020c */
[----:B------:R-:W-:Y:S02]  /*56e0*/  ISETP.GT.AND P1, PT, R9, R10, PT ;  /* 0x0000000a0900720c */ /* 0x000fe40003f24270 */
        /* <DEDUP_REMOVED lines=8> */
.L_x_573:
[----:B------:R-:W-:Y:S05]  /*5770*/  @P0 BRA `(.L_x_513) ;  /* 0xfffffffc00280947 */ /* 0x000fea000383ffff */
.L_x_507:
        /* <DEDUP_REMOVED lines=16> */
.L_x_501:
[----:B------:R-:W-:Y:S05]  /*5880*/  WARPSYNC.ALL ;  /* 0x0000000000007948 */ /* 0x000fea0003800000 */
[----:B------:R-:W0:Y:S08]  /*5890*/  S2UR UR5, SR_CgaCtaId ;  /* 0x00000000000579c3 */ /* 0x000e300000008800 */
[----:B------:R-:W-:Y:S01]  /*58a0*/  BAR.SYNC.DEFER_BLOCKING 0x0 ;  /* 0x0000000000007b1d */ /* 0x000fe20000010000 */
[C---:B------:R-:W-:Y:S01]  /*58b0*/  ISETP.NE.AND P0, PT, R3.reuse, RZ, PT ;  /* 0x000000ff0300720c */ /* 0x040fe20003f05270 */
[----:B------:R-:W-:Y:S01]  /*58c0*/  VIADD R43, R3, 0x1180 ;  /* 0x00001180032b7836 */ /* 0x000fe20000000000 */
[----:B------:R-:W-:-:S02]  /*58d0*/  ISETP.NE.AND P1, PT, R28, RZ, PT ;  /* 0x000000ff1c00720c */ /* 0x000fc40003f25270 */
[----:B------:R-:W-:Y:S01]  /*58e0*/  ISETP.GE.AND P6, PT, R3, R2, PT ;  /* 0x000000020300720c */ /* 0x000fe20003fc6270 */
[----:B------:R-:W-:Y:S01]  /*58f0*/  UMOV UR4, 0x400 ;  /* 0x0000040000047882 */ /* 0x000fe20000000000 */
[----:B------:R-:W1:Y:S01]  /*5900*/  S2R R15, SR_CTAID.Y ;  /* 0x00000000000f7919 */ /* 0x000e620000002600 */
[----:B0-----:R-:W-:-:S09]  /*5910*/  ULEA UR4, UR5, UR4, 0x18 ;  /* 0x0000000405047291 */ /* 0x001fd2000f8ec0ff */
[----:B--2---:R-:W0:Y:S04]  /*5920*/  LDS R0, [UR4+0x48] ;  /* 0x00004804ff007984 */ /* 0x004e280008000800 */
[----:B------:R-:W2:Y:S01]  /*5930*/  LDS.128 R4, [UR4+0x60] ;  /* 0x00006004ff047984 */ /* 0x000ea20008000c00 */
[----:B0-----:R-:W-:Y:S01]  /*5940*/  SEL R0, R0, RZ, P0 ;  /* 0x000000ff00007207 */ /* 0x001fe20000000000 */
[----:B------:R-:W-:Y:S01]  /*5950*/  BAR.SYNC.DEFER_BLOCKING 0x0 ;  /* 0x0000000000007b1d */ /* 0x000fe20000010000 */
[----:B------:R-:W-:Y:S01]  /*5960*/  ISETP.NE.AND P0, PT, R37, RZ, PT ;  /* 0x000000ff2500720c */ /* 0x000fe20003f05270 */
[----:B------:R-:W-:Y:S02]  /*5970*/  VIADD R37, R3, 0x700 ;  /* 0x0000070003257836 */ /* 0x000fe40000000000 */
[----:B------:R-:W-:Y:S01]  /*5980*/  IMAD.IADD R8, R0, 0x1, R9 ;  /* 0x0000000100087824 */ /* 0x000fe200078e0209 */
[----:B------:R-:W-:-:S03]  /*5990*/  IADD3 R9, PT, PT, -R2, 0x1340, RZ ;  /* 0x0000134002097810 */ /* 0x000fc60007ffe1ff */
[----:B--2---:R-:W-:Y:S01]  /*59a0*/  IMAD.IADD R4, R8, 0x1, -R5 ;  /* 0x0000000108047824 */ /* 0x004fe200078e0a05 */
[----:B------:R-:W-:Y:S02]  /*59b0*/  IADD3 R0, PT, PT, R2, R9, -R7 ;  /* 0x0000000902007210 */ /* 0x000fe40007ffe807 */
[----:B------:R-:W-:Y:S01]  /*59c0*/  IADD3 R10, PT, PT, R5, -R8, -R28 ;  /* 0x80000008050a7210 */ /* 0x000fe20007ffe81c */
[C-C-:B------:R-:W-:Y:S01]  /*59d0*/  IMAD R7, R3.reuse, 0xb, -R4.reuse ;  /* 0x0000000b03077824 */ /* 0x140fe200078e0a04 */
[C---:B------:R-:W-:Y:S01]  /*59e0*/  @!P6 ISETP.GE.AND P4, PT, R3.reuse, R0, PT ;  /* 0x000000000300e20c */ /* 0x040fe20003f86270 */
[----:B------:R-:W-:Y:S02]  /*59f0*/  IMAD.IADD R4, R0, 0x1, R4 ;  /* 0x0000000100047824 */ /* 0x000fe400078e0204 */
[----:B------:R-:W-:Y:S02]  /*5a00*/  IMAD.IADD R8, R34, 0x1, R8 ;  /* 0x0000000122087824 */ /* 0x000fe400078e0208 */
[----:B------:R-:W-:Y:S01]  /*5a10*/  IMAD R10, R3, 0xb, R10 ;  /* 0x0000000b030a7824 */ /* 0x000fe200078e020a */
[----:B------:R-:W-:Y:S01]  /*5a20*/  SEL R7, R7, R4, !P1 ;  /* 0x0000000407077207 */ /* 0x000fe20004800000 */
[----:B------:R-:W-:Y:S01]  /*5a30*/  IMAD.IADD R12, R5, 0x1, -R8 ;  /* 0x00000001050c7824 */ /* 0x000fe200078e0a08 */
[----:B------:R-:W-:Y:S01]  /*5a40*/  ISETP.NE.AND P1, PT, R27, RZ, PT ;  /* 0x000000ff1b00720c */ /* 0x000fe20003f25270 */
[----:B------:R-:W-:Y:S01]  /*5a50*/  IMAD.IADD R4, R4, 0x1, R28 ;  /* 0x0000000104047824 */ /* 0x000fe200078e021c */
[----:B------:R-:W-:Y:S01]  /*5a60*/  LEA R7, R7, UR4, 0x2 ;  /* 0x0000000407077c11 */ /* 0x000fe2000f8e10ff */
[----:B------:R-:W-:-:S02]  /*5a70*/  VIADD R10, R10, 0x1 ;  /* 0x000000010a0a7836 */ /* 0x000fc40000000000 */
[----:B------:R-:W-:Y:S02]  /*5a80*/  IMAD.IADD R8, R8, 0x1, R29 ;  /* 0x0000000108087824 */ /* 0x000fe400078e021d */
[----:B------:R-:W-:Y:S01]  /*5a90*/  IMAD R12, R3, 0xb, R12 ;  /* 0x0000000b030c7824 */ /* 0x000fe200078e020c */
[----:B------:R-:W-:Y:S01]  /*5aa0*/  SEL R10, R10, R4, !P1 ;  /* 0x000000040a0a7207 */ /* 0x000fe20004800000 */
[----:B------:R-:W-:Y:S01]  /*5ab0*/  IMAD.IADD R4, R4, 0x1, R27 ;  /* 0x0000000104047824 */ /* 0x000fe200078e021b */
[----:B------:R-:W-:Y:S01]  /*5ac0*/  ISETP.NE.AND P1, PT, R29, RZ, PT ;  /* 0x000000ff1d00720c */ /* 0x000fe20003f25270 */
[----:B------:R-:W-:Y:S01]  /*5ad0*/  IMAD.IADD R14, R5, 0x1, -R8 ;  /* 0x00000001050e7824 */ /* 0x000fe200078e0a08 */
[----:B-----5:R0:W-:Y:S01]  /*5ae0*/  STS [R7], R16 ;  /* 0x0000001007007388 */ /* 0x0201e20000000800 */
[----:B------:R-:W-:Y:S01]  /*5af0*/  VIADD R12, R12, 0x2 ;  /* 0x000000020c0c7836 */ /* 0x000fe20000000000 */
[----:B------:R-:W-:Y:S01]  /*5b00*/  LEA R10, R10, UR4, 0x2 ;  /* 0x000000040a0a7c11 */ /* 0x000fe2000f8e10ff */
[----:B------:R-:W-:-:S02]  /*5b10*/  IMAD.IADD R8, R8, 0x1, R30 ;  /* 0x0000000108087824 */ /* 0x000fc400078e021e */
[----:B------:R-:W-:Y:S01]  /*5b20*/  IMAD R14, R3, 0xb, R14 ;  /* 0x0000000b030e7824 */ /* 0x000fe200078e020e */
[----:B------:R-:W-:Y:S01]  /*5b30*/  SEL R12, R12, R4, !P1 ;  /* 0x000000040c0c7207 */ /* 0x000fe20004800000 */
[----:B------:R-:W-:Y:S01]  /*5b40*/  IMAD.IADD R29, R4, 0x1, R29 ;  /* 0x00000001041d7824 */ /* 0x000fe200078e021d */
[----:B------:R-:W-:Y:S01]  /*5b50*/  ISETP.NE.AND P1, PT, R30, RZ, PT ;  /* 0x000000ff1e00720c */ /* 0x000fe20003f25270 */
[----:B------:R-:W-:Y:S01]  /*5b60*/  IMAD.IADD R4, R5, 0x1, -R8 ;  /* 0x0000000105047824 */ /* 0x000fe200078e0a08 */
[----:B0-----:R-:W-:Y:S01]  /*5b70*/  LEA R7, R12, UR4, 0x2 ;  /* 0x000000040c077c11 */ /* 0x001fe2000f8e10ff */
[----:B------:R-:W-:Y:S01]  /*5b80*/  VIADD R14, R14, 0x3 ;  /* 0x000000030e0e7836 */ /* 0x000fe20000000000 */
[----:B------:R0:W-:Y:S01]  /*5b90*/  STS [R10], R17 ;  /* 0x000000110a007388 */ /* 0x0001e20000000800 */
[----:B------:R-:W-:Y:S02]  /*5ba0*/  IMAD.IADD R8, R8, 0x1, R31 ;  /* 0x0000000108087824 */ /* 0x000fe400078e021f */
        /* <DEDUP_REMOVED lines=8> */
[----:B------:R-:W-:-:S02]  /*5c30*/  IMAD.IADD R8, R8, 0x1, R32 ;  /* 0x0000000108087824 */ /* 0x000fc400078e0220 */
[----:B------:R-:W-:Y:S01]  /*5c40*/  IMAD R12, R3, 0xb, R12 ;  /* 0x0000000b030c7824 */ /* 0x000fe200078e020c */
[----:B------:R-:W-:Y:S01]  /*5c50*/  SEL R4, R4, R29, !P1 ;  /* 0x0000001d04047207 */ /* 0x000fe20004800000 */
[----:B0-----:R-:W-:Y:S01]  /*5c60*/  IMAD.IADD R10, R5, 0x1, -R8 ;  /* 0x00000001050a7824 */ /* 0x001fe200078e0a08 */
[----:B------:R-:W-:Y:S01]  /*5c70*/  ISETP.NE.AND P1, PT, R32, RZ, PT ;  /* 0x000000ff2000720c */ /* 0x000fe20003f25270 */
[----:B------:R-:W-:Y:S01]  /*5c80*/  IMAD.IADD R29, R29, 0x1, R31 ;  /* 0x000000011d1d7824 */ /* 0x000fe200078e021f */
[----:B--2---:R-:W-:Y:S01]  /*5c90*/  LEA R7, R4, UR4, 0x2 ;  /* 0x0000000404077c11 */ /* 0x004fe2000f8e10ff */
[----:B------:R-:W-:Y:S01]  /*5ca0*/  IMAD.IADD R8, R8, 0x1, R33 ;  /* 0x0000000108087824 */ /* 0x000fe200078e0221 */
[----:B------:R0:W-:Y:S01]  /*5cb0*/  STS [R14], R19 ;  /* 0x000000130e007388 */ /* 0x0001e20000000800 */
[----:B------:R-:W-:Y:S02]  /*5cc0*/  VIADD R12, R12, 0x5 ;  /* 0x000000050c0c7836 */ /* 0x000fe40000000000 */
[----:B------:R-:W-:Y:S01]  /*5cd0*/  IMAD R10, R3, 0xb, R10 ;  /* 0x0000000b030a7824 */ /* 0x000fe200078e020a */
[----:B------:R2:W-:Y:S01]  /*5ce0*/  STS [R7], R20 ;  /* 0x0000001407007388 */ /* 0x0005e20000000800 */
[----:B------:R-:W-:Y:S01]  /*5cf0*/  IMAD.IADD R16, R5, 0x1, -R8 ;  /* 0x0000000105107824 */ /* 0x000fe200078e0a08 */
[----:B------:R-:W-:Y:S01]  /*5d00*/  SEL R12, R12, R29, !P1 ;  /* 0x0000001d0c0c7207 */ /* 0x000fe20004800000 */
[----:B------:R-:W-:Y:S01]  /*5d10*/  IMAD.IADD R8, R8, 0x1, R36 ;  /* 0x0000000108087824 */ /* 0x000fe200078e0224 */
[----:B------:R-:W-:Y:S01]  /*5d20*/  ISETP.NE.AND P1, PT, R33, RZ, PT ;  /* 0x000000ff2100720c */ /* 0x000fe20003f25270 */
[----:B------:R-:W-:Y:S01]  /*5d30*/  IMAD.IADD R29, R29, 0x1, R32 ;  /* 0x000000011d1d7824 */ /* 0x000fe200078e0220 */
[----:B------:R-:W-:Y:S01]  /*5d40*/  LEA R12, R12, UR4, 0x2 ;  /* 0x000000040c0c7c11 */ /* 0x000fe2000f8e10ff */
[----:B------:R-:W-:-:S02]  /*5d50*/  VIADD R10, R10, 0x6 ;  /* 0x000000060a0a7836 */ /* 0x000fc40000000000 */
[----:B------:R-:W-:Y:S02]  /*5d60*/  IMAD R16, R3, 0xb, R16 ;  /* 0x0000000b03107824 */ /* 0x000fe400078e0210 */
[----:B------:R-:W-:Y:S01]  /*5d70*/  IMAD.IADD R4, R8, 0x1, R35 ;  /* 0x0000000108047824 */ /* 0x000fe200078e0223 */
[----:B------:R-:W-:Y:S01]  /*5d80*/  SEL R10, R10, R29, !P1 ;  /* 0x0000001d0a0a7207 */ /* 0x000fe20004800000 */
[----:B------:R-:W-:Y:S01]  /*5d90*/  IMAD.IADD R8, R5, 0x1, -R8 ;  /* 0x0000000105087824 */ /* 0x000fe200078e0a08 */
[----:B------:R-:W-:Y:S01]  /*5da0*/  ISETP.NE.AND P1, PT, R36, RZ, PT ;  /* 0x000000ff2400720c */ /* 0x000fe20003f25270 */
[----:B------:R-:W-:Y:S01]  /*5db0*/  IMAD.IADD R29, R29, 0x1, R33 ;  /* 0x000000011d1d7824 */ /* 0x000fe200078e0221 */
[----:B0-----:R-:W-:Y:S01]  /*5dc0*/  IADD3 R14, PT, PT, R5, -R4, -R38 ;  /* 0x80000004050e7210 */ /* 0x001fe20007ffe826 */
[----:B------:R-:W-:Y:S01]  /*5dd0*/  VIADD R16, R16, 0x7 ;  /* 0x0000000710107836 */ /* 0x000fe20000000000 */
[----:B--2---:R-:W-:Y:S01]  /*5de0*/  LEA R7, R10, UR4, 0x2 ;  /* 0x000000040a077c11 */ /* 0x004fe2000f8e10ff */
[----:B------:R-:W-:Y:S01]  /*5df0*/  IMAD R8, R3, 0xb, R8 ;  /* 0x0000000b03087824 */ /* 0x000fe200078e0208 */
[----:B------:R-:W-:Y:S01]  /*5e00*/  STS [R12], R21 ;  /* 0x000000150c007388 */ /* 0x000fe20000000800 */
[----:B------:R-:W-:Y:S01]  /*5e10*/  IMAD.IADD R4, R5, 0x1, -R4 ;  /* 0x0000000105047824 */ /* 0x000fe200078e0a04 */
[----:B------:R-:W-:Y:S01]  /*5e20*/  SEL R16, R16, R29, !P1 ;  /* 0x0000001d10107207 */ /* 0x000fe20004800000 */
[----:B------:R-:W-:Y:S01]  /*5e30*/  IMAD.IADD R29, R29, 0x1, R36 ;  /* 0x000000011d1d7824 */ /* 0x000fe200078e0224 */
[----:B------:R-:W-:Y:S01]  /*5e40*/  ISETP.NE.AND P1, PT, R35, RZ, PT ;  /* 0x000000ff2300720c */ /* 0x000fe20003f25270 */
[----:B------:R-:W-:Y:S01]  /*5e50*/  VIADD R8, R8, 0x8 ;  /* 0x0000000808087836 */ /* 0x000fe20000000000 */
[----:B------:R-:W-:Y:S01]  /*5e60*/  LEA R16, R16, UR4, 0x2 ;  /* 0x0000000410107c11 */ /* 0x000fe2000f8e10ff */
[C---:B------:R-:W-:Y:S01]  /*5e70*/  IMAD R4, R3.reuse, 0xb, R4 ;  /* 0x0000000b03047824 */ /* 0x040fe200078e0204 */
[----:B------:R0:W-:Y:S01]  /*5e80*/  STS [R7], R22 ;  /* 0x0000001607007388 */ /* 0x0001e20000000800 */
[----:B------:R-:W-:Y:S01]  /*5e90*/  IMAD R14, R3, 0xb, R14 ;  /* 0x0000000b030e7824 */ /* 0x000fe200078e020e */
[----:B------:R-:W-:Y:S01]  /*5ea0*/  SEL R8, R8, R29, !P1 ;  /* 0x0000001d08087207 */ /* 0x000fe20004800000 */
[----:B------:R-:W-:Y:S01]  /*5eb0*/  IMAD.IADD R35, R29, 0x1, R35 ;  /* 0x000000011d237824 */ /* 0x000fe200078e0223 */
[----:B------:R-:W-:Y:S01]  /*5ec0*/  ISETP.NE.AND P1, PT, R38, RZ, PT ;  /* 0x000000ff2600720c */ /* 0x000fe20003f25270 */
[----:B------:R-:W-:Y:S01]  /*5ed0*/  VIADD R4, R4, 0x9 ;  /* 0x0000000904047836 */ /* 0x000fe20000000000 */
[----:B------:R-:W-:Y:S01]  /*5ee0*/  LEA R11, R8, UR4, 0x2 ;  /* 0x00000004080b7c11 */ /* 0x000fe2000f8e10ff */
[----:B------:R-:W-:Y:S01]  /*5ef0*/  VIADD R14, R14, 0xa ;  /* 0x0000000a0e0e7836 */ /* 0x000fe20000000000 */
[----:B------:R-:W-:Y:S01]  /*5f00*/  STS [R16], R23 ;  /* 0x0000001710007388 */ /* 0x000fe20000000800 */
[----:B------:R-:W-:Y:S01]  /*5f10*/  @P0 IMAD.IADD R14, R35, 0x1, R38 ;  /* 0x00000001230e0824 */ /* 0x000fe200078e0226 */
[----:B------:R-:W-:Y:S01]  /*5f20*/  SEL R4, R4, R35, !P1 ;  /* 0x0000002304047207 */ /* 0x000fe20004800000 */
[----:B------:R-:W1:Y:S01]  /*5f30*/  LDC R10, c[0x0][0x374] ;  /* 0x0000dd00ff0a7b82 */ /* 0x000e620000000800 */
[----:B------:R-:W-:Y:S01]  /*5f40*/  STS [R11], R24 ;  /* 0x000000180b007388 */ /* 0x000fe20000000800 */
[C---:B------:R-:W-:Y:S01]  /*5f50*/  VIADD R17, R3.reuse, 0x1c0 ;  /* 0x000001c003117836 */ /* 0x040fe20000000000 */
[----:B------:R-:W-:Y:S01]  /*5f60*/  LEA R8, R4, UR4, 0x2 ;  /* 0x0000000404087c11 */ /* 0x000fe2000f8e10ff */
[C---:B------:R-:W-:Y:S01]  /*5f70*/  VIADD R31, R3.reuse, 0x380 ;  /* 0x00000380031f7836 */ /* 0x040fe20000000000 */
[----:B------:R-:W-:Y:S01]  /*5f80*/  LEA R13, R14, UR4, 0x2 ;  /* 0x000000040e0d7c11 */ /* 0x000fe2000f8e10ff */
[----:B------:R-:W-:Y:S01]  /*5f90*/  VIADD R35, R3, 0x540 ;  /* 0x0000054003237836 */ /* 0x000fe20000000000 */
[-C--:B------:R-:W-:Y:S01]  /*5fa0*/  ISETP.GE.AND P3, PT, R17, R2.reuse, PT ;  /* 0x000000021100720c */ /* 0x080fe20003f66270 */
[----:B------:R-:W-:Y:S01]  /*5fb0*/  STS [R8], R25 ;  /* 0x0000001908007388 */ /* 0x000fe20000000800 */
[----:B0-----:R-:W-:Y:S01]  /*5fc0*/  LEA R7, R3, UR4, 0x2 ;  /* 0x0000000403077c11 */ /* 0x001fe2000f8e10ff */
[----:B------:R-:W0:Y:S01]  /*5fd0*/  LDCU UR4, c[0x0][0x3ac] ;  /* 0x00007580ff0477ac */ /* 0x000e220008000800 */
[-C--:B------:R-:W-:Y:S01]  /*5fe0*/  ISETP.GE.AND P2, PT, R31, R2.reuse, PT ;  /* 0x000000021f00720c */ /* 0x080fe20003f46270 */
[----:B------:R2:W-:Y:S01]  /*5ff0*/  STS [R13], R26 ;  /* 0x0000001a0d007388 */ /* 0x0005e20000000800 */
[----:B------:R-:W-:Y:S01]  /*6000*/  BAR.SYNC.DEFER_BLOCKING 0x0 ;  /* 0x0000000000007b1d */ /* 0x000fe20000010000 */
[----:B------:R-:W-:-:S02]  /*6010*/  ISETP.GE.AND P1, PT, R35, R2, PT ;  /* 0x000000022300720c */ /* 0x000fc40003f26270 */
[----:B------:R-:W-:Y:S02]  /*6020*/  ISETP.GE.AND P0, PT, R37, R2, PT ;  /* 0x000000022500720c */ /* 0x000fe40003f06270 */
[----:B------:R-:W-:-:S03]  /*6030*/  ISETP.GE.OR P5, PT, R17, R0, P3 ;  /* 0x000000001100720c */ /* 0x000fc60001fa6670 */
[----:B--2---:R-:W2:Y:S01]  /*6040*/  @!P3 LDC.64 R12, c[0x0][0x390] ;  /* 0x0000e400ff0cbb82 */ /* 0x004ea20000000a00 */
[----:B-1----:R-:W-:-:S04]  /*6050*/  IMAD R4, R10, UR6, R15 ;  /* 0x000000060a047c24 */ /* 0x002fc8000f8e020f */
[----:B------:R-:W-:Y:S01]  /*6060*/  IMAD R4, R4, 0x1340, -R5 ;  /* 0x0000134004047824 */ /* 0x000fe200078e0a05 */
[----:B------:R-:W-:Y:S02]  /*6070*/  IADD3 R5, PT, PT, R3, R5, -R0 ;  /* 0x0000000503057210 */ /* 0x000fe40007ffe800 */
[----:B------:R-:W1:Y:S01]  /*6080*/  @!P6 LDC.64 R10, c[0x0][0x390] ;  /* 0x0000e400ff0aeb82 */ /* 0x000e620000000a00 */
[----:B------:R-:W-:Y:S02]  /*6090*/  IMAD.IADD R4, R4, 0x1, R3 ;  /* 0x0000000104047824 */ /* 0x000fe400078e0203 */
[----:B------:R-:W-:-:S03]  /*60a0*/  @!P3 VIADD R23, R5, 0x1c0 ;  /* 0x000001c00517b836 */ /* 0x000fc60000000000 */
[----:B------:R-:W-:Y:S02]  /*60b0*/  LOP3.LUT R4, RZ, R4, RZ, 0x33, !PT ;  /* 0x00000004ff047212 */ /* 0x000fe400078e33ff */
[----:B------:R-:W3:Y:S01]  /*60c0*/  @!P2 LDC.64 R14, c[0x0][0x390] ;  /* 0x0000e400ff0eab82 */ /* 0x000ee20000000a00 */
[----:B------:R-:W4:Y:S02]  /*60d0*/  @!P6 LDS R21, [R7] ;  /* 0x000000000715e984 */ /* 0x000f240000000800 */
[----:B0-----:R-:W-:Y:S02]  /*60e0*/  VIADD R4, R4, UR4 ;  /* 0x0000000404047c36 */ /* 0x001fe40008000000 */
[----:B------:R-:W0:Y:S03]  /*60f0*/  @!P3 LDS R27, [R7+0x700] ;  /* 0x00070000071bb984 */ /* 0x000e260000000800 */
[----:B------:R-:W3:Y:S01]  /*6100*/  @!P1 LDC.64 R16, c[0x0][0x390] ;  /* 0x0000e400ff109b82 */ /* 0x000ee20000000a00 */
[C---:B------:R-:W-:Y:S01]  /*6110*/  @!P6 SEL R19, R4.reuse, R5, !P4 ;  /* 0x000000050413e207 */ /* 0x040fe20006000000 */
[----:B------:R-:W3:Y:S01]  /*6120*/  @!P2 LDS R25, [R7+0xe00] ;  /* 0x000e00000719a984 */ /* 0x000ee20000000800 */
[-C--:B------:R-:W-:Y:S01]  /*6130*/  ISETP.GE.OR P4, PT, R31, R0.reuse, P2 ;  /* 0x000000001f00720c */ /* 0x080fe20001786670 */
[----:B------:R-:W-:Y:S01]  /*6140*/  @!P5 VIADD R23, R4, 0xfffffe40 ;  /* 0xfffffe400417d836 */ /* 0x000fe20000000000 */
[----:B------:R-:W-:Y:S01]  /*6150*/  ISETP.GE.OR P5, PT, R35, R0, P1 ;  /* 0x000000002300720c */ /* 0x000fe20000fa6670 */
[----:B------:R-:W3:Y:S01]  /*6160*/  @!P1 LDS R29, [R7+0x1500] ;  /* 0x00150000071d9984 */ /* 0x000ee20000000800 */
[----:B------:R-:W-:-:S02]  /*6170*/  VIADD R35, R3, 0x8c0 ;  /* 0x000008c003237836 */ /* 0x000fc40000000000 */
[----:B-1----:R-:W-:Y:S01]  /*6180*/  @!P6 IMAD.WIDE R10, R19, 0x4, R10 ;  /* 0x00000004130ae825 */ /* 0x002fe200078e020a */
[----:B------:R-:W1:Y:S01]  /*6190*/  @!P0 LDS R33, [R7+0x1c00] ;  /* 0x001c000007218984 */ /* 0x000e620000000800 */
[----:B------:R-:W1:Y:S02]  /*61a0*/  @!P0 LDC.64 R18, c[0x0][0x390] ;  /* 0x0000e400ff128b82 */ /* 0x000e640000000a00 */
[----:B--2---:R-:W-:-:S04]  /*61b0*/  @!P3 IMAD.WIDE R12, R23, 0x4, R12 ;  /* 0x00000004170cb825 */ /* 0x004fc800078e020c */
[C---:B------:R-:W-:Y:S02]  /*61c0*/  @!P2 VIADD R23, R5.reuse, 0x380 ;  /* 0x000003800517a836 */ /* 0x040fe40000000000 */
[C---:B------:R-:W-:Y:S02]  /*61d0*/  @!P4 VIADD R23, R4.reuse, 0xfffffc80 ;  /* 0xfffffc800417c836 */ /* 0x040fe40000000000 */
[----:B------:R-:W-:Y:S02]  /*61e0*/  @!P1 VIADD R31, R5, 0x540 ;  /* 0x00000540051f9836 */ /* 0x000fe40000000000 */
[----:B------:R-:W-:Y:S01]  /*61f0*/  @!P5 VIADD R31, R4, 0xfffffac0 ;  /* 0xfffffac0041fd836 */ /* 0x000fe20000000000 */
[----:B----4-:R2:W-:Y:S01]  /*6200*/  @!P6 STG.E desc[UR8][R10.64], R21 ;  /* 0x000000150a00e986 */ /* 0x0105e2000c101908 */
[----:B------:R-:W-:Y:S01]  /*6210*/  ISETP.GE.OR P6, PT, R37, R0, P0 ;  /* 0x000000002500720c */ /* 0x000fe200007c6670 */
[----:B------:R-:W-:Y:S02]  /*6220*/  VIADD R37, R3, 0xc40 ;  /* 0x00000c4003257836 */ /* 0x000fe40000000000 */
[----:B0-----:R0:W-:Y:S01]  /*6230*/  @!P3 STG.E desc[UR8][R12.64], R27 ;  /* 0x0000001b0c00b986 */ /* 0x0011e2000c101908 */
[----:B------:R-:W-:-:S02]  /*6240*/  ISETP.GE.AND P3, PT, R35, R2, PT ;  /* 0x000000022300720c */ /* 0x000fc40003f66270 */
[----:B------:R-:W-:Y:S02]  /*6250*/  ISETP.GE.AND P5, PT, R37, R2, PT ;  /* 0x000000022500720c */ /* 0x000fe40003fa6270 */
[----:B------:R-:W-:Y:S01]  /*6260*/  ISETP.GE.OR P4, PT, R35, R0, P3 ;  /* 0x000000002300720c */ /* 0x000fe20001f86670 */
[----:B------:R-:W-:Y:S02]  /*6270*/  @!P0 VIADD R35, R5, 0x700 ;  /* 0x0000070005238836 */ /* 0x000fe40000000000 */
[----:B--2---:R-:W-:Y:S02]  /*6280*/  VIADD R21, R3, 0xa80 ;  /* 0x00000a8003157836 */ /* 0x004fe40000000000 */
[----:B---3--:R-:W-:-:S04]  /*6290*/  @!P2 IMAD.WIDE R10, R23, 0x4, R14 ;  /* 0x00000004170aa825 */ /* 0x008fc800078e020e */
[----:B------:R-:W-:Y:S01]  /*62a0*/  @!P6 VIADD R35, R4, 0xfffff900 ;  /* 0xfffff9000423e836 */ /* 0x000fe20000000000 */
[----:B------:R-:W-:Y:S01]  /*62b0*/  ISETP.GE.AND P6, PT, R21, R2, PT ;  /* 0x000000021500720c */ /* 0x000fe20003fc6270 */
[----:B0-----:R-:W-:Y:S01]  /*62c0*/  @!P1 IMAD.WIDE R12, R31, 0x4, R16 ;  /* 0x000000041f0c9825 */ /* 0x001fe200078e0210 */
[----:B------:R0:W-:Y:S02]  /*62d0*/  @!P2 STG.E desc[UR8][R10.64], R25 ;  /* 0x000000190a00a986 */ /* 0x0001e4000c101908 */
[-C--:B------:R-:W-:Y:S01]  /*62e0*/  ISETP.GE.OR P2, PT, R21, R0.reuse, P6 ;  /* 0x000000001500720c */ /* 0x080fe20003746670 */
[----:B-1----:R-:W-:Y:S01]  /*62f0*/  @!P0 IMAD.WIDE R14, R35, 0x4, R18 ;  /* 0x00000004230e8825 */ /* 0x002fe200078e0212 */
[----:B------:R1:W-:Y:S01]  /*6300*/  @!P1 STG.E desc[UR8][R12.64], R29 ;  /* 0x0000001d0c009986 */ /* 0x0003e2000c101908 */
[----:B------:R-:W-:Y:S02]  /*6310*/  ISETP.GE.OR P1, PT, R37, R0, P5 ;  /* 0x000000002500720c */ /* 0x000fe40002f26670 */
[C---:B------:R-:W-:Y:S01]  /*6320*/  VIADD R17, R3.reuse, 0xe00 ;  /* 0x00000e0003117836 */ /* 0x040fe20000000000 */
[----:B------:R-:W-:Y:S01]  /*6330*/  @!P0 STG.E desc[UR8][R14.64], R33 ;  /* 0x000000210e008986 */ /* 0x000fe2000c101908 */
[----:B------:R-:W-:-:S02]  /*6340*/  VIADD R19, R3, 0xfc0 ;  /* 0x00000fc003137836 */ /* 0x000fc40000000000 */
[----:B------:R-:W-:Y:S01]  /*6350*/  @!P3 VIADD R23, R5, 0x8c0 ;  /* 0x000008c00517b836 */ /* 0x000fe20000000000 */
[-C--:B------:R-:W-:Y:S01]  /*6360*/  ISETP.GE.AND P0, PT, R17, R2.reuse, PT ;  /* 0x000000021100720c */ /* 0x080fe20003f06270 */
[----:B------:R-:W-:Y:S01]  /*6370*/  @!P6 VIADD R27, R5, 0xa80 ;  /* 0x00000a80051be836 */ /* 0x000fe20000000000 */
[----:B------:R-:W2:Y:S01]  /*6380*/  @!P3 LDS R21, [R7+0x2300] ;  /* 0x002300000715b984 */ /* 0x000ea20000000800 */
[C---:B------:R-:W-:Y:S01]  /*6390*/  @!P4 VIADD R23, R4.reuse, 0xfffff740 ;  /* 0xfffff7400417c836 */ /* 0x040fe20000000000 */
[-C--:B------:R-:W-:Y:S01]  /*63a0*/  ISETP.GE.AND P4, PT, R19, R2.reuse, PT ;  /* 0x000000021300720c */ /* 0x080fe20003f86270 */
[C---:B------:R-:W-:Y:S01]  /*63b0*/  @!P2 VIADD R27, R4.reuse, 0xfffff580 ;  /* 0xfffff580041ba836 */ /* 0x040fe20000000000 */
[----:B------:R-:W-:Y:S01]  /*63c0*/  ISETP.GE.AND P2, PT, R43, R2, PT ;  /* 0x000000022b00720c */ /* 0x000fe20003f46270 */
[----:B------:R-:W-:Y:S01]  /*63d0*/  @!P5 VIADD R31, R5, 0xc40 ;  /* 0x00000c40051fd836 */ /* 0x000fe20000000000 */
[----:B------:R-:W3:Y:S01]  /*63e0*/  @!P6 LDS R25, [R7+0x2a00] ;  /* 0x002a00000719e984 */ /* 0x000ee20000000800 */
[----:B------:R-:W-:Y:S01]  /*63f0*/  @!P1 VIADD R31, R4, 0xfffff3c0 ;  /* 0xfffff3c0041f9836 */ /* 0x000fe20000000000 */
[----:B------:R-:W-:Y:S01]  /*6400*/  ISETP.GE.OR P1, PT, R17, R0, P0 ;  /* 0x000000001100720c */ /* 0x000fe20000726670 */
[----:B------:R-:W4:Y:S01]  /*6410*/  @!P3 LDC.64 R2, c[0x0][0x390] ;  /* 0x0000e400ff02bb82 */ /* 0x000f220000000a00 */
[----:B------:R-:W3:Y:S01]  /*6420*/  @!P5 LDS R29, [R7+0x3100] ;  /* 0x00310000071dd984 */ /* 0x000ee20000000800 */
[----:B------:R-:W-:-:S03]  /*6430*/  @!P0 VIADD R35, R5, 0xe00 ;  /* 0x00000e0005238836 */ /* 0x000fc60000000000 */
[----:B------:R-:W3:Y:S01]  /*6440*/  @!P0 LDS R33, [R7+0x3800] ;  /* 0x0038000007218984 */ /* 0x000ee20000000800 */
[----:B------:R-:W-:Y:S02]  /*6450*/  @!P4 VIADD R39, R5, 0xfc0 ;  /* 0x00000fc00527c836 */ /* 0x000fe40000000000 */
[----:B0-----:R-:W0:Y:S01]  /*6460*/  @!P6 LDC.64 R10, c[0x0][0x390] ;  /* 0x0000e400ff0aeb82 */ /* 0x001e220000000a00 */
[----:B------:R-:W3:Y:S03]  /*6470*/  @!P4 LDS R37, [R7+0x3f00] ;  /* 0x003f00000725c984 */ /* 0x000ee60000000800 */
[C---:B------:R-:W-:Y:S01]  /*6480*/  @!P1 VIADD R35, R4.reuse, 0xfffff200 ;  /* 0xfffff20004239836 */ /* 0x040fe20000000000 */
[----:B------:R1:W3:Y:S01]  /*6490*/  @!P2 LDS R41, [R7+0x4600] ;  /* 0x004600000729a984 */ /* 0x0002e20000000800 */
[----:B------:R-:W-:Y:S02]  /*64a0*/  ISETP.GE.OR P1, PT, R19, R0, P4 ;  /* 0x000000001300720c */ /* 0x000fe40002726670 */
[----:B-1----:R-:W1:Y:S01]  /*64b0*/  @!P5 LDC.64 R12, c[0x0][0x390] ;  /* 0x0000e400ff0cdb82 */ /* 0x002e620000000a00 */
[----:B------:R-:W-:-:S07]  /*64c0*/  VIADD R7, R4, 0xffffee80 ;  /* 0xffffee8004077836 */ /* 0x000fce0000000000 */
[----:B------:R-:W1:Y:S01]  /*64d0*/  @!P0 LDC.64 R14, c[0x0][0x390] ;  /* 0x0000e400ff0e8b82 */ /* 0x000e620000000a00 */
[----:B----4-:R-:W-:-:S04]  /*64e0*/  @!P3 IMAD.WIDE R2, R23, 0x4, R2 ;  /* 0x000000041702b825 */ /* 0x010fc800078e0202 */
[----:B------:R-:W-:Y:S01]  /*64f0*/  @!P1 VIADD R39, R4, 0xfffff040 ;  /* 0xfffff04004279836 */ /* 0x000fe20000000000 */
[----:B------:R-:W-:Y:S01]  /*6500*/  ISETP.GE.AND P1, PT, R43, R0, PT ;  /* 0x000000002b00720c */ /* 0x000fe20003f26270 */
[----:B--2---:R2:W-:Y:S01]  /*6510*/  @!P3 STG.E desc[UR8][R2.64], R21 ;  /* 0x000000150200b986 */ /* 0x0045e2000c101908 */
[----:B------:R-:W4:Y:S01]  /*6520*/  @!P4 LDC.64 R16, c[0x0][0x390] ;  /* 0x0000e400ff10cb82 */ /* 0x000f220000000a00 */
[----:B0-----:R-:W-:-:S05]  /*6530*/  @!P6 IMAD.WIDE R10, R27, 0x4, R10 ;  /* 0x000000041b0ae825 */ /* 0x001fca00078e020a */
[----:B---3--:R2:W-:Y:S02]  /*6540*/  @!P6 STG.E desc[UR8][R10.64], R25 ;  /* 0x000000190a00e986 */ /* 0x0085e4000c101908 */
[----:B------:R-:W0:Y:S01]  /*6550*/  @!P2 LDC.64 R18, c[0x0][0x390] ;  /* 0x0000e400ff12ab82 */ /* 0x000e220000000a00 */
[----:B-1----:R-:W-:-:S04]  /*6560*/  @!P5 IMAD.WIDE R12, R31, 0x4, R12 ;  /* 0x000000041f0cd825 */ /* 0x002fc800078e020c */
[----:B------:R-:W-:Y:S01]  /*6570*/  @P1 VIADD R7, R5, 0x1180 ;  /* 0x0000118005071836 */ /* 0x000fe20000000000 */
[----:B------:R2:W-:Y:S01]  /*6580*/  @!P5 STG.E desc[UR8][R12.64], R29 ;  /* 0x0000001d0c00d986 */ /* 0x0005e2000c101908 */
[----:B------:R-:W-:Y:S02]  /*6590*/  IMAD.IADD R5, R6, 0x1, -R9 ;  /* 0x0000000106057824 */ /* 0x000fe400078e0a09 */
[----:B------:R-:W-:-:S05]  /*65a0*/  @!P0 IMAD.WIDE R14, R35, 0x4, R14 ;  /* 0x00000004230e8825 */ /* 0x000fca00078e020e */
[----:B------:R2:W-:Y:S01]  /*65b0*/  @!P0 STG.E desc[UR8][R14.64], R33 ;  /* 0x000000210e008986 */ /* 0x0005e2000c101908 */
[----:B----4-:R-:W-:-:S05]  /*65c0*/  @!P4 IMAD.WIDE R16, R39, 0x4, R16 ;  /* 0x000000042710c825 */ /* 0x010fca00078e0210 */
[----:B------:R2:W-:Y:S01]  /*65d0*/  @!P4 STG.E desc[UR8][R16.64], R37 ;  /* 0x000000251000c986 */ /* 0x0005e2000c101908 */
[----:B0-----:R-:W-:-:S05]  /*65e0*/  @!P2 IMAD.WIDE R18, R7, 0x4, R18 ;  /* 0x000000040712a825 */ /* 0x001fca00078e0212 */
[----:B------:R2:W-:Y:S02]  /*65f0*/  @!P2 STG.E desc[UR8][R18.64], R41 ;  /* 0x000000291200a986 */ /* 0x0005e4000c101908 */
.L_x_500:
[----:B------:R-:W-:Y:S05]  /*6600*/  BSYNC.RECONVERGENT B0 ;  /* 0x0000000000007941 */ /* 0x000fea0003800200 */
.L_x_496:
[----:B------:R-:W1:Y:S02]  /*6610*/  S2R R0, SR_TID.X ;  /* 0x0000000000007919 */ /* 0x000e640000002100 */
[----:B-1----:R-:W-:-:S13]  /*6620*/  ISETP.NE.AND P0, PT, R0, RZ, PT ;  /* 0x000000ff0000720c */ /* 0x002fda0003f05270 */
[----:B------:R-:W-:Y:S05]  /*6630*/  @P0 EXIT ;  /* 0x000000000000094d */ /* 0x000fea0003800000 */
[----:B0-2---:R-:W0:Y:S02]  /*6640*/  LDC.64 R2, c[0x0][0x398] ;  /* 0x0000e600ff027b82 */ /* 0x005e240000000a00 */
[----:B0-----:R-:W-:Y:S01]  /*6650*/  STG.E desc[UR8][R2.64], R5 ;  /* 0x0000000502007986 */ /* 0x001fe2000c101908 */
[----:B------:R-:W-:Y:S05]  /*6660*/  EXIT ;  /* 0x000000000000794d */ /* 0x000fea0003800000 */
.L_x_484:
[----:B------:R-:W-:Y:S01]  /*6670*/  BSSY B0, `(.L_x_514) ;  /* 0x0000006000007945 */ /* 0x000fe20003800000 */
[----:B------:R-:W-:Y:S01]  /*6680*/  PLOP3.LUT P0, PT, P0, PT, PT, 0x8, 0x80 ;  /* 0x000000000080781c */ /* 0x000fe2000070e170 */
[----:B------:R-:W-:-:S12]  /*6690*/  IMAD.MOV.U32 R0, RZ, RZ, -0x1 ;  /* 0xffffffffff007424 */ /* 0x000fd800078e00ff */
[----:B-----5:R-:W-:Y:S05]  /*66a0*/  WARPSYNC.COLLECTIVE R0, `(.L_x_515) ;  /* 0x0000000000087348 */ /* 0x020fea0003c00000 */
[----:B------:R-:W-:Y:S01]  /*66b0*/  VOTE.ANY P0, P0 ;  /* 0x0000000000ff7806 */ /* 0x000fe20000000100 */
[----:B-----5:R-:W-:-:S12]  /*66c0*/  ENDCOLLECTIVE ;  /* 0x000000000000791b */ /* 0x020fd80003800000 */
.L_x_515:
[----:B------:R-:W-:Y:S05]  /*66d0*/  BSYNC B0 ;  /* 0x0000000000007941 */ /* 0x000fea0003800000 */
.L_x_514:
[----:B------:R-:W-:Y:S05]  /*66e0*/  BRA `(.L_x_516) ;  /* 0xffffffb400487947 */ /* 0x000fea000383ffff */
.L_x_486:
[----:B------:R-:W-:Y:S01]  /*66f0*/  BSSY B0, `(.L_x_517) ;  /* 0x0000006000007945 */ /* 0x000fe20003800000 */
[----:B------:R-:W-:Y:S01]  /*6700*/  PLOP3.LUT P0, PT, P0, PT, PT, 0x8, 0x80 ;  /* 0x000000000080781c */ /* 0x000fe2000070e170 */
[----:B------:R-:W-:-:S12]  /*6710*/  IMAD.MOV.U32 R0, RZ, RZ, -0x1 ;  /* 0xffffffffff007424 */ /* 0x000fd800078e00ff */
[----:B-----5:R-:W-:Y:S05]  /*6720*/  WARPSYNC.COLLECTIVE R0, `(.L_x_518) ;  /* 0x0000000000087348 */ /* 0x020fea0003c00000 */
[----:B------:R-:W-:Y:S01]  /*6730*/  VOTE.ANY P0, P0 ;  /* 0x0000000000ff7806 */ /* 0x000fe20000000100 */
[----:B-----5:R-:W-:-:S12]  /*6740*/  ENDCOLLECTIVE ;  /* 0x000000000000791b */ /* 0x020fd80003800000 */
.L_x_518:
[----:B------:R-:W-:Y:S05]  /*6750*/  BSYNC B0 ;  /* 0x0000000000007941 */ /* 0x000fea0003800000 */
.L_x_517:
[----:B------:R-:W-:Y:S05]  /*6760*/  BRA `(.L_x_519) ;  /* 0xffffffb4004c7947 */ /* 0x000fea000383ffff */
.L_x_488:
        /* <DEDUP_REMOVED lines=8> */
.L_x_521:
[----:B------:R-:W-:Y:S05]  /*67f0*/  BSYNC B0 ;  /* 0x0000000000007941 */ /* 0x000fea0003800000 */
.L_x_520:
[----:B------:R-:W-:Y:S01]  /*6800*/  LOP3.LUT R0, R0, 0x80000000, R4, 0xec, !PT ;  /* 0x8000000000007812 */ /* 0x000fe200078eec04 */
[----:B------:R-:W-:Y:S02]  /*6810*/  IMAD.MOV.U32 R11, RZ, RZ, 0x1 ;  /* 0x00000001ff0b7424 */ /* 0x000fe400078e00ff */
[C---:B------:R-:W-:Y:S02]  /*6820*/  VIADD R14, R17.reuse, 0x2 ;  /* 0x00000002110e7836 */ /* 0x040fe40000000000 */
[C---:B------:R-:W-:Y:S02]  /*6830*/  VIADD R9, R0.reuse, 0xffffffff ;  /* 0xffffffff00097836 */ /* 0x040fe40000000000 */
[C---:B------:R-:W-:Y:S02]  /*6840*/  VIADD R40, R17.reuse, 0x4 ;  /* 0x0000000411287836 */ /* 0x040fe40000000000 */
[----:B------:R-:W-:Y:S01]  /*6850*/  VIADD R42, R17, 0x8 ;  /* 0x00000008112a7836 */ /* 0x000fe20000000000 */
[----:B------:R-:W-:Y:S01]  /*6860*/  LOP3.LUT R6, R0, R9, RZ, 0xc, !PT ;  /* 0x0000000900067212 */ /* 0x000fe200078e0cff */
[----:B------:R-:W-:-:S02]  /*6870*/  IMAD.MOV.U32 R9, RZ, RZ, R7 ;  /* 0x000000ffff097224 */ /* 0x000fc400078e0007 */
[----:B------:R-:W-:Y:S01]  /*6880*/  IMAD.MOV.U32 R0, RZ, RZ, -0x1 ;  /* 0xffffffffff007424 */ /* 0x000fe200078e00ff */
[----:B------:R0:W1:Y:S06]  /*6890*/  POPC R10, R6 ;  /* 0x00000006000a7309 */ /* 0x00006c0000000000 */
[----:B01----:R-:W-:Y:S05]  /*68a0*/  WARPSYNC.COLLECTIVE R0, `(.L_x_522) ;  /* 0x0000000000087348 */ /* 0x003fea0003c00000 */
[----:B-1----:R1:W2:Y:S02]  /*68b0*/  SHFL.DOWN P2, R12, R9, R11, R10 ;  /* 0x0800000b090c7389 */ /* 0x0022a4000004000a */
[----:B012---:R-:W-:Y:S05]  /*68c0*/  ENDCOLLECTIVE ;  /* 0x000000000000791b */ /* 0x007fea0003800000 */
.L_x_522:
        /* <DEDUP_REMOVED lines=9> */
.L_x_523:
        /* <DEDUP_REMOVED lines=9> */
.L_x_524:
        /* <DEDUP_REMOVED lines=8> */
.L_x_525:
[----:B------:R-:W-:Y:S01]  /*6a70*/  IMAD.MOV.U32 R11, RZ, RZ, 0x10 ;  /* 0x00000010ff0b7424 */ /* 0x000fe200078e00ff */
[----:B------:R-:W-:Y:S02]  /*6a80*/  SEL R12, R12, RZ, !P1 ;  /* 0x000000ff0c0c7207 */ /* 0x000fe40004800000 */
[----:B------:R-:W-:-:S03]  /*6a90*/  ISETP.GT.AND P1, PT, R43, R10, PT ;  /* 0x0000000a2b00720c */ /* 0x000fc60003f24270 */
[----:B------:R-:W-:Y:S02]  /*6aa0*/  IMAD.IADD R47, R7, 0x1, R12 ;  /* 0x00000001072f7824 */ /* 0x000fe400078e020c */
[----:B------:R-:W0:Y:S02]  /*6ab0*/  LDC.64 R6, c[0x0][0x3a0] ;  /* 0x0000e800ff067b82 */ /* 0x000e240000000a00 */
[----:B------:R-:W-:-:S07]  /*6ac0*/  IMAD.MOV.U32 R9, RZ, RZ, R47 ;  /* 0x000000ffff097224 */ /* 0x000fce00078e002f */
[----:B0-----:R-:W-:Y:S05]  /*6ad0*/  WARPSYNC.COLLECTIVE R0, `(.L_x_526) ;  /* 0x0000000000087348 */ /* 0x001fea0003c00000 */
[----:B------:R1:W2:Y:S02]  /*6ae0*/  SHFL.DOWN P2, R12, R9, R11, R10 ;  /* 0x0800000b090c7389 */ /* 0x0002a4000004000a */
[----:B012---:R-:W-:Y:S05]  /*6af0*/  ENDCOLLECTIVE ;  /* 0x000000000000791b */ /* 0x007fea0003800000 */
.L_x_526:
[----:B------:R-:W-:Y:S05]  /*6b00*/  WARPSYNC.COLLECTIVE R0, `(.L_x_527) ;  /* 0x0000000000087348 */ /* 0x000fea0003c00000 */
[----:B------:R-:W-:Y:S01]  /*6b10*/  VOTE.ALL P0, P0 ;  /* 0x0000000000ff7806 */ /* 0x000fe20000000000 */
[----:B------:R-:W-:-:S12]  /*6b20*/  ENDCOLLECTIVE ;  /* 0x000000000000791b */ /* 0x000fd80003800000 */
.L_x_527:
[----:B------:R-:W-:Y:S02]  /*6b30*/  SEL R12, R12, RZ, !P1 ;  /* 0x000000ff0c0c7207 */ /* 0x000fe40004800000 */
[----:B------:R-:W-:-:S03]  /*6b40*/  IADD3 R44, P1, PT, R6, 0x100, RZ ;  /* 0x00000100062c7810 */ /* 0x000fc60007f3e0ff */
[----:B------:R-:W-:Y:S02]  /*6b50*/  IMAD.IADD R46, R47, 0x1, R12 ;  /* 0x000000012f2e7824 */ /* 0x000fe400078e020c */
[----:B------:R-:W-:Y:S01]  /*6b60*/  IMAD.X R45, RZ, RZ, R7, P1 ;  /* 0x000000ffff2d7224 */ /* 0x000fe200008e0607 */
[----:B------:R-:W-:Y:S07]  /*6b70*/  BRA `(.L_x_528) ;  /* 0xffffffb000e47947 */ /* 0x000fee000383ffff */
.L_x_490:
[----:B------:R-:W-:Y:S01]  /*6b80*/  BSSY B0, `(.L_x_529) ;  /* 0x0000006000007945 */ /* 0x000fe20003800000 */
[----:B------:R-:W-:Y:S01]  /*6b90*/  PLOP3.LUT P0, PT, P0, PT, PT, 0x8, 0x80 ;  /* 0x000000000080781c */ /* 0x000fe2000070e170 */
[----:B------:R-:W-:-:S12]  /*6ba0*/  IMAD.MOV.U32 R0, RZ, RZ, -0x1 ;  /* 0xffffffffff007424 */ /* 0x000fd800078e00ff */
[----:B-----5:R-:W-:Y:S05]  /*6bb0*/  WARPSYNC.COLLECTIVE R0, `(.L_x_530) ;  /* 0x0000000000087348 */ /* 0x020fea0003c00000 */
[----:B------:R-:W-:Y:S01]  /*6bc0*/  VOTE.ANY P0, P0 ;  /* 0x0000000000ff7806 */ /* 0x000fe20000000100 */
[----:B-----5:R-:W-:-:S12]  /*6bd0*/  ENDCOLLECTIVE ;  /* 0x000000000000791b */ /* 0x020fd80003800000 */
.L_x_530:
[----:B------:R-:W-:Y:S05]  /*6be0*/  BSYNC B0 ;  /* 0x0000000000007941 */ /* 0x000fea0003800000 */
.L_x_529:
[----:B------:R-:W-:Y:S05]  /*6bf0*/  BRA `(.L_x_531) ;  /* 0xffffffb000f47947 */ /* 0x000fea000383ffff */
.L_x_492:
[----:B------:R-:W-:Y:S01]  /*6c00*/  BSSY B0, `(.L_x_532) ;  /* 0x0000006000007945 */ /* 0x000fe20003800000 */
[----:B------:R-:W-:Y:S01]  /*6c10*/  PLOP3.LUT P0, PT, P0, PT, PT, 0x8, 0x80 ;  /* 0x000000000080781c */ /* 0x000fe2000070e170 */
[----:B------:R-:W-:-:S12]  /*6c20*/  IMAD.MOV.U32 R0, RZ, RZ, -0x1 ;  /* 0xffffffffff007424 */ /* 0x000fd800078e00ff */
[----:B-----5:R-:W-:Y:S05]  /*6c30*/  WARPSYNC.COLLECTIVE R0, `(.L_x_533) ;  /* 0x0000000000087348 */ /* 0x020fea0003c00000 */
[----:B------:R-:W-:Y:S01]  /*6c40*/  VOTE.ANY P0, P0 ;  /* 0x0000000000ff7806 */ /* 0x000fe20000000100 */
[----:B-----5:R-:W-:-:S12]  /*6c50*/  ENDCOLLECTIVE ;  /* 0x000000000000791b */ /* 0x020fd80003800000 */
.L_x_533:
[----:B------:R-:W-:Y:S05]  /*6c60*/  BSYNC B0 ;  /* 0x0000000000007941 */ /* 0x000fea0003800000 */
.L_x_532:
[----:B------:R-:W-:Y:S05]  /*6c70*/  BRA `(.L_x_534) ;  /* 0xffffffb000f87947 */ /* 0x000fea000383ffff */
.L_x_494:
[----:B------:R-:W-:Y:S01]  /*6c80*/  BSSY B0, `(.L_x_535) ;  /* 0x0000006000007945 */ /* 0x000fe20003800000 */
[----:B------:R-:W-:Y:S01]  /*6c90*/  PLOP3.LUT P1, PT, P0, PT, PT, 0x8, 0x80 ;  /* 0x000000000080781c */ /* 0x000fe2000072e170 */
[----:B------:R-:W-:-:S12]  /*6ca0*/  IMAD.MOV.U32 R0, RZ, RZ, -0x1 ;  /* 0xffffffffff007424 */ /* 0x000fd800078e00ff */
[----:B-----5:R-:W-:Y:S05]  /*6cb0*/  WARPSYNC.COLLECTIVE R0, `(.L_x_536) ;  /* 0x0000000000087348 */ /* 0x020fea0003c00000 */
[----:B------:R-:W-:Y:S01]  /*6cc0*/  VOTE.ANY R0, PT, P1 ;  /* 0x0000000000007806 */ /* 0x000fe200008e0100 */
[----:B-----5:R-:W-:Y:S06]  /*6cd0*/  ENDCOLLECTIVE ;  /* 0x000000000000791b */ /* 0x020fec0003800000 */
.L_x_536:
[----:B------:R-:W-:Y:S05]  /*6ce0*/  BSYNC B0 ;  /* 0x0000000000007941 */ /* 0x000fea0003800000 */
.L_x_535:
[----:B------:R-:W-:Y:S01]  /*6cf0*/  LOP3.LUT R0, R0, 0x80000000, R4, 0xec, !PT ;  /* 0x8000000000007812 */ /* 0x000fe200078eec04 */
[----:B------:R-:W-:Y:S02]  /*6d00*/  IMAD.MOV.U32 R11, RZ, RZ, 0x1 ;  /* 0x00000001ff0b7424 */ /* 0x000fe400078e00ff */
[----:B------:R-:W-:Y:S02]  /*6d10*/  VIADD R15, R15, 0xffffffe0 ;  /* 0xffffffe00f0f7836 */ /* 0x000fe40000000000 */
[----:B------:R-:W-:-:S05]  /*6d20*/  VIADD R9, R0, 0xffffffff ;  /* 0xffffffff00097836 */ /* 0x000fca0000000000 */
[----:B------:R-:W-:Y:S01]  /*6d30*/  LOP3.LUT R8, R0, R9, RZ, 0xc, !PT ;  /* 0x0000000900087212 */ /* 0x000fe200078e0cff */
[----:B------:R-:W-:Y:S02]  /*6d40*/  IMAD.MOV.U32 R9, RZ, RZ, R7 ;  /* 0x000000ffff097224 */ /* 0x000fe400078e0007 */
[----:B------:R-:W-:Y:S01]  /*6d50*/  IMAD.MOV.U32 R0, RZ, RZ, -0x1 ;  /* 0xffffffffff007424 */ /* 0x000fe200078e00ff */
[----:B------:R0:W1:Y:S06]  /*6d60*/  POPC R10, R8 ;  /* 0x00000008000a7309 */ /* 0x00006c0000000000 */
[----:B01----:R-:W-:Y:S05]  /*6d70*/  WARPSYNC.COLLECTIVE R0, `(.L_x_537) ;  /* 0x0000000000087348 */ /* 0x003fea0003c00000 */
[----:B-1----:R1:W2:Y:S02]  /*6d80*/  SHFL.DOWN P2, R12, R9, R11, R10 ;  /* 0x0800000b090c7389 */ /* 0x0022a4000004000a */
[----:B012---:R-:W-:Y:S05]  /*6d90*/  ENDCOLLECTIVE ;  /* 0x000000000000791b */ /* 0x007fea0003800000 */
.L_x_537:
        /* <DEDUP_REMOVED lines=9> */
.L_x_538:
        /* <DEDUP_REMOVED lines=8> */
.L_x_539:
        /* <DEDUP_REMOVED lines=8> */
.L_x_540:
        /* <DEDUP_REMOVED lines=8> */
.L_x_541:
[----:B------:R-:W-:Y:S02]  /*6fb0*/  SEL R12, R12, RZ, !P0 ;  /* 0x000000ff0c0c7207 */ /* 0x000fe40004000000 */
[----:B------:R-:W-:Y:S02]  /*6fc0*/  ISETP.NE.AND P0, PT, R6, 0x65, PT ;  /* 0x000000650600780c */ /* 0x000fe40003f05270 */
[----:B------:R-:W-:-:S11]  /*6fd0*/  IADD3 R46, PT, PT, R49, R12, R46 ;  /* 0x0000000c312e7210 */ /* 0x000fd60007ffe02e */
[----:B------:R-:W-:Y:S05]  /*6fe0*/  WARPSYNC.COLLECTIVE R0, `(.L_x_542) ;  /* 0x0000000000087348 */ /* 0x000fea0003c00000 */
[----:B------:R-:W-:Y:S01]  /*6ff0*/  VOTE.ALL P0, P0 ;  /* 0x0000000000ff7806 */ /* 0x000fe20000000000 */
[----:B------:R-:W-:-:S12]  /*7000*/  ENDCOLLECTIVE ;  /* 0x000000000000791b */ /* 0x000fd80003800000 */
.L_x_542:
[----:B------:R-:W-:Y:S05]  /*7010*/  BRA `(.L_x_543) ;  /* 0xffffffb000907947 */ /* 0x000fea000383ffff */
.L_x_502:
[----:B------:R-:W-:Y:S01]  /*7020*/  BSSY B1, `(.L_x_544) ;  /* 0x0000006000017945 */ /* 0x000fe20003800000 */
[----:B------:R-:W-:Y:S01]  /*7030*/  PLOP3.LUT P0, PT, P0, PT, PT, 0x8, 0x80 ;  /* 0x000000000080781c */ /* 0x000fe2000070e170 */
[----:B------:R-:W-:-:S12]  /*7040*/  IMAD.MOV.U32 R0, RZ, RZ, -0x1 ;  /* 0xffffffffff007424 */ /* 0x000fd800078e00ff */
[----:B-----5:R-:W-:Y:S05]  /*7050*/  WARPSYNC.COLLECTIVE R0, `(.L_x_545) ;  /* 0x0000000000087348 */ /* 0x020fea0003c00000 */
[----:B------:R-:W-:Y:S01]  /*7060*/  VOTE.ANY P0, P0 ;  /* 0x0000000000ff7806 */ /* 0x000fe20000000100 */
[----:B-----5:R-:W-:-:S12]  /*7070*/  ENDCOLLECTIVE ;  /* 0x000000000000791b */ /* 0x020fd80003800000 */
.L_x_545:
[----:B------:R-:W-:Y:S05]  /*7080*/  BSYNC B1 ;  /* 0x0000000000017941 */ /* 0x000fea0003800000 */
.L_x_544:
[----:B------:R-:W-:Y:S05]  /*7090*/  BRA `(.L_x_546) ;  /* 0xffffffe000187947 */ /* 0x000fea000383ffff */
.L_x_504:
[----:B------:R-:W-:Y:S01]  /*70a0*/  BSSY B1, `(.L_x_547) ;  /* 0x0000006000017945 */ /* 0x000fe20003800000 */
[----:B------:R-:W-:Y:S01]  /*70b0*/  PLOP3.LUT P0, PT, P0, PT, PT, 0x8, 0x80 ;  /* 0x000000000080781c */ /* 0x000fe2000070e170 */
[----:B------:R-:W-:-:S12]  /*70c0*/  IMAD.MOV.U32 R0, RZ, RZ, -0x1 ;  /* 0xffffffffff007424 */ /* 0x000fd800078e00ff */
[----:B-----5:R-:W-:Y:S05]  /*70d0*/  WARPSYNC.COLLECTIVE R0, `(.L_x_548) ;  /* 0x0000000000087348 */ /* 0x020fea0003c00000 */
[----:B------:R-:W-:Y:S01]  /*70e0*/  VOTE.ANY P0, P0 ;  /* 0x0000000000ff7806 */ /* 0x000fe20000000100 */
[----:B-----5:R-:W-:-:S12]  /*70f0*/  ENDCOLLECTIVE ;  /* 0x000000000000791b */ /* 0x020fd80003800000 */
.L_x_548:
[----:B------:R-:W-:Y:S05]  /*7100*/  BSYNC B1 ;  /* 0x0000000000017941 */ /* 0x000fea0003800000 */
.L_x_547:
[----:B------:R-:W-:Y:S05]  /*7110*/  BRA `(.L_x_549) ;  /* 0xffffffe0001c7947 */ /* 0x000fea000383ffff */
.L_x_506:
        /* <DEDUP_REMOVED lines=8> */
.L_x_551:
[----:B------:R-:W-:Y:S05]  /*71a0*/  BSYNC B1 ;  /* 0x0000000000017941 */ /* 0x000fea0003800000 */
.L_x_550:
        /* <DEDUP_REMOVED lines=8> */
[----:B0-----:R-:W-:Y:S01]  /*7230*/  IMAD.MOV.U32 R10, RZ, RZ, R46 ;  /* 0x000000ffff0a7224 */ /* 0x001fe200078e002e */
[----:B------:R-:W-:-:S13]  /*7240*/  ISETP.GE.AND P1, PT, R39, R46, PT ;  /* 0x0000002e2700720c */ /* 0x000fda0003f26270 */
[----:B------:R-:W-:Y:S05]  /*7250*/  WARPSYNC.COLLECTIVE R0, `(.L_x_552) ;  /* 0x0000000000087348 */ /* 0x000fea0003c00000 */
[----:B------:R0:W1:Y:S02]  /*7260*/  SHFL.DOWN P2, R12, R9, R11, R10 ;  /* 0x0800000b090c7389 */ /* 0x000064000004000a */
[----:B01----:R-:W-:Y:S05]  /*7270*/  ENDCOLLECTIVE ;  /* 0x000000000000791b */ /* 0x003fea0003800000 */
.L_x_552:
        /* <DEDUP_REMOVED lines=8> */
.L_x_553:
        /* <DEDUP_REMOVED lines=9> */
.L_x_554:
        /* <DEDUP_REMOVED lines=9> */
.L_x_555:
        /* <DEDUP_REMOVED lines=8> */
.L_x_556:
[----:B------:R-:W-:Y:S05]  /*74a0*/  WARPSYNC.COLLECTIVE R0, `(.L_x_557) ;  /* 0x0000000000087348 */ /* 0x000fea0003c00000 */
[----:B------:R-:W-:Y:S01]  /*74b0*/  VOTE.ALL P0, P0 ;  /* 0x0000000000ff7806 */ /* 0x000fe20000000000 */
[----:B------:R-:W-:-:S12]  /*74c0*/  ENDCOLLECTIVE ;  /* 0x000000000000791b */ /* 0x000fd80003800000 */
.L_x_557:
[----:B------:R-:W-:-:S05]  /*74d0*/  SEL R12, R12, RZ, !P1 ;  /* 0x000000ff0c0c7207 */ /* 0x000fca0004800000 */
[----:B------:R-:W-:Y:S02]  /*74e0*/  IMAD.IADD R44, R13, 0x1, R12 ;  /* 0x000000010d2c7824 */ /* 0x000fe400078e020c */
[----:B------:R-:W0:Y:S02]  /*74f0*/  LDC.64 R12, c[0x0][0x3a0] ;  /* 0x0000e800ff0c7b82 */ /* 0x000e240000000a00 */
[----:B0-----:R-:W-:-:S05]  /*7500*/  IADD3 R42, P1, PT, R12, 0x100, RZ ;  /* 0x000001000c2a7810 */ /* 0x001fca0007f3e0ff */
[----:B------:R-:W-:Y:S01]  /*7510*/  IMAD.X R43, RZ, RZ, R13, P1 ;  /* 0x000000ffff2b7224 */ /* 0x000fe200008e060d */
[----:B------:R-:W-:Y:S07]  /*7520*/  BRA `(.L_x_558) ;  /* 0xffffffdc00b47947 */ /* 0x000fee000383ffff */
.L_x_508:
[----:B------:R-:W-:Y:S01]  /*7530*/  BSSY B1, `(.L_x_559) ;  /* 0x0000006000017945 */ /* 0x000fe20003800000 */
[----:B------:R-:W-:Y:S01]  /*7540*/  PLOP3.LUT P0, PT, P0, PT, PT, 0x8, 0x80 ;  /* 0x000000000080781c */ /* 0x000fe2000070e170 */
[----:B------:R-:W-:-:S12]  /*7550*/  IMAD.MOV.U32 R0, RZ, RZ, -0x1 ;  /* 0xffffffffff007424 */ /* 0x000fd800078e00ff */
[----:B-----5:R-:W-:Y:S05]  /*7560*/  WARPSYNC.COLLECTIVE R0, `(.L_x_560) ;  /* 0x0000000000087348 */ /* 0x020fea0003c00000 */
[----:B------:R-:W-:Y:S01]  /*7570*/  VOTE.ANY P0, P0 ;  /* 0x0000000000ff7806 */ /* 0x000fe20000000100 */
[----:B-----5:R-:W-:-:S12]  /*7580*/  ENDCOLLECTIVE ;  /* 0x000000000000791b */ /* 0x020fd80003800000 */
.L_x_560:
[----:B------:R-:W-:Y:S05]  /*7590*/  BSYNC B1 ;  /* 0x0000000000017941 */ /* 0x000fea0003800000 */
.L_x_559:
[----:B------:R-:W-:Y:S05]  /*75a0*/  BRA `(.L_x_561) ;  /* 0xffffffdc00c47947 */ /* 0x000fea000383ffff */
.L_x_510:
[----:B------:R-:W-:Y:S01]  /*75b0*/  BSSY B1, `(.L_x_562) ;  /* 0x0000006000017945 */ /* 0x000fe20003800000 */
[----:B------:R-:W-:Y:S01]  /*75c0*/  PLOP3.LUT P0, PT, P0, PT, PT, 0x8, 0x80 ;  /* 0x000000000080781c */ /* 0x000fe2000070e170 */
[----:B------:R-:W-:-:S12]  /*75d0*/  IMAD.MOV.U32 R0, RZ, RZ, -0x1 ;  /* 0xffffffffff007424 */ /* 0x000fd800078e00ff */
[----:B-----5:R-:W-:Y:S05]  /*75e0*/  WARPSYNC.COLLECTIVE R0, `(.L_x_563) ;  /* 0x0000000000087348 */ /* 0x020fea0003c00000 */
[----:B------:R-:W-:Y:S01]  /*75f0*/  VOTE.ANY P0, P0 ;  /* 0x0000000000ff7806 */ /* 0x000fe20000000100 */
[----:B-----5:R-:W-:-:S12]  /*7600*/  ENDCOLLECTIVE ;  /* 0x000000000000791b */ /* 0x020fd80003800000 */
.L_x_563:
[----:B------:R-:W-:Y:S05]  /*7610*/  BSYNC B1 ;  /* 0x0000000000017941 */ /* 0x000fea0003800000 */
.L_x_562:
[----:B------:R-:W-:Y:S05]  /*7620*/  BRA `(.L_x_564) ;  /* 0xffffffdc00c87947 */ /* 0x000fea000383ffff */
.L_x_512:
[----:B------:R-:W-:Y:S01]  /*7630*/  BSSY B1, `(.L_x_565) ;  /* 0x0000006000017945 */ /* 0x000fe20003800000 */
[----:B------:R-:W-:Y:S01]  /*7640*/  PLOP3.LUT P1, PT, P0, PT, PT, 0x8, 0x80 ;  /* 0x000000000080781c */ /* 0x000fe2000072e170 */
[----:B------:R-:W-:-:S12]  /*7650*/  IMAD.MOV.U32 R0, RZ, RZ, -0x1 ;  /* 0xffffffffff007424 */ /* 0x000fd800078e00ff */
[----:B-----5:R-:W-:Y:S05]  /*7660*/  WARPSYNC.COLLECTIVE R0, `(.L_x_566) ;  /* 0x0000000000087348 */ /* 0x020fea0003c00000 */
[----:B------:R-:W-:Y:S01]  /*7670*/  VOTE.ANY R0, PT, P1 ;  /* 0x0000000000007806 */ /* 0x000fe200008e0100 */
[----:B-----5:R-:W-:Y:S06]  /*7680*/  ENDCOLLECTIVE ;  /* 0x000000000000791b */ /* 0x020fec0003800000 */
.L_x_566:
[----:B------:R-:W-:Y:S05]  /*7690*/  BSYNC B1 ;  /* 0x0000000000017941 */ /* 0x000fea0003800000 */
.L_x_565:
        /* <DEDUP_REMOVED lines=10> */
.L_x_567:
        /* <DEDUP_REMOVED lines=9> */
.L_x_568:
        /* <DEDUP_REMOVED lines=9> */
.L_x_569:
        /* <DEDUP_REMOVED lines=9> */
.L_x_570:
        /* <DEDUP_REMOVED lines=8> */
.L_x_571:
[----:B------:R-:W-:Y:S02]  /*7970*/  SEL R12, R12, RZ, !P0 ;  /* 0x000000ff0c0c7207 */ /* 0x000fe40004000000 */
[----:B------:R-:W-:Y:S02]  /*7980*/  ISETP.NE.AND P0, PT, R8, 0x65, PT ;  /* 0x000000650800780c */ /* 0x000fe40003f05270 */
[----:B------:R-:W-:-:S11]  /*7990*/  IADD3 R44, PT, PT, R45, R12, R44 ;  /* 0x0000000c2d2c7210 */ /* 0x000fd60007ffe02c */
[----:B------:R-:W-:Y:S05]  /*79a0*/  WARPSYNC.COLLECTIVE R0, `(.L_x_572) ;  /* 0x0000000000087348 */ /* 0x000fea0003c00000 */
[----:B------:R-:W-:Y:S01]  /*79b0*/  VOTE.ALL P0, P0 ;  /* 0x0000000000ff7806 */ /* 0x000fe20000000000 */
[----:B------:R-:W-:-:S12]  /*79c0*/  ENDCOLLECTIVE ;  /* 0x000000000000791b */ /* 0x000fd80003800000 */
.L_x_572:
[----:B------:R-:W-:Y:S05]  /*79d0*/  BRA `(.L_x_573) ;  /* 0xffffffdc00647947 */ /* 0x000fea000383ffff */
.L_x_574:
        /* <DEDUP_REMOVED lines=10> */
.L_x_1302:


//--------------------- .text._ZN3cub18CUB_300001_SM_10006detail6select23DeviceSelectSweepKernelINS2_10policy_hubIiNS0_8NullTypeElLb0ELNS0_10SelectImplE2EE10Policy1000EPiPS5_N6thrust24THRUST_300001_SM_1000_NS6detail15normal_iteratorINSC_10device_ptrIiEEEEPlNS0_13ScanTileStateIiLb1EEE7is_evenS5_iNS2_19streaming_context_tIlLb1EEELS6_2EEEvT0_T1_T2_T3_T4_T5_T6_T7_iT8_NS1_7vsmem_tE --------------------------
	.section	.text._ZN3cub18CUB_300001_SM_10006detail6select23DeviceSelectSweepKernelINS2_10policy_hubIiNS0_8NullTypeElLb0ELNS0_10SelectImplE2EE10Policy1000EPiPS5_N6thrust24THRUST_300001_SM_1000_NS6detail15normal_iteratorINSC_10device_ptrIiEEEEPlNS0_13ScanTileStateIiLb1EEE7is_evenS5_iNS2_19streaming_context_tIlLb1EEELS6_2EEEvT0_T1_T2_T3_T4_T5_T6_T7_iT8_NS1_7vsmem_tE,"ax",@progbits
	.align	128
        .global         _ZN3cub18CUB_300001_SM_10006detail6select23DeviceSelectSweepKernelINS2_10policy_hubIiNS0_8NullTypeElLb0ELNS0_10SelectImplE2EE10Policy1000EPiPS5_N6thrust24THRUST_300001_SM_1000_NS6detail15normal_iteratorINSC_10device_ptrIiEEEEPlNS0_13ScanTileStateIiLb1EEE7is_evenS5_iNS2_19streaming_context_tIlLb1EEELS6_2EEEvT0_T1_T2_T3_T4_T5_T6_T7_iT8_NS1_7vsmem_tE
        .type           _ZN3cub18CUB_300001_SM_10006detail6select23DeviceSelectSweepKernelINS2_10policy_hubIiNS0_8NullTypeElLb0ELNS0_10SelectImplE2EE10Policy1000EPiPS5_N6thrust24THRUST_300001_SM_1000_NS6detail15normal_iteratorINSC_10device_ptrIiEEEEPlNS0_13ScanTileStateIiLb1EEE7is_evenS5_iNS2_19streaming_context_tIlLb1EEELS6_2EEEvT0_T1_T2_T3_T4_T5_T6_T7_iT8_NS1_7vsmem_tE,@function
        .size           _ZN3cub18CUB_300001_SM_10006detail6select23DeviceSelectSweepKernelINS2_10policy_hubIiNS0_8NullTypeElLb0ELNS0_10SelectImplE2EE10Policy1000EPiPS5_N6thrust24THRUST_300001_SM_1000_NS6detail15normal_iteratorINSC_10device_ptrIiEEEEPlNS0_13ScanTileStateIiLb1EEE7is_evenS5_iNS2_19streaming_context_tIlLb1EEELS6_2EEEvT0_T1_T2_T3_T4_T5_T6_T7_iT8_NS1_7vsmem_tE,(.L_x_1303 - _ZN3cub18CUB_300001_SM_10006detail6select23DeviceSelectSweepKernelINS2_10policy_hubIiNS0_8NullTypeElLb0ELNS0_10SelectImplE2EE10Policy1000EPiPS5_N6thrust24THRUST_300001_SM_1000_NS6detail15normal_iteratorINSC_10device_ptrIiEEEEPlNS0_13ScanTileStateIiLb1EEE7is_evenS5_iNS2_19streaming_context_tIlLb1EEELS6_2EEEvT0_T1_T2_T3_T4_T5_T6_T7_iT8_NS1_7vsmem_tE)
        .other          _ZN3cub18CUB_300001_SM_10006detail6select23DeviceSelectSweepKernelINS2_10policy_hubIiNS0_8NullTypeElLb0ELNS0_10SelectImplE2EE10Policy1000EPiPS5_N6thrust24THRUST_300001_SM_1000_NS6detail15normal_iteratorINSC_10device_ptrIiEEEEPlNS0_13ScanTileStateIiLb1EEE7is_evenS5_iNS2_19streaming_context_tIlLb1EEELS6_2EEEvT0_T1_T2_T3_T4_T5_T6_T7_iT8_NS1_7vsmem_tE,@"STO_CUDA_ENTRY STV_DEFAULT"
_ZN3cub18CUB_300001_SM_10006detail6select23DeviceSelectSweepKernelINS2_10policy_hubIiNS0_8NullTypeElLb0ELNS0_10SelectImplE2EE10Policy1000EPiPS5_N6thrust24THRUST_300001_SM_1000_NS6detail15normal_iteratorINSC_10device_ptrIiEEEEPlNS0_13ScanTileStateIiLb1EEE7is_evenS5_iNS2_19streaming_context_tIlLb1EEELS6_2EEEvT0_T1_T2_T3_T4_T5_T6_T7_iT8_NS1_7vsmem_tE:
.text._ZN3cub18CUB_300001_SM_10006detail6select23DeviceSelectSweepKernelINS2_10policy_hubIiNS0_8NullTypeElLb0ELNS0_10SelectImplE2EE10Policy1000EPiPS5_N6thrust24THRUST_300001_SM_1000_NS6detail15normal_iteratorINSC_10device_ptrIiEEEEPlNS0_13ScanTileStateIiLb1EEE7is_evenS5_iNS2_19streaming_context_tIlLb1EEELS6_2EEEvT0_T1_T2_T3_T4_T5_T6_T7_iT8_NS1_7vsmem_tE:
        /* <DEDUP_REMOVED lines=15> */
[----:B------:R-:W1:Y:S01]  /*00f0*/  LDCU.U8 UR7, c[0x0][0x3b8] ;  /* 0x00007700ff0777ac */ /* 0x000e620008000000 */
[----:B------:R-:W2:Y:S01]  /*0100*/  LDCU.64 UR10, c[0x0][0x3c8] ;  /* 0x00007900ff0a77ac */ /* 0x000ea20008000a00 */
[----:B------:R-:W3:Y:S01]  /*0110*/  LDCU.64 UR12, c[0x0][0x380] ;  /* 0x00007000ff0c77ac */ /* 0x000ee20008000a00 */
[----:B-1----:R-:W-:-:S04]  /*0120*/  UISETP.NE.AND UP0, UPT, UR7, URZ, UPT ;  /* 0x000000ff0700728c */ /* 0x002fc8000bf05270 */
[----:B--2---:R-:W-:Y:S01]  /*0130*/  USEL UR4, UR10, URZ, !UP0 ;  /* 0x000000ff0a047287 */ /* 0x004fe2000c000000 */
[C---:B0-----:R-:W-:Y:S02]  /*0140*/  LOP3.LUT R2, R0.reuse, 0x1f, RZ, 0xc0, !PT ;  /* 0x0000001f00027812 */ /* 0x041fe400078ec0ff */
[----:B------:R-:W-:-:S05]  /*0150*/  LOP3.LUT R3, R0, 0x3e0, RZ, 0xc0, !PT ;  /* 0x000003e000037812 */ /* 0x000fca00078ec0ff */
[----:B------:R-:W-:Y:S02]  /*0160*/  IMAD R2, R3, 0x13, R2 ;  /* 0x0000001303027824 */ /* 0x000fe400078e0202 */
[----:B------:R-:W-:Y:S01]  /*0170*/  IMAD.U32 R3, RZ, RZ, UR5 ;  /* 0x00000005ff037e24 */ /* 0x000fe2000f8e00ff */
[----:B------:R-:W-:-:S04]  /*0180*/  USEL UR5, UR11, URZ, !UP0 ;  /* 0x000000ff0b057287 */ /* 0x000fc8000c000000 */
[----:B------:R-:W-:-:S04]  /*0190*/  IADD3 R3, P0, P1, R2, UR4, R3 ;  /* 0x0000000402037c10 */ /* 0x000fc8000f91e003 */
[----:B------:R-:W-:Y:S02]  /*01a0*/  IADD3.X R4, PT, PT, RZ, UR5, RZ, P0, P1 ;  /* 0x00000005ff047c10 */ /* 0x000fe400087e24ff */
[----:B---3--:R-:W-:-:S04]  /*01b0*/  LEA R2, P0, R3, UR12, 0x2 ;  /* 0x0000000c03027c11 */ /* 0x008fc8000f8010ff */
[----:B------:R-:W-:-:S05]  /*01c0*/  LEA.HI.X R3, R3, UR13, R4, 0x2, P0 ;  /* 0x0000000d03037c11 */ /* 0x000fca00080f1404 */
        /* <DEDUP_REMOVED lines=18> */
[----:B------:R-:W5:Y:S01]  /*02f0*/  LDG.E R22, desc[UR8][R2.64+0x900] ;  /* 0x0009000802167981 */ /* 0x000f62000c1e1900 */
[----:B------:R-:W0:Y:S01]  /*0300*/  S2UR UR5, SR_CgaCtaId ;  /* 0x00000000000579c3 */ /* 0x000e220000008800 */
[----:B------:R-:W-:Y:S01]  /*0310*/  SHF.R.U32.HI R43, RZ, 0x5, R0 ;  /* 0x00000005ff2b7819 */ /* 0x000fe20000011600 */
[----:B------:R-:W-:Y:S01]  /*0320*/  UMOV UR4, 0x400 ;  /* 0x0000040000047882 */ /* 0x000fe20000000000 */
[----:B------:R-:W1:Y:S01]  /*0330*/  S2R R42, SR_LANEID ;  /* 0x00000000002a7919 */ /* 0x000e620000000000 */
[----:B------:R-:W-:Y:S01]  /*0340*/  BSSY.RECONVERGENT B0, `(.L_x_577) ;  /* 0x000016b000007945 */ /* 0x000fe20003800200 */
[C---:B------:R-:W-:Y:S01]  /*0350*/  ISETP.NE.AND P2, PT, R43.reuse, 0x12, PT ;  /* 0x000000122b00780c */ /* 0x040fe20003f45270 */
[----:B0-----:R-:W-:Y:S01]  /*0360*/  ULEA UR4, UR5, UR4, 0x18 ;  /* 0x0000000405047291 */ /* 0x001fe2000f8ec0ff */
[----:B-1----:R-:W-:Y:S01]  /*0370*/  IMAD R23, R43, 0x260, R42 ;  /* 0x000002602b177824 */ /* 0x002fe200078e022a */
[----:B------:R-:W-:-:S02]  /*0380*/  ISETP.NE.AND P1, PT, R42, 0x1f, PT ;  /* 0x0000001f2a00780c */ /* 0x000fc40003f25270 */
[----:B------:R-:W-:Y:S02]  /*0390*/  ISETP.NE.AND P3, PT, R42, RZ, PT ;  /* 0x000000ff2a00720c */ /* 0x000fe40003f65270 */
[----:B------:R-:W-:-:S09]  /*03a0*/  LEA R23, R23, UR4, 0x2 ;  /* 0x0000000417177c11 */ /* 0x000fd2000f8e10ff */
[----:B------:R-:W-:Y:S01]  /*03b0*/  @!P1 LEA R71, R43, UR4, 0x2 ;  /* 0x000000042b479c11 */ /* 0x000fe2000f8e10ff */
[----:B--2---:R0:W-:Y:S04]  /*03c0*/  STS [R23], R4 ;  /* 0x0000000417007388 */ /* 0x0041e80000000800 */
[----:B---3--:R-:W-:Y:S04]  /*03d0*/  STS [R23+0x80], R5 ;  /* 0x0000800517007388 */ /* 0x008fe80000000800 */
[----:B----4-:R-:W-:Y:S01]  /*03e0*/  STS [R23+0x100], R6 ;  /* 0x0001000617007388 */ /* 0x010fe20000000800 */
[----:B0-----:R-:W-:-:S03]  /*03f0*/  IMAD R4, R42, 0x48, R23 ;  /* 0x000000482a047824 */ /* 0x001fc600078e0217 */
[----:B-----5:R-:W-:Y:S04]  /*0400*/  STS [R23+0x180], R7 ;  /* 0x0001800717007388 */ /* 0x020fe80000000800 */
[----:B------:R-:W-:Y:S04]  /*0410*/  STS [R23+0x200], R8 ;  /* 0x0002000817007388 */ /* 0x000fe80000000800 */
        /* <DEDUP_REMOVED lines=13> */
[----:B------:R-:W-:Y:S01]  /*04f0*/  STS [R23+0x900], R22 ;  /* 0x0009001617007388 */ /* 0x000fe20000000800 */
[----:B------:R-:W-:-:S03]  /*0500*/  NOP ;  /* 0x0000000000007918 */ /* 0x000fc60000000000 */
[----:B------:R-:W0:Y:S04]  /*0510*/  LDS R34, [R4] ;  /* 0x0000000004227984 */ /* 0x000e280000000800 */
[----:B------:R-:W1:Y:S04]  /*0520*/  LDS R33, [R4+0x4] ;  /* 0x0000040004217984 */ /* 0x000e680000000800 */
[----:B------:R-:W2:Y:S04]  /*0530*/  LDS R32, [R4+0x8] ;  /* 0x0000080004207984 */ /* 0x000ea80000000800 */
[----:B------:R-:W3:Y:S04]  /*0540*/  LDS R31, [R4+0xc] ;  /* 0x00000c00041f7984 */ /* 0x000ee80000000800 */
[----:B------:R-:W4:Y:S04]  /*0550*/  LDS R30, [R4+0x10] ;  /* 0x00001000041e7984 */ /* 0x000f280000000800 */
[----:B------:R-:W5:Y:S04]  /*0560*/  LDS R29, [R4+0x14] ;  /* 0x00001400041d7984 */ /* 0x000f680000000800 */
[----:B------:R-:W5:Y:S04]  /*0570*/  LDS R28, [R4+0x18] ;  /* 0x00001800041c7984 */ /* 0x000f680000000800 */
[----:B------:R-:W5:Y:S04]  /*0580*/  LDS R27, [R4+0x1c] ;  /* 0x00001c00041b7984 */ /* 0x000f680000000800 */
[----:B------:R-:W5:Y:S04]  /*0590*/  LDS R26, [R4+0x20] ;  /* 0x00002000041a7984 */ /* 0x000f680000000800 */
[----:B------:R-:W5:Y:S04]  /*05a0*/  LDS R25, [R4+0x24] ;  /* 0x0000240004197984 */ /* 0x000f680000000800 */
[----:B------:R-:W5:Y:S01]  /*05b0*/  LDS R24, [R4+0x28] ;  /* 0x0000280004187984 */ /* 0x000f620000000800 */
[----:B0-----:R-:W-:-:S03]  /*05c0*/  LOP3.LUT R68, R34, 0x1, RZ, 0xc, !PT ;  /* 0x0000000122447812 */ /* 0x001fc600078e0cff */
[----:B------:R-:W0:Y:S01]  /*05d0*/  LDS R23, [R4+0x2c] ;  /* 0x00002c0004177984 */ /* 0x000e220000000800 */
[----:B-1----:R-:W-:-:S03]  /*05e0*/  LOP3.LUT R65, R33, 0x1, RZ, 0xc, !PT ;  /* 0x0000000121417812 */ /* 0x002fc600078e0cff */
[----:B------:R-:W1:Y:S01]  /*05f0*/  LDS R22, [R4+0x30] ;  /* 0x0000300004167984 */ /* 0x000e620000000800 */
[----:B--2---:R-:W-:Y:S01]  /*0600*/  LOP3.LUT R63, R32, 0x1, RZ, 0xc, !PT ;  /* 0x00000001203f7812 */ /* 0x004fe200078e0cff */
[----:B------:R-:W-:Y:S02]  /*0610*/  IMAD.IADD R70, R68, 0x1, R65 ;  /* 0x0000000144467824 */ /* 0x000fe400078e0241 */
[----:B------:R-:W2:Y:S01]  /*0620*/  LDS R21, [R4+0x34] ;  /* 0x0000340004157984 */ /* 0x000ea20000000800 */
[----:B---3--:R-:W-:Y:S01]  /*0630*/  LOP3.LUT R62, R31, 0x1, RZ, 0xc, !PT ;  /* 0x000000011f3e7812 */ /* 0x008fe200078e0cff */
[----:B------:R-:W-:Y:S02]  /*0640*/  IMAD.IADD R67, R63, 0x1, R70 ;  /* 0x000000013f437824 */ /* 0x000fe400078e0246 */
[----:B------:R-:W3:Y:S01]  /*0650*/  LDS R20, [R4+0x38] ;  /* 0x0000380004147984 */ /* 0x000ee20000000800 */
[----:B----4-:R-:W-:Y:S01]  /*0660*/  LOP3.LUT R59, R30, 0x1, RZ, 0xc, !PT ;  /* 0x000000011e3b7812 */ /* 0x010fe200078e0cff */
[----:B------:R-:W-:-:S02]  /*0670*/  IMAD.IADD R66, R62, 0x1, R67 ;  /* 0x000000013e427824 */ /* 0x000fc400078e0243 */
[----:B------:R-:W4:Y:S01]  /*0680*/  LDS R18, [R4+0x3c] ;  /* 0x00003c0004127984 */ /* 0x000f220000000800 */
[----:B-----5:R-:W-:Y:S01]  /*0690*/  LOP3.LUT R57, R29, 0x1, RZ, 0xc, !PT ;  /* 0x000000011d397812 */ /* 0x020fe200078e0cff */
[----:B------:R-:W-:Y:S02]  /*06a0*/  IMAD.IADD R64, R59, 0x1, R66 ;  /* 0x000000013b407824 */ /* 0x000fe400078e0242 */
[----:B------:R-:W5:Y:S01]  /*06b0*/  LDS R17, [R4+0x40] ;  /* 0x0000400004117984 */ /* 0x000f620000000800 */
[----:B------:R-:W-:Y:S01]  /*06c0*/  LOP3.LUT R54, R28, 0x1, RZ, 0xc, !PT ;  /* 0x000000011c367812 */ /* 0x000fe200078e0cff */
[----:B------:R-:W-:Y:S02]  /*06d0*/  IMAD.IADD R61, R57, 0x1, R64 ;  /* 0x00000001393d7824 */ /* 0x000fe400078e0240 */
[----:B------:R-:W5:Y:S01]  /*06e0*/  LDS R3, [R4+0x44] ;  /* 0x0000440004037984 */ /* 0x000f620000000800 */
[----:B------:R-:W-:Y:S01]  /*06f0*/  LOP3.LUT R53, R27, 0x1, RZ, 0xc, !PT ;  /* 0x000000011b357812 */ /* 0x000fe200078e0cff */
[----:B------:R-:W-:-:S02]  /*0700*/  IMAD.IADD R60, R54, 0x1, R61 ;  /* 0x00000001363c7824 */ /* 0x000fc400078e023d */
[----:B------:R-:W5:Y:S01]  /*0710*/  LDS R2, [R4+0x48] ;  /* 0x0000480004027984 */ /* 0x000f620000000800 */
[----:B------:R-:W-:Y:S01]  /*0720*/  LOP3.LUT R51, R26, 0x1, RZ, 0xc, !PT ;  /* 0x000000011a337812 */ /* 0x000fe200078e0cff */
[----:B------:R-:W-:Y:S01]  /*0730*/  IMAD.IADD R58, R53, 0x1, R60 ;  /* 0x00000001353a7824 */ /* 0x000fe200078e023c */
[----:B------:R-:W-:-:S03]  /*0740*/  LOP3.LUT R49, R25, 0x1, RZ, 0xc, !PT ;  /* 0x0000000119317812 */ /* 0x000fc600078e0cff */
[----:B------:R-:W-:Y:S01]  /*0750*/  IMAD.IADD R56, R51, 0x1, R58 ;  /* 0x0000000133387824 */ /* 0x000fe200078e023a */
[----:B------:R-:W-:-:S03]  /*0760*/  LOP3.LUT R48, R24, 0x1, RZ, 0xc, !PT ;  /* 0x0000000118307812 */ /* 0x000fc600078e0cff */
[----:B------:R-:W-:Y:S01]  /*0770*/  IMAD.IADD R55, R49, 0x1, R56 ;  /* 0x0000000131377824 */ /* 0x000fe200078e0238 */
[----:B0-----:R-:W-:-:S03]  /*0780*/  LOP3.LUT R47, R23, 0x1, RZ, 0xc, !PT ;  /* 0x00000001172f7812 */ /* 0x001fc600078e0cff */
[----:B------:R-:W-:Y:S01]  /*0790*/  IMAD.IADD R52, R48, 0x1, R55 ;  /* 0x0000000130347824 */ /* 0x000fe200078e0237 */
[----:B-1----:R-:W-:-:S03]  /*07a0*/  LOP3.LUT R45, R22, 0x1, RZ, 0xc, !PT ;  /* 0x00000001162d7812 */ /* 0x002fc600078e0cff */
[----:B------:R-:W-:Y:S01]  /*07b0*/  IMAD.IADD R50, R47, 0x1, R52 ;  /* 0x000000012f327824 */ /* 0x000fe200078e0234 */
[----:B--2---:R-:W-:-:S03]  /*07c0*/  LOP3.LUT R37, R21, 0x1, RZ, 0xc, !PT ;  /* 0x0000000115257812 */ /* 0x004fc600078e0cff */
[----:B------:R-:W-:Y:S01]  /*07d0*/  IMAD.IADD R44, R45, 0x1, R50 ;  /* 0x000000012d2c7824 */ /* 0x000fe200078e0232 */
[----:B---3--:R-:W-:-:S03]  /*07e0*/  LOP3.LUT R41, R20, 0x1, RZ, 0xc, !PT ;  /* 0x0000000114297812 */ /* 0x008fc600078e0cff */
[----:B------:R-:W-:Y:S01]  /*07f0*/  IMAD.IADD R46, R37, 0x1, R44 ;  /* 0x00000001252e7824 */ /* 0x000fe200078e022c */
[----:B----4-:R-:W-:-:S03]  /*0800*/  LOP3.LUT R35, R18, 0x1, RZ, 0xc, !PT ;  /* 0x0000000112237812 */ /* 0x010fc600078e0cff */
[----:B------:R-:W-:Y:S01]  /*0810*/  IMAD.IADD R36, R41, 0x1, R46 ;  /* 0x0000000129247824 */ /* 0x000fe200078e022e */
[----:B-----5:R-:W-:-:S03]  /*0820*/  LOP3.LUT R16, R17, 0x1, RZ, 0xc, !PT ;  /* 0x0000000111107812 */ /* 0x020fc600078e0cff */
[----:B------:R-:W-:Y:S01]  /*0830*/  IMAD.IADD R39, R35, 0x1, R36 ;  /* 0x0000000123277824 */ /* 0x000fe200078e0224 */
[----:B------:R-:W-:-:S03]  /*0840*/  LOP3.LUT R19, R3, 0x1, RZ, 0xc, !PT ;  /* 0x0000000103137812 */ /* 0x000fc600078e0cff */
[----:B------:R-:W-:Y:S01]  /*0850*/  IMAD.IADD R38, R16, 0x1, R39 ;  /* 0x0000000110267824 */ /* 0x000fe200078e0227 */
[----:B------:R-:W-:-:S03]  /*0860*/  LOP3.LUT R69, R2, 0x1, RZ, 0xc, !PT ;  /* 0x0000000102457812 */ /* 0x000fc600078e0cff */
[----:B------:R-:W-:-:S04]  /*0870*/  IMAD.IADD R40, R19, 0x1, R38 ;  /* 0x0000000113287824 */ /* 0x000fc800078e0226 */
[----:B------:R-:W-:Y:S01]  /*0880*/  IMAD.IADD R69, R69, 0x1, R40 ;  /* 0x0000000145457824 */ /* 0x000fe200078e0228 */
[----:B------:R-:W-:Y:S06]  /*0890*/  BAR.SYNC.DEFER_BLOCKING 0x0 ;  /* 0x0000000000007b1d */ /* 0x000fec0000010000 */
[----:B------:R-:W0:Y:S02]  /*08a0*/  SHFL.UP P0, R4, R69, 0x1, RZ ;  /* 0x0420000045047989 */ /* 0x000e2400000000ff */
[----:B0-----:R-:W-:-:S05]  /*08b0*/  @P0 IMAD.IADD R4, R69, 0x1, R4 ;  /* 0x0000000145040824 */ /* 0x001fca00078e0204 */
[----:B------:R-:W0:Y:S02]  /*08c0*/  SHFL.UP P0, R5, R4, 0x2, RZ ;  /* 0x0440000004057989 */ /* 0x000e2400000000ff */
[----:B0-----:R-:W-:-:S05]  /*08d0*/  @P0 IMAD.IADD R5, R4, 0x1, R5 ;  /* 0x0000000104050824 */ /* 0x001fca00078e0205 */
[----:B------:R-:W0:Y:S02]  /*08e0*/  SHFL.UP P0, R6, R5, 0x4, RZ ;  /* 0x0480000005067989 */ /* 0x000e2400000000ff */
[----:B0-----:R-:W-:-:S05]  /*08f0*/  @P0 IMAD.IADD R6, R5, 0x1, R6 ;  /* 0x0000000105060824 */ /* 0x001fca00078e0206 */
[----:B------:R-:W0:Y:S02]  /*0900*/  SHFL.UP P0, R7, R6, 0x8, RZ ;  /* 0x0500000006077989 */ /* 0x000e2400000000ff */
[----:B0-----:R-:W-:-:S05]  /*0910*/  @P0 IMAD.IADD R7, R6, 0x1, R7 ;  /* 0x0000000106070824 */ /* 0x001fca00078e0207 */
[----:B------:R-:W0:Y:S02]  /*0920*/  SHFL.UP P0, R72, R7, 0x10, RZ ;  /* 0x0600000007487989 */ /* 0x000e2400000000ff */
[----:B0-----:R-:W-:Y:S01]  /*0930*/  @P0 IMAD.IADD R72, R7, 0x1, R72 ;  /* 0x0000000107480824 */ /* 0x001fe200078e0248 */
[----:B------:R-:W-:-:S03]  /*0940*/  ISETP.NE.AND P0, PT, R43, 0x2, PT ;  /* 0x000000022b00780c */ /* 0x000fc60003f05270 */
[----:B------:R-:W-:Y:S01]  /*0950*/  IMAD.IADD R69, R72, 0x1, -R69 ;  /* 0x0000000148457824 */ /* 0x000fe200078e0a45 */
[----:B------:R-:W-:Y:S01]  /*0960*/  @!P1 STS [R71], R72 ;  /* 0x0000004847009388 */ /* 0x000fe20000000800 */
[----:B------:R-:W-:Y:S06]  /*0970*/  BAR.SYNC.DEFER_BLOCKING 0x0 ;  /* 0x0000000000007b1d */ /* 0x000fec0000010000 */
        /* <DEDUP_REMOVED lines=17> */
[----:B------:R-:W0:Y:S01]  /*0a90*/  LDS.128 R12, [UR4+0x30] ;  /* 0x00003004ff0c7984 */ /* 0x000e220008000c00 */
[----:B------:R-:W-:Y:S02]  /*0aa0*/  ISETP.NE.AND P0, PT, R43, 0x6, PT ;  /* 0x000000062b00780c */ /* 0x000fe40003f05270 */
        /* <DEDUP_REMOVED lines=9> */
[----:B------:R-:W1:Y:S01]  /*0b40*/  LDS.128 R8, [UR4+0x40] ;  /* 0x00004004ff087984 */ /* 0x000e620008000c00 */
[----:B------:R-:W-:-:S04]  /*0b50*/  ISETP.NE.AND P0, PT, R43, 0x9, PT ;  /* 0x000000092b00780c */ /* 0x000fc80003f05270 */
[----:B------:R-:W-:Y:S02]  /*0b60*/  SEL R71, R4, R71, !P0 ;  /* 0x0000004704477207 */ /* 0x000fe40004000000 */
[----:B------:R-:W-:Y:S02]  /*0b70*/  ISETP.NE.AND P0, PT, R43, 0xa, PT ;  /* 0x0000000a2b00780c */ /* 0x000fe40003f05270 */
[----:B------:R-:W-:Y:S02]  /*0b80*/  LOP3.LUT R4, R34, 0x1, RZ, 0xc0, !PT ;  /* 0x0000000122047812 */ /* 0x000fe400078ec0ff */
[----:B------:R-:W-:Y:S02]  /*0b90*/  SEL R71, R5, R71, !P0 ;  /* 0x0000004705477207 */ /* 0x000fe40004000000 */
[----:B------:R-:W-:Y:S02]  /*0ba0*/  ISETP.NE.AND P0, PT, R43, 0xb, PT ;  /* 0x0000000b2b00780c */ /* 0x000fe40003f05270 */
[----:B------:R-:W-:-:S02]  /*0bb0*/  ISETP.NE.AND P1, PT, R4, RZ, PT ;  /* 0x000000ff0400720c */ /* 0x000fc40003f25270 */
[----:B------:R-:W-:Y:S02]  /*0bc0*/  SEL R71, R6, R71, !P0 ;  /* 0x0000004706477207 */ /* 0x000fe40004000000 */
[----:B------:R-:W-:Y:S01]  /*0bd0*/  ISETP.NE.AND P0, PT, R43, 0xc, PT ;  /* 0x0000000c2b00780c */ /* 0x000fe20003f05270 */
[----:B0-----:R-:W-:Y:S01]  /*0be0*/  IMAD.IADD R12, R7, 0x1, R12 ;  /* 0x00000001070c7824 */ /* 0x001fe200078e020c */
[----:B------:R-:W-:Y:S02]  /*0bf0*/  SEL R4, R69, RZ, P3 ;  /* 0x000000ff45047207 */ /* 0x000fe40001800000 */
[----:B------:R-:W-:Y:S01]  /*0c00*/  SEL R71, R7, R71, !P0 ;  /* 0x0000004707477207 */ /* 0x000fe20004000000 */
[----:B------:R-:W-:Y:S01]  /*0c10*/  IMAD.IADD R13, R13, 0x1, R12 ;  /* 0x000000010d0d7824 */ /* 0x000fe200078e020c */
[----:B------:R-:W-:Y:S02]  /*0c20*/  ISETP.NE.AND P0, PT, R43, 0xd, PT ;  /* 0x0000000d2b00780c */ /* 0x000fe40003f05270 */
[----:B------:R-:W-:Y:S01]  /*0c30*/  LOP3.LUT R7, R32, 0x1, RZ, 0xc0, !PT ;  /* 0x0000000120077812 */ /* 0x000fe200078ec0ff */
[----:B------:R-:W-:Y:S01]  /*0c40*/  IMAD.IADD R14, R14, 0x1, R13 ;  /* 0x000000010e0e7824 */ /* 0x000fe200078e020d */
[----:B------:R-:W-:-:S02]  /*0c50*/  SEL R71, R12, R71, !P0 ;  /* 0x000000470c477207 */ /* 0x000fc40004000000 */
[----:B------:R-:W-:Y:S01]  /*0c60*/  ISETP.NE.AND P0, PT, R43, 0xe, PT ;  /* 0x0000000e2b00780c */ /* 0x000fe20003f05270 */
[----:B------:R-:W-:Y:S01]  /*0c70*/  IMAD.IADD R15, R15, 0x1, R14 ;  /* 0x000000010f0f7824 */ /* 0x000fe200078e020e */
[----:B------:R-:W-:Y:S02]  /*0c80*/  LOP3.LUT R6, R33, 0x1, RZ, 0xc0, !PT ;  /* 0x0000000121067812 */ /* 0x000fe400078ec0ff */
[----:B------:R-:W-:Y:S02]  /*0c90*/  SEL R71, R13, R71, !P0 ;  /* 0x000000470d477207 */ /* 0x000fe40004000000 */
[----:B------:R-:W-:Y:S01]  /*0ca0*/  ISETP.NE.AND P0, PT, R43, 0xf, PT ;  /* 0x0000000f2b00780c */ /* 0x000fe20003f05270 */
[----:B-1----:R-:W-:Y:S01]  /*0cb0*/  IMAD.IADD R8, R15, 0x1, R8 ;  /* 0x000000010f087824 */ /* 0x002fe200078e0208 */
[----:B------:R-:W-:Y:S02]  /*0cc0*/  ISETP.NE.AND P3, PT, R7, RZ, PT ;  /* 0x000000ff0700720c */ /* 0x000fe40003f65270 */
[----:B------:R-:W-:Y:S01]  /*0cd0*/  SEL R71, R14, R71, !P0 ;  /* 0x000000470e477207 */ /* 0x000fe20004000000 */
[----:B------:R-:W-:Y:S01]  /*0ce0*/  IMAD.IADD R9, R9, 0x1, R8 ;  /* 0x0000000109097824 */ /* 0x000fe200078e0208 */
[----:B------:R-:W-:-:S02]  /*0cf0*/  ISETP.NE.AND P0, PT, R43, 0x10, PT ;  /* 0x000000102b00780c */ /* 0x000fc40003f05270 */
[----:B------:R-:W-:Y:S01]  /*0d00*/  LOP3.LUT R7, R28, 0x1, RZ, 0xc0, !PT ;  /* 0x000000011c077812 */ /* 0x000fe200078ec0ff */
[----:B------:R-:W-:Y:S01]  /*0d10*/  IMAD.IADD R10, R10, 0x1, R9 ;  /* 0x000000010a0a7824 */ /* 0x000fe200078e0209 */
[----:B------:R-:W-:Y:S02]  /*0d20*/  SEL R71, R15, R71, !P0 ;  /* 0x000000470f477207 */ /* 0x000fe40004000000 */
[----:B------:R-:W-:Y:S02]  /*0d30*/  ISETP.NE.AND P0, PT, R43, 0x11, PT ;  /* 0x000000112b00780c */ /* 0x000fe40003f05270 */
[----:B------:R-:W-:Y:S02]  /*0d40*/  R2UR UR5, R10 ;  /* 0x000000000a0572ca */ /* 0x000fe400000e0000 */
[----:B------:R-:W-:Y:S02]  /*0d50*/  SEL R71, R8, R71, !P0 ;  /* 0x0000004708477207 */ /* 0x000fe40004000000 */
[----:B------:R-:W-:-:S02]  /*0d60*/  ISETP.GE.U32.AND P0, PT, R0, 0x20, PT ;  /* 0x000000200000780c */ /* 0x000fc40003f06070 */
[----:B------:R-:W-:Y:S02]  /*0d70*/  SEL R71, R9, R71, !P2 ;  /* 0x0000004709477207 */ /* 0x000fe40005000000 */
[----:B------:R-:W-:Y:S02]  /*0d80*/  ISETP.NE.AND P2, PT, R6, RZ, PT ;  /* 0x000000ff0600720c */ /* 0x000fe40003f45270 */
[----:B------:R-:W-:Y:S02]  /*0d90*/  SEL R5, R71, RZ, P0 ;  /* 0x000000ff47057207 */ /* 0x000fe40000000000 */
[----:B------:R-:W-:Y:S01]  /*0da0*/  LOP3.LUT R6, R29, 0x1, RZ, 0xc0, !PT ;  /* 0x000000011d067812 */ /* 0x000fe200078ec0ff */
[----:B------:R-:W-:Y:S01]  /*0db0*/  UIADD3 UR6, UPT, UPT, -UR5, 0x2d20, URZ ;  /* 0x00002d2005067890 */ /* 0x000fe2000fffe1ff */
[----:B------:R-:W-:Y:S01]  /*0dc0*/  ISETP.NE.AND P0, PT, R7, RZ, PT ;  /* 0x000000ff0700720c */ /* 0x000fe20003f05270 */
[----:B------:R-:W-:Y:S01]  /*0dd0*/  IMAD.IADD R5, R5, 0x1, R4 ;  /* 0x0000000105057824 */ /* 0x000fe200078e0204 */
[----:B------:R-:W-:-:S02]  /*0de0*/  LOP3.LUT R4, R30, 0x1, RZ, 0xc0, !PT ;  /* 0x000000011e047812 */ /* 0x000fc400078ec0ff */
[----:B------:R-:W-:Y:S01]  /*0df0*/  ISETP.NE.AND P6, PT, R6, RZ, PT ;  /* 0x000000ff0600720c */ /* 0x000fe20003fc5270 */
[--C-:B------:R-:W-:Y:S01]  /*0e00*/  IMAD.IADD R9, R68, 0x1, R5.reuse ;  /* 0x0000000144097824 */ /* 0x100fe200078e0205 */
[----:B------:R-:W-:Y:S01]  /*0e10*/  ISETP.NE.AND P5, PT, R4, RZ, PT ;  /* 0x000000ff0400720c */ /* 0x000fe20003fa5270 */
[C---:B------:R-:W-:Y:S01]  /*0e20*/  IMAD R4, R0.reuse, 0x13, -R5 ;  /* 0x0000001300047824 */ /* 0x040fe200078e0a05 */
[----:B------:R-:W-:Y:S01]  /*0e30*/  LOP3.LUT R6, R27, 0x1, RZ, 0xc0, !PT ;  /* 0x000000011b067812 */ /* 0x000fe200078ec0ff */
[----:B------:R-:W-:Y:S01]  /*0e40*/  VIADD R7, R5, UR6 ;  /* 0x0000000605077c36 */ /* 0x000fe20008000000 */
[----:B------:R-:W-:Y:S01]  /*0e50*/  LOP3.LUT R8, R31, 0x1, RZ, 0xc0, !PT ;  /* 0x000000011f087812 */ /* 0x000fe200078ec0ff */
[----:B------:R-:W-:Y:S01]  /*0e60*/  IMAD R9, R0, 0x13, -R9 ;  /* 0x0000001300097824 */ /* 0x000fe200078e0a09 */
[----:B------:R-:W-:Y:S01]  /*0e70*/  LOP3.LUT R10, R25, 0x1, RZ, 0xc0, !PT ;  /* 0x00000001190a7812 */ /* 0x000fe200078ec0ff */
[----:B------:R-:W-:Y:S01]  /*0e80*/  IMAD.IADD R11, R70, 0x1, R5 ;  /* 0x00000001460b7824 */ /* 0x000fe200078e0205 */
[----:B------:R-:W-:Y:S01]  /*0e90*/  SEL R4, R7, R4, !P1 ;  /* 0x0000000407047207 */ /* 0x000fe20004800000 */
[----:B------:R-:W-:Y:S01]  /*0ea0*/  IMAD.IADD R7, R68, 0x1, R7 ;  /* 0x0000000144077824 */ /* 0x000fe200078e0207 */
[----:B------:R-:W-:Y:S01]  /*0eb0*/  ISETP.NE.AND P1, PT, R6, RZ, PT ;  /* 0x000000ff0600720c */ /* 0x000fe20003f25270 */
[----:B------:R-:W-:Y:S01]  /*0ec0*/  VIADD R6, R9, 0x1 ;  /* 0x0000000109067836 */ /* 0x000fe20000000000 */
[----:B------:R-:W-:Y:S01]  /*0ed0*/  ISETP.NE.AND P4, PT, R8, RZ, PT ;  /* 0x000000ff0800720c */ /* 0x000fe20003f85270 */
[----:B------:R-:W-:Y:S01]  /*0ee0*/  IMAD R11, R0, 0x13, -R11 ;  /* 0x00000013000b7824 */ /* 0x000fe200078e0a0b */
[----:B------:R-:W-:Y:S01]  /*0ef0*/  LOP3.LUT R8, R26, 0x1, RZ, 0xc0, !PT ;  /* 0x000000011a087812 */ /* 0x000fe200078ec0ff */
[--C-:B------:R-:W-:Y:S01]  /*0f00*/  IMAD.IADD R67, R67, 0x1, R5.reuse ;  /* 0x0000000143437824 */ /* 0x100fe200078e0205 */
[----:B------:R-:W-:Y:S01]  /*0f10*/  SEL R6, R7, R6, !P2 ;  /* 0x0000000607067207 */ /* 0x000fe20005000000 */
[----:B------:R-:W-:Y:S01]  /*0f20*/  IMAD.IADD R9, R66, 0x1, R5 ;  /* 0x0000000142097824 */ /* 0x000fe200078e0205 */
[----:B------:R-:W-:Y:S01]  /*0f30*/  ISETP.NE.AND P2, PT, R8, RZ, PT ;  /* 0x000000ff0800720c */ /* 0x000fe20003f45270 */
[----:B------:R-:W-:Y:S01]  /*0f40*/  IMAD.IADD R8, R65, 0x1, R7 ;  /* 0x0000000141087824 */ /* 0x000fe200078e0207 */
[----:B------:R-:W-:Y:S01]  /*0f50*/  LOP3.LUT R12, R21, 0x1, RZ, 0xc0, !PT ;  /* 0x00000001150c7812 */ /* 0x000fe200078ec0ff */
[----:B------:R-:W-:Y:S01]  /*0f60*/  VIADD R7, R11, 0x2 ;  /* 0x000000020b077836 */ /* 0x000fe20000000000 */
[----:B------:R-:W-:Y:S01]  /*0f70*/  LEA R6, R6, UR4, 0x2 ;  /* 0x0000000406067c11 */ /* 0x000fe2000f8e10ff */
[----:B------:R-:W-:-:S02]  /*0f80*/  IMAD R67, R0, 0x13, -R67 ;  /* 0x0000001300437824 */ /* 0x000fc400078e0a43 */
[----:B------:R-:W-:Y:S01]  /*0f90*/  IMAD.IADD R63, R63, 0x1, R8 ;  /* 0x000000013f3f7824 */ /* 0x000fe200078e0208 */
[----:B------:R-:W-:Y:S01]  /*0fa0*/  SEL R7, R8, R7, !P3 ;  /* 0x0000000708077207 */ /* 0x000fe20005800000 */
[----:B------:R-:W-:Y:S01]  /*0fb0*/  VIADD R8, R67, 0x3 ;  /* 0x0000000343087836 */ /* 0x000fe20000000000 */
[----:B------:R-:W-:Y:S01]  /*0fc0*/  ISETP.NE.AND P3, PT, R10, RZ, PT ;  /* 0x000000ff0a00720c */ /* 0x000fe20003f65270 */
[----:B------:R-:W-:Y:S01]  /*0fd0*/  IMAD R9, R0, 0x13, -R9 ;  /* 0x0000001300097824 */ /* 0x000fe200078e0a09 */
[----:B------:R-:W-:Y:S01]  /*0fe0*/  LOP3.LUT R10, R24, 0x1, RZ, 0xc0, !PT ;  /* 0x00000001180a7812 */ /* 0x000fe200078ec0ff */
[----:B------:R-:W-:Y:S01]  /*0ff0*/  IMAD.IADD R11, R64, 0x1, R5 ;  /* 0x00000001400b7824 */ /* 0x000fe200078e0205 */
[----:B------:R-:W-:Y:S01]  /*1000*/  SEL R8, R63, R8, !P4 ;  /* 0x000000083f087207 */ /* 0x000fe20006000000 */
[----:B------:R-:W-:Y:S01]  /*1010*/  IMAD.IADD R62, R62, 0x1, R63 ;  /* 0x000000013e3e7824 */ /* 0x000fe200078e023f */
[----:B------:R-:W-:Y:S01]  /*1020*/  ISETP.NE.AND P4, PT, R10, RZ, PT ;  /* 0x000000ff0a00720c */ /* 0x000fe20003f85270 */
[----:B------:R-:W-:Y:S01]  /*1030*/  VIADD R9, R9, 0x4 ;  /* 0x0000000409097836 */ /* 0x000fe20000000000 */
[----:B------:R-:W-:Y:S01]  /*1040*/  LOP3.LUT R10, R23, 0x1, RZ, 0xc0, !PT ;  /* 0x00000001170a7812 */ /* 0x000fe200078ec0ff */
[----:B------:R-:W-:Y:S01]  /*1050*/  IMAD R11, R0, 0x13, -R11 ;  /* 0x00000013000b7824 */ /* 0x000fe200078e0a0b */
[----:B------:R-:W-:Y:S01]  /*1060*/  LEA R7, R7, UR4, 0x2 ;  /* 0x0000000407077c11 */ /* 0x000fe2000f8e10ff */
[--C-:B------:R-:W-:Y:S01]  /*1070*/  IMAD.IADD R61, R61, 0x1, R5.reuse ;  /* 0x000000013d3d7824 */ /* 0x100fe200078e0205 */
[----:B------:R-:W-:Y:S01]  /*1080*/  SEL R9, R62, R9, !P5 ;  /* 0x000000093e097207 */ /* 0x000fe20006800000 */
[----:B------:R-:W-:Y:S01]  /*1090*/  IMAD.IADD R59, R59, 0x1, R62 ;  /* 0x000000013b3b7824 */ /* 0x000fe200078e023e */
[----:B------:R-:W-:Y:S01]  /*10a0*/  ISETP.NE.AND P5, PT, R10, RZ, PT ;  /* 0x000000ff0a00720c */ /* 0x000fe20003fa5270 */
[----:B------:R-:W-:Y:S01]  /*10b0*/  VIADD R10, R11, 0x5 ;  /* 0x000000050b0a7836 */ /* 0x000fe20000000000 */
[----:B------:R-:W-:Y:S01]  /*10c0*/  LOP3.LUT R11, R22, 0x1, RZ, 0xc0, !PT ;  /* 0x00000001160b7812 */ /* 0x000fe200078ec0ff */
[----:B------:R-:W-:Y:S01]  /*10d0*/  IMAD.IADD R13, R60, 0x1, R5 ;  /* 0x000000013c0d7824 */ /* 0x000fe200078e0205 */
[----:B------:R-:W-:Y:S01]  /*10e0*/  LEA R8, R8, UR4, 0x2 ;  /* 0x0000000408087c11 */ /* 0x000fe2000f8e10ff */
[C---:B------:R-:W-:Y:S01]  /*10f0*/  IMAD R61, R0.reuse, 0x13, -R61 ;  /* 0x00000013003d7824 */ /* 0x040fe200078e0a3d */
[----:B------:R-:W-:Y:S01]  /*1100*/  SEL R10, R59, R10, !P6 ;  /* 0x0000000a3b0a7207 */ /* 0x000fe20007000000 */
[----:B------:R-:W-:Y:S01]  /*1110*/  IMAD.IADD R57, R57, 0x1, R59 ;  /* 0x0000000139397824 */ /* 0x000fe200078e023b */
[----:B------:R-:W-:Y:S01]  /*1120*/  ISETP.NE.AND P6, PT, R11, RZ, PT ;  /* 0x000000ff0b00720c */ /* 0x000fe20003fc5270 */
[----:B------:R-:W-:Y:S01]  /*1130*/  IMAD R13, R0, 0x13, -R13 ;  /* 0x00000013000d7824 */ /* 0x000fe200078e0a0d */
[----:B------:R-:W-:Y:S01]  /*1140*/  LEA R9, R9, UR4, 0x2 ;  /* 0x0000000409097c11 */ /* 0x000fe2000f8e10ff */
[----:B------:R-:W-:Y:S01]  /*1150*/  VIADD R11, R61, 0x6 ;  /* 0x000000063d0b7836 */ /* 0x000fe20000000000 */
[----:B------:R-:W-:Y:S01]  /*1160*/  LEA R10, R10, UR4, 0x2 ;  /* 0x000000040a0a7c11 */ /* 0x000fe2000f8e10ff */
[----:B------:R-:W-:-:S02]  /*1170*/  IMAD.IADD R54, R54, 0x1, R57 ;  /* 0x0000000136367824 */ /* 0x000fc400078e0239 */
[----:B------:R-:W-:Y:S01]  /*1180*/  VIADD R13, R13, 0x7 ;  /* 0x000000070d0d7836 */ /* 0x000fe20000000000 */
[----:B------:R-:W-:Y:S01]  /*1190*/  SEL R11, R57, R11, !P0 ;  /* 0x0000000b390b7207 */ /* 0x000fe20004000000 */
[--C-:B------:R-:W-:Y:S01]  /*11a0*/  IMAD.IADD R15, R58, 0x1, R5.reuse ;  /* 0x000000013a0f7824 */ /* 0x100fe200078e0205 */
[----:B------:R-:W-:Y:S01]  /*11b0*/  ISETP.NE.AND P0, PT, R12, RZ, PT ;  /* 0x000000ff0c00720c */ /* 0x000fe20003f05270 */
[----:B------:R-:W-:Y:S01]  /*11c0*/  IMAD.IADD R43, R56, 0x1, R5 ;  /* 0x00000001382b7824 */ /* 0x000fe200078e0205 */
[----:B------:R-:W-:Y:S01]  /*11d0*/  SEL R14, R54, R13, !P1 ;  /* 0x0000000d360e7207 */ /* 0x000fe20004800000 */
[----:B------:R-:W-:Y:S01]  /*11e0*/  IMAD R15, R0, 0x13, -R15 ;  /* 0x00000013000f7824 */ /* 0x000fe200078e0a0f */
[----:B------:R-:W-:Y:S01]  /*11f0*/  LOP3.LUT R12, R20, 0x1, RZ, 0xc0, !PT ;  /* 0x00000001140c7812 */ /* 0x000fe200078ec0ff */
[----:B------:R-:W-:Y:S01]  /*1200*/  IMAD.IADD R54, R53, 0x1, R54 ;  /* 0x0000000135367824 */ /* 0x000fe200078e0236 */
[----:B------:R-:W-:Y:S01]  /*1210*/  LEA R11, R11, UR4, 0x2 ;  /* 0x000000040b0b7c11 */ /* 0x000fe2000f8e10ff */
[----:B------:R-:W-:Y:S01]  /*1220*/  IMAD.IADD R55, R55, 0x1, R5 ;  /* 0x0000000137377824 */ /* 0x000fe200078e0205 */
[----:B------:R-:W-:Y:S01]  /*1230*/  ISETP.NE.AND P1, PT, R12, RZ, PT ;  /* 0x000000ff0c00720c */ /* 0x000fe20003f25270 */
[----:B------:R-:W-:Y:S01]  /*1240*/  VIADD R15, R15, 0x8 ;  /* 0x000000080f0f7836 */ /* 0x000fe20000000000 */
[----:B------:R-:W-:Y:S01]  /*1250*/  LOP3.LUT R12, R18, 0x1, RZ, 0xc0, !PT ;  /* 0x00000001120c7812 */ /* 0x000fe200078ec0ff */
[----:B------:R-:W-:Y:S01]  /*1260*/  IMAD R43, R0, 0x13, -R43 ;  /* 0x00000013002b7824 */ /* 0x000fe200078e0a2b */
[----:B------:R-:W-:Y:S01]  /*1270*/  LEA R14, R14, UR4, 0x2 ;  /* 0x000000040e0e7c11 */ /* 0x000fe2000f8e10ff */
[----:B------:R-:W-:Y:S01]  /*1280*/  IMAD.IADD R51, R51, 0x1, R54 ;  /* 0x0000000133337824 */ /* 0x000fe200078e0236 */
[----:B------:R-:W-:Y:S01]  /*1290*/  SEL R15, R54, R15, !P2 ;  /* 0x0000000f360f7207 */ /* 0x000fe20005000000 */
[----:B------:R-:W-:Y:S01]  /*12a0*/  IMAD R55, R0, 0x13, -R55 ;  /* 0x0000001300377824 */ /* 0x000fe200078e0a37 */
[----:B------:R-:W-:Y:S01]  /*12b0*/  ISETP.NE.AND P2, PT, R12, RZ, PT ;  /* 0x000000ff0c00720c */ /* 0x000fe20003f45270 */
[----:B------:R-:W-:Y:S01]  /*12c0*/  VIADD R42, R43, 0x9 ;  /* 0x000000092b2a7836 */ /* 0x000fe20000000000 */
[----:B------:R-:W-:Y:S01]  /*12d0*/  LOP3.LUT R12, R17, 0x1, RZ, 0xc0, !PT ;  /* 0x00000001110c7812 */ /* 0x000fe200078ec0ff */
[----:B------:R-:W-:Y:S01]  /*12e0*/  IMAD.IADD R13, R52, 0x1, R5 ;  /* 0x00000001340d7824 */ /* 0x000fe200078e0205 */
[----:B------:R-:W-:Y:S01]  /*12f0*/  LEA R15, R15, UR4, 0x2 ;  /* 0x000000040f0f7c11 */ /* 0x000fe2000f8e10ff */
[----:B------:R-:W-:Y:S01]  /*1300*/  IMAD.IADD R49, R49, 0x1, R51 ;  /* 0x0000000131317824 */ /* 0x000fe200078e0233 */
[----:B------:R-:W-:Y:S01]  /*1310*/  SEL R42, R51, R42, !P3 ;  /* 0x0000002a332a7207 */ /* 0x000fe20005800000 */
[----:B------:R-:W-:Y:S01]  /*1320*/  VIADD R43, R55, 0xa ;  /* 0x0000000a372b7836 */ /* 0x000fe20000000000 */
[----:B------:R-:W-:Y:S01]  /*1330*/  ISETP.NE.AND P3, PT, R12, RZ, PT ;  /* 0x000000ff0c00720c */ /* 0x000fe20003f65270 */
[----:B------:R-:W-:Y:S01]  /*1340*/  IMAD R13, R0, 0x13, -R13 ;  /* 0x00000013000d7824 */ /* 0x000fe200078e0a0d */
[----:B------:R-:W-:Y:S01]  /*1350*/  LEA R42, R42, UR4, 0x2 ;  /* 0x000000042a2a7c11 */ /* 0x000fe2000f8e10ff */
[----:B------:R-:W-:Y:S01]  /*1360*/  IMAD.IADD R51, R50, 0x1, R5 ;  /* 0x0000000132337824 */ /* 0x000fe200078e0205 */
[----:B------:R-:W-:Y:S01]  /*1370*/  SEL R43, R49, R43, !P4 ;  /* 0x0000002b312b7207 */ /* 0x000fe20006000000 */
[----:B------:R-:W-:Y:S01]  /*1380*/  IMAD.IADD R12, R48, 0x1, R49 ;  /* 0x00000001300c7824 */ /* 0x000fe200078e0231 */
[C---:B------:R-:W-:Y:S01]  /*1390*/  ISETP.NE.AND P4, PT, R0.reuse, RZ, PT ;  /* 0x000000ff0000720c */ /* 0x040fe20003f85270 */
        /* <DEDUP_REMOVED lines=12> */
[----:B------:R-:W-:Y:S01]  /*1460*/  IMAD.IADD R45, R45, 0x1, R12 ;  /* 0x000000012d2d7824 */ /* 0x000fe200078e020c */
[----:B------:R-:W-:Y:S01]  /*1470*/  SEL R51, R12, R51, !P6 ;  /* 0x000000330c337207 */ /* 0x000fe20007000000 */
[----:B------:R-:W-:Y:S01]  /*1480*/  IMAD R44, R0, 0x13, -R13 ;  /* 0x00000013002c7824 */ /* 0x000fe200078e0a0d */
[----:B------:R-:W-:Y:S01]  /*1490*/  ISETP.NE.AND P6, PT, R49, RZ, PT ;  /* 0x000000ff3100720c */ /* 0x000fe20003fc5270 */
[----:B------:R-:W0:Y:S01]  /*14a0*/  @!P4 LDC.64 R12, c[0x0][0x3a0] ;  /* 0x0000e800ff0ccb82 */ /* 0x000e220000000a00 */
[--C-:B------:R-:W-:Y:S01]  /*14b0*/  IMAD.IADD R47, R46, 0x1, R5.reuse ;  /* 0x000000012e2f7824 */ /* 0x100fe200078e0205 */
[----:B------:R-:W-:Y:S01]  /*14c0*/  LEA R51, R51, UR4, 0x2 ;  /* 0x0000000433337c11 */ /* 0x000fe2000f8e10ff */
[----:B------:R-:W-:-:S02]  /*14d0*/  IMAD.IADD R49, R36, 0x1, R5 ;  /* 0x0000000124317824 */ /* 0x000fc400078e0205 */
[----:B------:R-:W-:Y:S02]  /*14e0*/  IMAD R47, R0, 0x13, -R47 ;  /* 0x00000013002f7824 */ /* 0x000fe400078e0a2f */
[----:B------:R-:W-:Y:S02]  /*14f0*/  IMAD.IADD R36, R37, 0x1, R45 ;  /* 0x0000000125247824 */ /* 0x000fe400078e022d */
[----:B------:R-:W-:Y:S02]  /*1500*/  VIADD R47, R47, 0xe ;  /* 0x0000000e2f2f7836 */ /* 0x000fe40000000000 */
[----:B------:R-:W-:Y:S02]  /*1510*/  IMAD.IADD R38, R41, 0x1, R36 ;  /* 0x0000000129267824 */ /* 0x000fe400078e0224 */
[----:B------:R-:W-:Y:S01]  /*1520*/  IMAD.U32 R37, RZ, RZ, UR5 ;  /* 0x00000005ff257e24 */ /* 0x000fe2000f8e00ff */
[----:B------:R-:W-:Y:S01]  /*1530*/  SEL R47, R36, R47, !P1 ;  /* 0x0000002f242f7207 */ /* 0x000fe20004800000 */
[----:B------:R-:W-:-:S02]  /*1540*/  @!P4 IMAD.MOV.U32 R36, RZ, RZ, 0x65 ;  /* 0x00000065ff24c424 */ /* 0x000fc400078e00ff */
[--C-:B------:R-:W-:Y:S01]  /*1550*/  IMAD.IADD R39, R39, 0x1, R5.reuse ;  /* 0x0000000127277824 */ /* 0x100fe200078e0205 */
[----:B------:R-:W-:Y:S01]  /*1560*/  LEA R47, R47, UR4, 0x2 ;  /* 0x000000042f2f7c11 */ /* 0x000fe2000f8e10ff */
[----:B------:R-:W-:Y:S02]  /*1570*/  IMAD.IADD R5, R40, 0x1, R5 ;  /* 0x0000000128057824 */ /* 0x000fe400078e0205 */
[C---:B------:R-:W-:Y:S02]  /*1580*/  IMAD R49, R0.reuse, 0x13, -R49 ;  /* 0x0000001300317824 */ /* 0x040fe400078e0a31 */
[C---:B------:R-:W-:Y:S01]  /*1590*/  IMAD R5, R0.reuse, 0x13, -R5 ;  /* 0x0000001300057824 */ /* 0x040fe200078e0a05 */
[----:B0-----:R-:W-:Y:S01]  /*15a0*/  @!P4 ST.E.64.STRONG.GPU desc[UR8][R12.64+0x100], R36 ;  /* 0x000100240c00c985 */ /* 0x001fe2000c10fb08 */
[----:B------:R-:W-:Y:S02]  /*15b0*/  IMAD R39, R0, 0x13, -R39 ;  /* 0x0000001300277824 */ /* 0x000fe400078e0a27 */
[----:B------:R-:W-:Y:S01]  /*15c0*/  VIADD R40, R5, 0x12 ;  /* 0x0000001205287836 */ /* 0x000fe20000000000 */
[----:B------:R-:W-:Y:S01]  /*15d0*/  LEA R5, R4, UR4, 0x2 ;  /* 0x0000000404057c11 */ /* 0x000fe2000f8e10ff */
[----:B------:R-:W-:Y:S01]  /*15e0*/  BAR.SYNC.DEFER_BLOCKING 0x0 ;  /* 0x0000000000007b1d */ /* 0x000fe20000010000 */
[----:B------:R-:W-:-:S02]  /*15f0*/  VIADD R44, R44, 0xd ;  /* 0x0000000d2c2c7836 */ /* 0x000fc40000000000 */
[C---:B------:R-:W-:Y:S02]  /*1600*/  IMAD R53, R0.reuse, 0x13, -R53 ;  /* 0x0000001300357824 */ /* 0x040fe400078e0a35 */
[----:B------:R-:W-:Y:S01]  /*1610*/  IMAD.IADD R35, R35, 0x1, R38 ;  /* 0x0000000123237824 */ /* 0x000fe200078e0226 */
[----:B------:R-:W-:Y:S01]  /*1620*/  SEL R44, R45, R44, !P0 ;  /* 0x0000002c2d2c7207 */ /* 0x000fe20004000000 */
[----:B------:R-:W-:Y:S01]  /*1630*/  VIADD R49, R49, 0xf ;  /* 0x0000000f31317836 */ /* 0x000fe20000000000 */
[----:B------:R-:W-:Y:S01]  /*1640*/  ISETP.GE.AND P0, PT, R0, UR6, PT ;  /* 0x0000000600007c0c */ /* 0x000fe2000bf06270 */
[----:B------:R-:W-:Y:S01]  /*1650*/  VIADD R39, R39, 0x10 ;  /* 0x0000001027277836 */ /* 0x000fe20000000000 */
[----:B------:R-:W-:Y:S01]  /*1660*/  LEA R44, R44, UR4, 0x2 ;  /* 0x000000042c2c7c11 */ /* 0x000fe2000f8e10ff */
[----:B------:R-:W-:Y:S01]  /*1670*/  IMAD.IADD R16, R16, 0x1, R35 ;  /* 0x0000000110107824 */ /* 0x000fe200078e0223 */
[----:B------:R-:W-:Y:S01]  /*1680*/  SEL R49, R38, R49, !P2 ;  /* 0x0000003126317207 */ /* 0x000fe20005000000 */
[----:B------:R-:W-:Y:S01]  /*1690*/  VIADD R53, R53, 0x11 ;  /* 0x0000001135357836 */ /* 0x000fe20000000000 */
[----:B------:R-:W-:Y:S01]  /*16a0*/  SEL R39, R35, R39, !P3 ;  /* 0x0000002723277207 */ /* 0x000fe20005800000 */
[----:B------:R-:W-:Y:S01]  /*16b0*/  @!P6 IMAD.IADD R40, R19, 0x1, R16 ;  /* 0x000000011328e824 */ /* 0x000fe200078e0210 */
[----:B------:R-:W-:-:S02]  /*16c0*/  LEA R49, R49, UR4, 0x2 ;  /* 0x0000000431317c11 */ /* 0x000fc4000f8e10ff */
[----:B------:R-:W-:Y:S02]  /*16d0*/  SEL R53, R16, R53, !P5 ;  /* 0x0000003510357207 */ /* 0x000fe40006800000 */
[----:B------:R-:W-:Y:S01]  /*16e0*/  LEA R4, R39, UR4, 0x2 ;  /* 0x0000000427047c11 */ /* 0x000fe2000f8e10ff */
[----:B------:R0:W-:Y:S04]  /*16f0*/  STS [R5], R34 ;  /* 0x0000002205007388 */ /* 0x0001e80000000800 */
[----:B------:R1:W-:Y:S04]  /*1700*/  STS [R6], R33 ;  /* 0x0000002106007388 */ /* 0x0003e80000000800 */
[----:B------:R2:W-:Y:S01]  /*1710*/  STS [R7], R32 ;  /* 0x0000002007007388 */ /* 0x0005e20000000800 */
[----:B0-----:R-:W-:-:S03]  /*1720*/  LEA R5, R40, UR4, 0x2 ;  /* 0x0000000428057c11 */ /* 0x001fc6000f8e10ff */
[----:B------:R2:W-:Y:S01]  /*1730*/  STS [R8], R31 ;  /* 0x0000001f08007388 */ /* 0x0005e20000000800 */
[----:B-1----:R-:W-:-:S03]  /*1740*/  LEA R6, R53, UR4, 0x2 ;  /* 0x0000000435067c11 */ /* 0x002fc6000f8e10ff */
[----:B------:R2:W-:Y:S04]  /*1750*/  STS [R9], R30 ;  /* 0x0000001e09007388 */ /* 0x0005e80000000800 */
        /* <DEDUP_REMOVED lines=13> */
[----:B------:R2:W-:Y:S01]  /*1830*/  STS [R5], R2 ;  /* 0x0000000205007388 */ /* 0x0005e20000000800 */
[----:B------:R-:W-:Y:S06]  /*1840*/  BAR.SYNC.DEFER_BLOCKING 0x0 ;  /* 0x0000000000007b1d */ /* 0x000fec0000010000 */
[----:B------:R-:W-:Y:S05]  /*1850*/  @P0 BRA `(.L_x_578) ;  /* 0x0000000000400947 */ /* 0x000fea0003800000 */
[----:B------:R-:W-:Y:S01]  /*1860*/  UISETP.NE.AND UP0, UPT, UR7, URZ, UPT ;  /* 0x000000ff0700728c */ /* 0x000fe2000bf05270 */
[----:B--2---:R-:W-:Y:S01]  /*1870*/  CS2R R4, SRZ ;  /* 0x0000000000047805 */ /* 0x004fe2000001ff00 */
[----:B------:R-:W0:Y:S04]  /*1880*/  LDCU.64 UR12, c[0x0][0x3c0] ;  /* 0x00007800ff0c77ac */ /* 0x000e280008000a00 */
[----:B------:R-:W-:-:S13]  /*1890*/  PLOP3.LUT P0, PT, PT, PT, UP0, 0x80, 0x8 ;  /* 0x000000000008781c */ /* 0x000fda0003f0f008 */
[----:B------:R-:W-:Y:S05]  /*18a0*/  @P0 BRA `(.L_x_579) ;  /* 0x0000000000100947 */ /* 0x000fea0003800000 */
[----:B------:R-:W1:Y:S02]  /*18b0*/  LDC.64 R2, c[0x0][0x3d0] ;  /* 0x0000f400ff027b82 */ /* 0x000e640000000a00 */
[----:B-1----:R-:W2:Y:S02]  /*18c0*/  LDG.E.64 R2, desc[UR8][R2.64] ;  /* 0x0000000802027981 */ /* 0x002ea4000c1e1b00 */
[----:B--2---:R-:W-:-:S04]  /*18d0*/  IADD3 R5, P1, PT, -R2, UR10, RZ ;  /* 0x0000000a02057c10 */ /* 0x004fc8000ff3e1ff */
[----:B------:R-:W-:-:S09]  /*18e0*/  IADD3.X R4, PT, PT, ~R3, UR11, RZ, P1, !PT ;  /* 0x0000000b03047c10 */ /* 0x000fd20008ffe5ff */
.L_x_579:
[----:B------:R-:W-:-:S04]  /*18f0*/  IADD3 R6, P1, PT, R0, R5, RZ ;  /* 0x0000000500067210 */ /* 0x000fc80007f3e0ff */
[----:B------:R-:W-:Y:S01]  /*1900*/  LOP3.LUT R6, RZ, R6, RZ, 0x33, !PT ;  /* 0x00000006ff067212 */ /* 0x000fe200078e33ff */
[----:B------:R-:W-:-:S03]  /*1910*/  IMAD.X R5, RZ, RZ, R4, P1 ;  /* 0x000000ffff057224 */ /* 0x000fc600008e0604 */
[----:B0-----:R-:W-:Y:S02]  /*1920*/  IADD3 R6, P1, PT, R6, UR12, RZ ;  /* 0x0000000c06067c10 */ /* 0x001fe4000ff3e0ff */
[----:B------:R-:W-:-:S04]  /*1930*/  LOP3.LUT R5, RZ, R5, RZ, 0x33, !PT ;  /* 0x00000005ff057212 */ /* 0x000fc800078e33ff */
[----:B------:R-:W-:Y:S01]  /*1940*/  IADD3.X R5, PT, PT, R5, UR13, RZ, P1, !PT ;  /* 0x0000000d05057c10 */ /* 0x000fe20008ffe4ff */
[----:B------:R-:W-:Y:S06]  /*1950*/  BRA `(.L_x_580) ;  /* 0x0000000000247947 */ /* 0x000fec0003800000 */
.L_x_578:
[----:B------:R-:W-:Y:S01]  /*1960*/  UISETP.NE.AND UP0, UPT, UR7, URZ, UPT ;  /* 0x000000ff0700728c */ /* 0x000fe2000bf05270 */
[----:B--2---:R-:W-:Y:S01]  /*1970*/  VIADD R5, R0, -UR6 ;  /* 0x8000000600057c36 */ /* 0x004fe20008000000 */
[----:B------:R-:W-:-:S04]  /*1980*/  CS2R R2, SRZ ;  /* 0x0000000000027805 */ /* 0x000fc8000001ff00 */
[----:B------:R-:W-:-:S13]  /*1990*/  PLOP3.LUT P0, PT, PT, PT, UP0, 0x80, 0x8 ;  /* 0x000000000008781c */ /* 0x000fda0003f0f008 */
[----:B------:R-:W-:Y:S05]  /*19a0*/  @P0 BRA `(.L_x_581) ;  /* 0x0000000000080947 */ /* 0x000fea0003800000 */
[----:B------:R-:W0:Y:S02]  /*19b0*/  LDC.64 R2, c[0x0][0x3d0] ;  /* 0x0000f400ff027b82 */ /* 0x000e240000000a00 */
[----:B0-----:R-:W5:Y:S02]  /*19c0*/  LDG.E.64 R2, desc[UR8][R2.64] ;  /* 0x0000000802027981 */ /* 0x001f64000c1e1b00 */
.L_x_581:
[----:B-----5:R-:W-:-:S04]  /*19d0*/  IADD3 R6, P1, PT, R5, R2, RZ ;  /* 0x0000000205067210 */ /* 0x020fc80007f3e0ff */
[----:B------:R-:W-:-:S09]  /*19e0*/  LEA.HI.X.SX32 R5, R5, R3, 0x1, P1 ;  /* 0x0000000305057211 */ /* 0x000fd200008f0eff */
.L_x_580:
[----:B------:R-:W-:Y:S05]  /*19f0*/  BSYNC.RECONVERGENT B0 ;  /* 0x0000000000007941 */ /* 0x000fea0003800200 */
.L_x_577:
[----:B------:R-:W-:Y:S01]  /*1a00*/  LEA R2, R0, UR4, 0x2 ;  /* 0x0000000400027c11 */ /* 0x000fe2000f8e10ff */
[----:B------:R-:W0:Y:S01]  /*1a10*/  LDCU.64 UR4, c[0x0][0x390] ;  /* 0x00007200ff0477ac */ /* 0x000e220008000a00 */
[----:B------:R-:W-:Y:S03]  /*1a20*/  BSSY.RECONVERGENT B0, `(.L_x_582) ;  /* 0x0000022000007945 */ /* 0x000fe60003800200 */
[----:B------:R-:W1:Y:S01]  /*1a30*/  LDS R3, [R2] ;  /* 0x0000000002037984 */ /* 0x000e620000000800 */
[----:B0-----:R-:W-:-:S04]  /*1a40*/  LEA R4, P1, R6, UR4, 0x2 ;  /* 0x0000000406047c11 */ /* 0x001fc8000f8210ff */
[----:B------:R-:W-:Y:S01]  /*1a50*/  LEA.HI.X R5, R6, UR5, R5, 0x2, P1 ;  /* 0x0000000506057c11 */ /* 0x000fe200088f1405 */
[----:B------:R-:W-:-:S05]  /*1a60*/  VIADD R6, R0, 0x260 ;  /* 0x0000026000067836 */ /* 0x000fca0000000000 */
[----:B------:R-:W-:Y:S01]  /*1a70*/  ISETP.GE.AND P1, PT, R6, UR6, PT ;  /* 0x0000000606007c0c */ /* 0x000fe2000bf26270 */
[----:B-1----:R0:W-:-:S12]  /*1a80*/  STG.E desc[UR8][R4.64], R3 ;  /* 0x0000000304007986 */ /* 0x0021d8000c101908 */
[----:B------:R-:W-:Y:S05]  /*1a90*/  @!P1 BRA `(.L_x_583) ;  /* 0x0000000000289947 */ /* 0x000fea0003800000 */
[----:B------:R-:W-:Y:S01]  /*1aa0*/  BSSY.RECONVERGENT B1, `(.L_x_584) ;  /* 0x0000006000017945 */ /* 0x000fe20003800200 */
[----:B0-----:R-:W-:Y:S01]  /*1ab0*/  VIADD R3, R6, -UR6 ;  /* 0x8000000606037c36 */ /* 0x001fe20008000000 */
[----:B------:R-:W-:Y:S02]  /*1ac0*/  CS2R R4, SRZ ;  /* 0x0000000000047805 */ /* 0x000fe4000001ff00 */
[----:B------:R-:W-:Y:S05]  /*1ad0*/  @P0 BRA `(.L_x_585) ;  /* 0x0000000000080947 */ /* 0x000fea0003800000 */
[----:B------:R-:W0:Y:S02]  /*1ae0*/  LDC.64 R4, c[0x0][0x3d0] ;  /* 0x0000f400ff047b82 */ /* 0x000e240000000a00 */
[----:B0-----:R-:W5:Y:S02]  /*1af0*/  LDG.E.64 R4, desc[UR8][R4.64] ;  /* 0x0000000804047981 */ /* 0x001f64000c1e1b00 */
.L_x_585:
[----:B------:R-:W-:Y:S05]  /*1b00*/  BSYNC.RECONVERGENT B1 ;  /* 0x0000000000017941 */ /* 0x000fea0003800200 */
.L_x_584:
[----:B-----5:R-:W-:-:S04]  /*1b10*/  IADD3 R6, P1, PT, R3, R4, RZ ;  /* 0x0000000403067210 */ /* 0x020fc80007f3e0ff */
[----:B------:R-:W-:Y:S01]  /*1b20*/  LEA.HI.X.SX32 R5, R3, R5, 0x1, P1 ;  /* 0x0000000503057211 */ /* 0x000fe200008f0eff */
[----:B------:R-:W-:Y:S08]  /*1b30*/  BRA `(.L_x_586) ;  /* 0x0000000000407947 */ /* 0x000ff00003800000 */
.L_x_583:
[----:B------:R-:W-:Y:S01]  /*1b40*/  BSSY.RECONVERGENT B1, `(.L_x_587) ;  /* 0x0000008000017945 */ /* 0x000fe20003800200 */
[----:B0-----:R-:W-:Y:S02]  /*1b50*/  IMAD.MOV.U32 R3, RZ, RZ, RZ ;  /* 0x000000ffff037224 */ /* 0x001fe400078e00ff */
[----:B------:R-:W-:Y:S01]  /*1b60*/  IMAD.MOV.U32 R7, RZ, RZ, RZ ;  /* 0x000000ffff077224 */ /* 0x000fe200078e00ff */
[----:B------:R-:W-:Y:S06]  /*1b70*/  @P0 BRA `(.L_x_588) ;  /* 0x0000000000100947 */ /* 0x000fec0003800000 */
[----:B------:R-:W0:Y:S02]  /*1b80*/  LDC.64 R4, c[0x0][0x3d0] ;  /* 0x0000f400ff047b82 */ /* 0x000e240000000a00 */
[----:B0-----:R-:W2:Y:S02]  /*1b90*/  LDG.E.64 R4, desc[UR8][R4.64] ;  /* 0x0000000804047981 */ /* 0x001ea4000c1e1b00 */
[----:B--2---:R-:W-:-:S04]  /*1ba0*/  IADD3 R3, P1, PT, -R4, UR10, RZ ;  /* 0x0000000a04037c10 */ /* 0x004fc8000ff3e1ff */
[----:B------:R-:W-:-:S09]  /*1bb0*/  IADD3.X R7, PT, PT, ~R5, UR11, RZ, P1, !PT ;  /* 0x0000000b05077c10 */ /* 0x000fd20008ffe5ff */
.L_x_588:
[----:B------:R-:W-:Y:S05]  /*1bc0*/  BSYNC.RECONVERGENT B1 ;  /* 0x0000000000017941 */ /* 0x000fea0003800200 */
.L_x_587:
[----:B------:R-:W0:Y:S01]  /*1bd0*/  LDCU.64 UR12, c[0x0][0x3c0] ;  /* 0x00007800ff0c77ac */ /* 0x000e220008000a00 */
[----:B------:R-:W-:-:S04]  /*1be0*/  IADD3 R3, P1, PT, R6, R3, RZ ;  /* 0x0000000306037210 */ /* 0x000fc80007f3e0ff */
[----:B------:R-:W-:Y:S01]  /*1bf0*/  LOP3.LUT R3, RZ, R3, RZ, 0x33, !PT ;  /* 0x00000003ff037212 */ /* 0x000fe200078e33ff */
[----:B------:R-:W-:-:S03]  /*1c00*/  IMAD.X R4, RZ, RZ, R7, P1 ;  /* 0x000000ffff047224 */ /* 0x000fc600008e0607 */
[----:B0-----:R-:W-:Y:S02]  /*1c10*/  IADD3 R6, P1, PT, R3, UR12, RZ ;  /* 0x0000000c03067c10 */ /* 0x001fe4000ff3e0ff */
[----:B------:R-:W-:-:S04]  /*1c20*/  LOP3.LUT R3, RZ, R4, RZ, 0x33, !PT ;  /* 0x00000004ff037212 */ /* 0x000fc800078e33ff */
[----:B------:R-:W-:-:S07]  /*1c30*/  IADD3.X R5, PT, PT, R3, UR13, RZ, P1, !PT ;  /* 0x0000000d03057c10 */ /* 0x000fce0008ffe4ff */
.L_x_586:
[----:B------:R-:W-:Y:S05]  /*1c40*/  BSYNC.RECONVERGENT B0 ;  /* 0x0000000000007941 */ /* 0x000fea0003800200 */
.L_x_582:
[----:B------:R-:W0:Y:S01]  /*1c50*/  LDS R3, [R2+0x980] ;  /* 0x0009800002037984 */ /* 0x000e220000000800 */
[C---:B------:R-:W-:Y:S01]  /*1c60*/  LEA R4, P1, R6.reuse, UR4, 0x2 ;  /* 0x0000000406047c11 */ /* 0x040fe2000f8210ff */
[----:B------:R-:W-:Y:S03]  /*1c70*/  BSSY.RECONVERGENT B0, `(.L_x_589) ;  /* 0x0000020000007945 */ /* 0x000fe60003800200 */
[----:B------:R-:W-:Y:S01]  /*1c80*/  LEA.HI.X R5, R6, UR5, R5, 0x2, P1 ;  /* 0x0000000506057c11 */ /* 0x000fe200088f1405 */
[----:B------:R-:W-:-:S05]  /*1c90*/  VIADD R6, R0, 0x4c0 ;  /* 0x000004c000067836 */ /* 0x000fca0000000000 */
[----:B------:R-:W-:Y:S01]  /*1ca0*/  ISETP.GE.AND P1, PT, R6, UR6, PT ;  /* 0x0000000606007c0c */ /* 0x000fe2000bf26270 */
[----:B0-----:R0:W-:-:S12]  /*1cb0*/  STG.E desc[UR8][R4.64], R3 ;  /* 0x0000000304007986 */ /* 0x0011d8000c101908 */
[----:B------:R-:W-:Y:S05]  /*1cc0*/  @!P1 BRA `(.L_x_590) ;  /* 0x0000000000289947 */ /* 0x000fea0003800000 */
[----:B------:R-:W-:Y:S01]  /*1cd0*/  BSSY.RECONVERGENT B1, `(.L_x_591) ;  /* 0x0000006000017945 */ /* 0x000fe20003800200 */
[----:B0-----:R-:W-:Y:S01]  /*1ce0*/  VIADD R3, R6, -UR6 ;  /* 0x8000000606037c36 */ /* 0x001fe20008000000 */
[----:B------:R-:W-:Y:S02]  /*1cf0*/  CS2R R4, SRZ ;  /* 0x0000000000047805 */ /* 0x000fe4000001ff00 */
[----:B------:R-:W-:Y:S05]  /*1d00*/  @P0 BRA `(.L_x_592) ;  /* 0x0000000000080947 */ /* 0x000fea0003800000 */
[----:B------:R-:W0:Y:S02]  /*1d10*/  LDC.64 R4, c[0x0][0x3d0] ;  /* 0x0000f400ff047b82 */ /* 0x000e240000000a00 */
[----:B0-----:R-:W5:Y:S02]  /*1d20*/  LDG.E.64 R4, desc[UR8][R4.64] ;  /* 0x0000000804047981 */ /* 0x001f64000c1e1b00 */
.L_x_592:
[----:B------:R-:W-:Y:S05]  /*1d30*/  BSYNC.RECONVERGENT B1 ;  /* 0x0000000000017941 */ /* 0x000fea0003800200 */
.L_x_591:
[----:B-----5:R-:W-:-:S04]  /*1d40*/  IADD3 R6, P1, PT, R3, R4, RZ ;  /* 0x0000000403067210 */ /* 0x020fc80007f3e0ff */
[----:B------:R-:W-:Y:S01]  /*1d50*/  LEA.HI.X.SX32 R5, R3, R5, 0x1, P1 ;  /* 0x0000000503057211 */ /* 0x000fe200008f0eff */
[----:B------:R-:W-:Y:S08]  /*1d60*/  BRA `(.L_x_593) ;  /* 0x0000000000407947 */ /* 0x000ff00003800000 */
.L_x_590:
        /* <DEDUP_REMOVED lines=8> */
.L_x_595:
[----:B------:R-:W-:Y:S05]  /*1df0*/  BSYNC.RECONVERGENT B1 ;  /* 0x0000000000017941 */ /* 0x000fea0003800200 */
.L_x_594:
[----:B------:R-:W0:Y:S01]  /*1e00*/  LDCU.64 UR12, c[0x0][0x3c0] ;  /* 0x00007800ff0c77ac */ /* 0x000e220008000a00 */
[----:B------:R-:W-:-:S04]  /*1e10*/  IADD3 R3, P1, PT, R6, R3, RZ ;  /* 0x0000000306037210 */ /* 0x000fc80007f3e0ff */
[----:B------:R-:W-:Y:S01]  /*1e20*/  LOP3.LUT R3, RZ, R3, RZ, 0x33, !PT ;  /* 0x00000003ff037212 */ /* 0x000fe200078e33ff */
[----:B------:R-:W-:-:S03]  /*1e30*/  IMAD.X R4, RZ, RZ, R7, P1 ;  /* 0x000000ffff047224 */ /* 0x000fc600008e0607 */
[----:B0-----:R-:W-:Y:S02]  /*1e40*/  IADD3 R6, P1, PT, R3, UR12, RZ ;  /* 0x0000000c03067c10 */ /* 0x001fe4000ff3e0ff */
[----:B------:R-:W-:-:S04]  /*1e50*/  LOP3.LUT R3, RZ, R4, RZ, 0x33, !PT ;  /* 0x00000004ff037212 */ /* 0x000fc800078e33ff */
[----:B------:R-:W-:-:S07]  /*1e60*/  IADD3.X R5, PT, PT, R3, UR13, RZ, P1, !PT ;  /* 0x0000000d03057c10 */ /* 0x000fce0008ffe4ff */
.L_x_593:
[----:B------:R-:W-:Y:S05]  /*1e70*/  BSYNC.RECONVERGENT B0 ;  /* 0x0000000000007941 */ /* 0x000fea0003800200 */
.L_x_589:
        /* <DEDUP_REMOVED lines=14> */
.L_x_599:
[----:B------:R-:W-:Y:S05]  /*1f60*/  BSYNC.RECONVERGENT B1 ;  /* 0x0000000000017941 */ /* 0x000fea0003800200 */
.L_x_598:
[----:B-----5:R-:W-:-:S04]  /*1f70*/  IADD3 R6, P1, PT, R3, R4, RZ ;  /* 0x0000000403067210 */ /* 0x020fc80007f3e0ff */
[----:B------:R-:W-:Y:S01]  /*1f80*/  LEA.HI.X.SX32 R5, R3, R5, 0x1, P1 ;  /* 0x0000000503057211 */ /* 0x000fe200008f0eff */
[----:B------:R-:W-:Y:S08]  /*1f90*/  BRA `(.L_x_600) ;  /* 0x0000000000407947 */ /* 0x000ff00003800000 */
.L_x_597:
        /* <DEDUP_REMOVED lines=8> */
.L_x_602:
[----:B------:R-:W-:Y:S05]  /*2020*/  BSYNC.RECONVERGENT B1 ;  /* 0x0000000000017941 */ /* 0x000fea0003800200 */
.L_x_601:
[----:B------:R-:W0:Y:S01]  /*2030*/  LDCU.64 UR12, c[0x0][0x3c0] ;  /* 0x00007800ff0c77ac */ /* 0x000e220008000a00 */
[----:B------:R-:W-:-:S04]  /*2040*/  IADD3 R3, P1, PT, R6, R3, RZ ;  /* 0x0000000306037210 */ /* 0x000fc80007f3e0ff */
[----:B------:R-:W-:Y:S01]  /*2050*/  LOP3.LUT R3, RZ, R3, RZ, 0x33, !PT ;  /* 0x00000003ff037212 */ /* 0x000fe200078e33ff */
[----:B------:R-:W-:-:S03]  /*2060*/  IMAD.X R4, RZ, RZ, R7, P1 ;  /* 0x000000ffff047224 */ /* 0x000fc600008e0607 */
[----:B0-----:R-:W-:Y:S02]  /*2070*/  IADD3 R6, P1, PT, R3, UR12, RZ ;  /* 0x0000000c03067c10 */ /* 0x001fe4000ff3e0ff */
[----:B------:R-:W-:-:S04]  /*2080*/  LOP3.LUT R3, RZ, R4, RZ, 0x33, !PT ;  /* 0x00000004ff037212 */ /* 0x000fc800078e33ff */
[----:B------:R-:W-:-:S07]  /*2090*/  IADD3.X R5, PT, PT, R3, UR13, RZ, P1, !PT ;  /* 0x0000000d03057c10 */ /* 0x000fce0008ffe4ff */
.L_x_600:
[----:B------:R-:W-:Y:S05]  /*20a0*/  BSYNC.RECONVERGENT B0 ;  /* 0x0000000000007941 */ /* 0x000fea0003800200 */
.L_x_596:
        /* <DEDUP_REMOVED lines=14> */
.L_x_606:
[----:B------:R-:W-:Y:S05]  /*2190*/  BSYNC.RECONVERGENT B1 ;  /* 0x0000000000017941 */ /* 0x000fea0003800200 */
.L_x_605:
[----:B-----5:R-:W-:-:S04]  /*21a0*/  IADD3 R6, P1, PT, R3, R4, RZ ;  /* 0x0000000403067210 */ /* 0x020fc80007f3e0ff */
[----:B------:R-:W-:Y:S01]  /*21b0*/  LEA.HI.X.SX32 R5, R3, R5, 0x1, P1 ;  /* 0x0000000503057211 */ /* 0x000fe200008f0eff */
[----:B------:R-:W-:Y:S08]  /*21c0*/  BRA `(.L_x_607) ;  /* 0x0000000000407947 */ /* 0x000ff00003800000 */
.L_x_604:
        /* <DEDUP_REMOVED lines=8> */
.L_x_609:
[----:B------:R-:W-:Y:S05]  /*2250*/  BSYNC.RECONVERGENT B1 ;  /* 0x0000000000017941 */ /* 0x000fea0003800200 */
.L_x_608:
[----:B------:R-:W0:Y:S01]  /*2260*/  LDCU.64 UR12, c[0x0][0x3c0] ;  /* 0x00007800ff0c77ac */ /* 0x000e220008000a00 */
[----:B------:R-:W-:-:S04]  /*2270*/  IADD3 R3, P1, PT, R6, R3, RZ ;  /* 0x0000000306037210 */ /* 0x000fc80007f3e0ff */
[----:B------:R-:W-:Y:S01]  /*2280*/  LOP3.LUT R3, RZ, R3, RZ, 0x33, !PT ;  /* 0x00000003ff037212 */ /* 0x000fe200078e33ff */
[----:B------:R-:W-:-:S03]  /*2290*/  IMAD.X R4, RZ, RZ, R7, P1 ;  /* 0x000000ffff047224 */ /* 0x000fc600008e0607 */
[----:B0-----:R-:W-:Y:S02]  /*22a0*/  IADD3 R6, P1, PT, R3, UR12, RZ ;  /* 0x0000000c03067c10 */ /* 0x001fe4000ff3e0ff */
[----:B------:R-:W-:-:S04]  /*22b0*/  LOP3.LUT R3, RZ, R4, RZ, 0x33, !PT ;  /* 0x00000004ff037212 */ /* 0x000fc800078e33ff */
[----:B------:R-:W-:-:S07]  /*22c0*/  IADD3.X R5, PT, PT, R3, UR13, RZ, P1, !PT ;  /* 0x0000000d03057c10 */ /* 0x000fce0008ffe4ff */
.L_x_607:
[----:B------:R-:W-:Y:S05]  /*22d0*/  BSYNC.RECONVERGENT B0 ;  /* 0x0000000000007941 */ /* 0x000fea0003800200 */
.L_x_603:
        /* <DEDUP_REMOVED lines=14> */
.L_x_613:
[----:B------:R-:W-:Y:S05]  /*23c0*/  BSYNC.RECONVERGENT B1 ;  /* 0x0000000000017941 */ /* 0x000fea0003800200 */
.L_x_612:
[----:B-----5:R-:W-:-:S04]  /*23d0*/  IADD3 R6, P1, PT, R3, R4, RZ ;  /* 0x0000000403067210 */ /* 0x020fc80007f3e0ff */
[----:B------:R-:W-:Y:S01]  /*23e0*/  LEA.HI.X.SX32 R5, R3, R5, 0x1, P1 ;  /* 0x0000000503057211 */ /* 0x000fe200008f0eff */
[----:B------:R-:W-:Y:S08]  /*23f0*/  BRA `(.L_x_614) ;  /* 0x0000000000407947 */ /* 0x000ff00003800000 */
.L_x_611:
        /* <DEDUP_REMOVED lines=8> */
.L_x_616:
[----:B------:R-:W-:Y:S05]  /*2480*/  BSYNC.RECONVERGENT B1 ;  /* 0x0000000000017941 */ /* 0x000fea0003800200 */
.L_x_615:
[----:B------:R-:W0:Y:S01]  /*2490*/  LDCU.64 UR12, c[0x0][0x3c0] ;  /* 0x00007800ff0c77ac */ /* 0x000e220008000a00 */
[----:B------:R-:W-:-:S04]  /*24a0*/  IADD3 R3, P1, PT, R6, R3, RZ ;  /* 0x0000000306037210 */ /* 0x000fc80007f3e0ff */
[----:B------:R-:W-:Y:S01]  /*24b0*/  LOP3.LUT R3, RZ, R3, RZ, 0x33, !PT ;  /* 0x00000003ff037212 */ /* 0x000fe200078e33ff */
[----:B------:R-:W-:-:S03]  /*24c0*/  IMAD.X R4, RZ, RZ, R7, P1 ;  /* 0x000000ffff047224 */ /* 0x000fc600008e0607 */
[----:B0-----:R-:W-:Y:S02]  /*24d0*/  IADD3 R6, P1, PT, R3, UR12, RZ ;  /* 0x0000000c03067c10 */ /* 0x001fe4000ff3e0ff */
[----:B------:R-:W-:-:S04]  /*24e0*/  LOP3.LUT R3, RZ, R4, RZ, 0x33, !PT ;  /* 0x00000004ff037212 */ /* 0x000fc800078e33ff */
[----:B------:R-:W-:-:S07]  /*24f0*/  IADD3.X R5, PT, PT, R3, UR13, RZ, P1, !PT ;  /* 0x0000000d03057c10 */ /* 0x000fce0008ffe4ff */
.L_x_614:
[----:B------:R-:W-:Y:S05]  /*2500*/  BSYNC.RECONVERGENT B0 ;  /* 0x0000000000007941 */ /* 0x000fea0003800200 */
.L_x_610:
        /* <DEDUP_REMOVED lines=14> */
.L_x_620:
[----:B------:R-:W-:Y:S05]  /*25f0*/  BSYNC.RECONVERGENT B1 ;  /* 0x0000000000017941 */ /* 0x000fea0003800200 */
.L_x_619:
[----:B-----5:R-:W-:-:S04]  /*2600*/  IADD3 R6, P1, PT, R3, R4, RZ ;  /* 0x0000000403067210 */ /* 0x020fc80007f3e0ff */
[----:B------:R-:W-:Y:S01]  /*2610*/  LEA.HI.X.SX32 R5, R3, R5, 0x1, P1 ;  /* 0x0000000503057211 */ /* 0x000fe200008f0eff */
[----:B------:R-:W-:Y:S08]  /*2620*/  BRA `(.L_x_621) ;  /* 0x0000000000407947 */ /* 0x000ff00003800000 */
.L_x_618:
        /* <DEDUP_REMOVED lines=8> */
.L_x_623:
[----:B------:R-:W-:Y:S05]  /*26b0*/  BSYNC.RECONVERGENT B1 ;  /* 0x0000000000017941 */ /* 0x000fea0003800200 */
.L_x_622:
[----:B------:R-:W0:Y:S01]  /*26c0*/  LDCU.64 UR12, c[0x0][0x3c0] ;  /* 0x00007800ff0c77ac */ /* 0x000e220008000a00 */
[----:B------:R-:W-:-:S04]  /*26d0*/  IADD3 R3, P1, PT, R6, R3, RZ ;  /* 0x0000000306037210 */ /* 0x000fc80007f3e0ff */
[----:B------:R-:W-:Y:S01]  /*26e0*/  LOP3.LUT R3, RZ, R3, RZ, 0x33, !PT ;  /* 0x00000003ff037212 */ /* 0x000fe200078e33ff */
[----:B------:R-:W-:-:S03]  /*26f0*/  IMAD.X R4, RZ, RZ, R7, P1 ;  /* 0x000000ffff047224 */ /* 0x000fc600008e0607 */
[----:B0-----:R-:W-:Y:S02]  /*2700*/  IADD3 R6, P1, PT, R3, UR12, RZ ;  /* 0x0000000c03067c10 */ /* 0x001fe4000ff3e0ff */
[----:B------:R-:W-:-:S04]  /*2710*/  LOP3.LUT R3, RZ, R4, RZ, 0x33, !PT ;  /* 0x00000004ff037212 */ /* 0x000fc800078e33ff */
[----:B------:R-:W-:-:S07]  /*2720*/  IADD3.X R5, PT, PT, R3, UR13, RZ, P1, !PT ;  /* 0x0000000d03057c10 */ /* 0x000fce0008ffe4ff */
.L_x_621:
[----:B------:R-:W-:Y:S05]  /*2730*/  BSYNC.RECONVERGENT B0 ;  /* 0x0000000000007941 */ /* 0x000fea0003800200 */
.L_x_617:
        /* <DEDUP_REMOVED lines=14> */
.L_x_627:
[----:B------:R-:W-:Y:S05]  /*2820*/  BSYNC.RECONVERGENT B1 ;  /* 0x0000000000017941 */ /* 0x000fea0003800200 */
.L_x_626:
[----:B-----5:R-:W-:-:S04]  /*2830*/  IADD3 R6, P1, PT, R3, R4, RZ ;  /* 0x0000000403067210 */ /* 0x020fc80007f3e0ff */
[----:B------:R-:W-:Y:S01]  /*2840*/  LEA.HI.X.SX32 R5, R3, R5, 0x1, P1 ;  /* 0x0000000503057211 */ /* 0x000fe200008f0eff */
[----:B------:R-:W-:Y:S08]  /*2850*/  BRA `(.L_x_628) ;  /* 0x0000000000407947 */ /* 0x000ff00003800000 */
.L_x_625:
        /* <DEDUP_REMOVED lines=8> */
.L_x_630:
[----:B------:R-:W-:Y:S05]  /*28e0*/  BSYNC.RECONVERGENT B1 ;  /* 0x0000000000017941 */ /* 0x000fea0003800200 */
.L_x_629:
[----:B------:R-:W0:Y:S01]  /*28f0*/  LDCU.64 UR12, c[0x0][0x3c0] ;  /* 0x00007800ff0c77ac */ /* 0x000e220008000a00 */
[----:B------:R-:W-:-:S04]  /*2900*/  IADD3 R3, P1, PT, R6, R3, RZ ;  /* 0x0000000306037210 */ /* 0x000fc80007f3e0ff */
[----:B------:R-:W-:Y:S01]  /*2910*/  LOP3.LUT R3, RZ, R3, RZ, 0x33, !PT ;  /* 0x00000003ff037212 */ /* 0x000fe200078e33ff */
[----:B------:R-:W-:-:S03]  /*2920*/  IMAD.X R4, RZ, RZ, R7, P1 ;  /* 0x000000ffff047224 */ /* 0x000fc600008e0607 */
[----:B0-----:R-:W-:Y:S02]  /*2930*/  IADD3 R6, P1, PT, R3, UR12, RZ ;  /* 0x0000000c03067c10 */ /* 0x001fe4000ff3e0ff */
[----:B------:R-:W-:-:S04]  /*2940*/  LOP3.LUT R3, RZ, R4, RZ, 0x33, !PT ;  /* 0x00000004ff037212 */ /* 0x000fc800078e33ff */
[----:B------:R-:W-:-:S07]  /*2950*/  IADD3.X R5, PT, PT, R3, UR13, RZ, P1, !PT ;  /* 0x0000000d03057c10 */ /* 0x000fce0008ffe4ff */
.L_x_628:
[----:B------:R-:W-:Y:S05]  /*2960*/  BSYNC.RECONVERGENT B0 ;  /* 0x0000000000007941 */ /* 0x000fea0003800200 */
.L_x_624:
        /* <DEDUP_REMOVED lines=14> */
.L_x_634:
[----:B------:R-:W-:Y:S05]  /*2a50*/  BSYNC.RECONVERGENT B1 ;  /* 0x0000000000017941 */ /* 0x000fea0003800200 */
.L_x_633:
[----:B-----5:R-:W-:-:S04]  /*2a60*/  IADD3 R6, P1, PT, R3, R4, RZ ;  /* 0x0000000403067210 */ /* 0x020fc80007f3e0ff */
[----:B------:R-:W-:Y:S01]  /*2a70*/  LEA.HI.X.SX32 R5, R3, R5, 0x1, P1 ;  /* 0x0000000503057211 */ /* 0x000fe200008f0eff */
[----:B------:R-:W-:Y:S08]  /*2a80*/  BRA `(.L_x_635) ;  /* 0x0000000000407947 */ /* 0x000ff00003800000 */
.L_x_632:
        /* <DEDUP_REMOVED lines=8> */
.L_x_637:
[----:B------:R-:W-:Y:S05]  /*2b10*/  BSYNC.RECONVERGENT B1 ;  /* 0x0000000000017941 */ /* 0x000fea0003800200 */
.L_x_636:
[----:B------:R-:W0:Y:S01]  /*2b20*/  LDCU.64 UR12, c[0x0][0x3c0] ;  /* 0x00007800ff0c77ac */ /* 0x000e220008000a00 */
[----:B------:R-:W-:-:S04]  /*2b30*/  IADD3 R3, P1, PT, R6, R3, RZ ;  /* 0x0000000306037210 */ /* 0x000fc80007f3e0ff */
[----:B------:R-:W-:Y:S01]  /*2b40*/  LOP3.LUT R3, RZ, R3, RZ, 0x33, !PT ;  /* 0x00000003ff037212 */ /* 0x000fe200078e33ff */
[----:B------:R-:W-:-:S03]  /*2b50*/  IMAD.X R4, RZ, RZ, R7, P1 ;  /* 0x000000ffff047224 */ /* 0x000fc600008e0607 */
[----:B0-----:R-:W-:Y:S02]  /*2b60*/  IADD3 R6, P1, PT, R3, UR12, RZ ;  /* 0x0000000c03067c10 */ /* 0x001fe4000ff3e0ff */
[----:B------:R-:W-:-:S04]  /*2b70*/  LOP3.LUT R3, RZ, R4, RZ, 0x33, !PT ;  /* 0x00000004ff037212 */ /* 0x000fc800078e33ff */
[----:B------:R-:W-:-:S07]  /*2b80*/  IADD3.X R5, PT, PT, R3, UR13, RZ, P1, !PT ;  /* 0x0000000d03057c10 */ /* 0x000fce0008ffe4ff */
.L_x_635:
[----:B------:R-:W-:Y:S05]  /*2b90*/  BSYNC.RECONVERGENT B0 ;  /* 0x0000000000007941 */ /* 0x000fea0003800200 */
.L_x_631:
        /* <DEDUP_REMOVED lines=14> */
.L_x_641:
[----:B------:R-:W-:Y:S05]  /*2c80*/  BSYNC.RECONVERGENT B1 ;  /* 0x0000000000017941 */ /* 0x000fea0003800200 */
.L_x_640:
[----:B-----5:R-:W-:-:S04]  /*2c90*/  IADD3 R6, P1, PT, R3, R4, RZ ;  /* 0x0000000403067210 */ /* 0x020fc80007f3e0ff */
[----:B------:R-:W-:Y:S01]  /*2ca0*/  LEA.HI.X.SX32 R5, R3, R5, 0x1, P1 ;  /* 0x0000000503057211 */ /* 0x000fe200008f0eff */
[----:B------:R-:W-:Y:S08]  /*2cb0*/  BRA `(.L_x_642) ;  /* 0x0000000000407947 */ /* 0x000ff00003800000 */
.L_x_639:
        /* <DEDUP_REMOVED lines=8> */
.L_x_644:
[----:B------:R-:W-:Y:S05]  /*2d40*/  BSYNC.RECONVERGENT B1 ;  /* 0x0000000000017941 */ /* 0x000fea0003800200 */
.L_x_643:
[----:B------:R-:W0:Y:S01]  /*2d50*/  LDCU.64 UR12, c[0x0][0x3c0] ;  /* 0x00007800ff0c77ac */ /* 0x000e220008000a00 */
[----:B------:R-:W-:-:S04]  /*2d60*/  IADD3 R3, P1, PT, R6, R3, RZ ;  /* 0x0000000306037210 */ /* 0x000fc80007f3e0ff */
[----:B------:R-:W-:Y:S01]  /*2d70*/  LOP3.LUT R3, RZ, R3, RZ, 0x33, !PT ;  /* 0x00000003ff037212 */ /* 0x000fe200078e33ff */
[----:B------:R-:W-:-:S03]  /*2d80*/  IMAD.X R4, RZ, RZ, R7, P1 ;  /* 0x000000ffff047224 */ /* 0x000fc600008e0607 */
[----:B0-----:R-:W-:Y:S02]  /*2d90*/  IADD3 R6, P1, PT, R3, UR12, RZ ;  /* 0x0000000c03067c10 */ /* 0x001fe4000ff3e0ff */
[----:B------:R-:W-:-:S04]  /*2da0*/  LOP3.LUT R3, RZ, R4, RZ, 0x33, !PT ;  /* 0x00000004ff037212 */ /* 0x000fc800078e33ff */
[----:B------:R-:W-:-:S07]  /*2db0*/  IADD3.X R5, PT, PT, R3, UR13, RZ, P1, !PT ;  /* 0x0000000d03057c10 */ /* 0x000fce0008ffe4ff */
.L_x_642:
[----:B------:R-:W-:Y:S05]  /*2dc0*/  BSYNC.RECONVERGENT B0 ;  /* 0x0000000000007941 */ /* 0x000fea0003800200 */
.L_x_638:
        /* <DEDUP_REMOVED lines=14> */
.L_x_648:
[----:B------:R-:W-:Y:S05]  /*2eb0*/  BSYNC.RECONVERGENT B1 ;  /* 0x0000000000017941 */ /* 0x000fea0003800200 */
.L_x_647:
[----:B-----5:R-:W-:-:S04]  /*2ec0*/  IADD3 R6, P1, PT, R3, R4, RZ ;  /* 0x0000000403067210 */ /* 0x020fc80007f3e0ff */
[----:B------:R-:W-:Y:S01]  /*2ed0*/  LEA.HI.X.SX32 R5, R3, R5, 0x1, P1 ;  /* 0x0000000503057211 */ /* 0x000fe200008f0eff */
[----:B------:R-:W-:Y:S08]  /*2ee0*/  BRA `(.L_x_649) ;  /* 0x0000000000407947 */ /* 0x000ff00003800000 */
.L_x_646:
        /* <DEDUP_REMOVED lines=8> */
.L_x_651:
[----:B------:R-:W-:Y:S05]  /*2f70*/  BSYNC.RECONVERGENT B1 ;  /* 0x0000000000017941 */ /* 0x000fea0003800200 */
.L_x_650:
[----:B------:R-:W0:Y:S01]  /*2f80*/  LDCU.64 UR12, c[0x0][0x3c0] ;  /* 0x00007800ff0c77ac */ /* 0x000e220008000a00 */
[----:B------:R-:W-:-:S04]  /*2f90*/  IADD3 R3, P1, PT, R6, R3, RZ ;  /* 0x0000000306037210 */ /* 0x000fc80007f3e0ff */
[----:B------:R-:W-:Y:S01]  /*2fa0*/  LOP3.LUT R3, RZ, R3, RZ, 0x33, !PT ;  /* 0x00000003ff037212 */ /* 0x000fe200078e33ff */
[----:B------:R-:W-:-:S03]  /*2fb0*/  IMAD.X R4, RZ, RZ, R7, P1 ;  /* 0x000000ffff047224 */ /* 0x000fc600008e0607 */
[----:B0-----:R-:W-:Y:S02]  /*2fc0*/  IADD3 R6, P1, PT, R3, UR12, RZ ;  /* 0x0000000c03067c10 */ /* 0x001fe4000ff3e0ff */
[----:B------:R-:W-:-:S04]  /*2fd0*/  LOP3.LUT R3, RZ, R4, RZ, 0x33, !PT ;  /* 0x00000004ff037212 */ /* 0x000fc800078e33ff */
[----:B------:R-:W-:-:S07]  /*2fe0*/  IADD3.X R5, PT, PT, R3, UR13, RZ, P1, !PT ;  /* 0x0000000d03057c10 */ /* 0x000fce0008ffe4ff */
.L_x_649:
[----:B------:R-:W-:Y:S05]  /*2ff0*/  BSYNC.RECONVERGENT B0 ;  /* 0x0000000000007941 */ /* 0x000fea0003800200 */
.L_x_645:
        /* <DEDUP_REMOVED lines=14> */
.L_x_655:
[----:B------:R-:W-:Y:S05]  /*30e0*/  BSYNC.RECONVERGENT B1 ;  /* 0x0000000000017941 */ /* 0x000fea0003800200 */
.L_x_654:
[----:B-----5:R-:W-:-:S04]  /*30f0*/  IADD3 R6, P1, PT, R3, R4, RZ ;  /* 0x0000000403067210 */ /* 0x020fc80007f3e0ff */
[----:B------:R-:W-:Y:S01]  /*3100*/  LEA.HI.X.SX32 R5, R3, R5, 0x1, P1 ;  /* 0x0000000503057211 */ /* 0x000fe200008f0eff */
[----:B------:R-:W-:Y:S08]  /*3110*/  BRA `(.L_x_656) ;  /* 0x0000000000407947 */ /* 0x000ff00003800000 */
.L_x_653:
        /* <DEDUP_REMOVED lines=8> */
.L_x_658:
[----:B------:R-:W-:Y:S05]  /*31a0*/  BSYNC.RECONVERGENT B1 ;  /* 0x0000000000017941 */ /* 0x000fea0003800200 */
.L_x_657:
[----:B------:R-:W0:Y:S01]  /*31b0*/  LDCU.64 UR12, c[0x0][0x3c0] ;  /* 0x00007800ff0c77ac */ /* 0x000e220008000a00 */
[----:B------:R-:W-:-:S04]  /*31c0*/  IADD3 R3, P1, PT, R6, R3, RZ ;  /* 0x0000000306037210 */ /* 0x000fc80007f3e0ff */
[----:B------:R-:W-:Y:S01]  /*31d0*/  LOP3.LUT R3, RZ, R3, RZ, 0x33, !PT ;  /* 0x00000003ff037212 */ /* 0x000fe200078e33ff */
[----:B------:R-:W-:-:S03]  /*31e0*/  IMAD.X R4, RZ, RZ, R7, P1 ;  /* 0x000000ffff047224 */ /* 0x000fc600008e0607 */
[----:B0-----:R-:W-:Y:S02]  /*31f0*/  IADD3 R6, P1, PT, R3, UR12, RZ ;  /* 0x0000000c03067c10 */ /* 0x001fe4000ff3e0ff */
[----:B------:R-:W-:-:S04]  /*3200*/  LOP3.LUT R3, RZ, R4, RZ, 0x33, !PT ;  /* 0x00000004ff037212 */ /* 0x000fc800078e33ff */
[----:B------:R-:W-:-:S07]  /*3210*/  IADD3.X R5, PT, PT, R3, UR13, RZ, P1, !PT ;  /* 0x0000000d03057c10 */ /* 0x000fce0008ffe4ff */
.L_x_656:
[----:B------:R-:W-:Y:S05]  /*3220*/  BSYNC.RECONVERGENT B0 ;  /* 0x0000000000007941 */ /* 0x000fea0003800200 */
.L_x_652:
        /* <DEDUP_REMOVED lines=14> */
.L_x_662:
[----:B------:R-:W-:Y:S05]  /*3310*/  BSYNC.RECONVERGENT B1 ;  /* 0x0000000000017941 */ /* 0x000fea0003800200 */
.L_x_661:
[----:B-----5:R-:W-:-:S04]  /*3320*/  IADD3 R6, P1, PT, R3, R4, RZ ;  /* 0x0000000403067210 */ /* 0x020fc80007f3e0ff */
[----:B------:R-:W-:Y:S01]  /*3330*/  LEA.HI.X.SX32 R5, R3, R5, 0x1, P1 ;  /* 0x0000000503057211 */ /* 0x000fe200008f0eff */
[----:B------:R-:W-:Y:S08]  /*3340*/  BRA `(.L_x_663) ;  /* 0x0000000000407947 */ /* 0x000ff00003800000 */
.L_x_660:
        /* <DEDUP_REMOVED lines=8> */
.L_x_665:
[----:B------:R-:W-:Y:S05]  /*33d0*/  BSYNC.RECONVERGENT B1 ;  /* 0x0000000000017941 */ /* 0x000fea0003800200 */
.L_x_664:
[----:B------:R-:W0:Y:S01]  /*33e0*/  LDCU.64 UR12, c[0x0][0x3c0] ;  /* 0x00007800ff0c77ac */ /* 0x000e220008000a00 */
[----:B------:R-:W-:-:S04]  /*33f0*/  IADD3 R3, P1, PT, R6, R3, RZ ;  /* 0x0000000306037210 */ /* 0x000fc80007f3e0ff */
[----:B------:R-:W-:Y:S01]  /*3400*/  LOP3.LUT R3, RZ, R3, RZ, 0x33, !PT ;  /* 0x00000003ff037212 */ /* 0x000fe200078e33ff */
[----:B------:R-:W-:-:S03]  /*3410*/  IMAD.X R4, RZ, RZ, R7, P1 ;  /* 0x000000ffff047224 */ /* 0x000fc600008e0607 */
[----:B0-----:R-:W-:Y:S02]  /*3420*/  IADD3 R6, P1, PT, R3, UR12, RZ ;  /* 0x0000000c03067c10 */ /* 0x001fe4000ff3e0ff */
[----:B------:R-:W-:-:S04]  /*3430*/  LOP3.LUT R3, RZ, R4, RZ, 0x33, !PT ;  /* 0x00000004ff037212 */ /* 0x000fc800078e33ff */
[----:B------:R-:W-:-:S07]  /*3440*/  IADD3.X R5, PT, PT, R3, UR13, RZ, P1, !PT ;  /* 0x0000000d03057c10 */ /* 0x000fce0008ffe4ff */
.L_x_663:
[----:B------:R-:W-:Y:S05]  /*3450*/  BSYNC.RECONVERGENT B0 ;  /* 0x0000000000007941 */ /* 0x000fea0003800200 */
.L_x_659:
        /* <DEDUP_REMOVED lines=14> */
.L_x_669:
[----:B------:R-:W-:Y:S05]  /*3540*/  BSYNC.RECONVERGENT B1 ;  /* 0x0000000000017941 */ /* 0x000fea0003800200 */
.L_x_668:
[----:B-----5:R-:W-:-:S04]  /*3550*/  IADD3 R6, P1, PT, R3, R4, RZ ;  /* 0x0000000403067210 */ /* 0x020fc80007f3e0ff */
[----:B------:R-:W-:Y:S01]  /*3560*/  LEA.HI.X.SX32 R5, R3, R5, 0x1, P1 ;  /* 0x0000000503057211 */ /* 0x000fe200008f0eff */
[----:B------:R-:W-:Y:S08]  /*3570*/  BRA `(.L_x_670) ;  /* 0x0000000000407947 */ /* 0x000ff00003800000 */
.L_x_667:
        /* <DEDUP_REMOVED lines=8> */
.L_x_672:
[----:B------:R-:W-:Y:S05]  /*3600*/  BSYNC.RECONVERGENT B1 ;  /* 0x0000000000017941 */ /* 0x000fea0003800200 */
.L_x_671:
[----:B------:R-:W0:Y:S01]  /*3610*/  LDCU.64 UR12, c[0x0][0x3c0] ;  /* 0x00007800ff0c77ac */ /* 0x000e220008000a00 */
[----:B------:R-:W-:-:S04]  /*3620*/  IADD3 R3, P1, PT, R6, R3, RZ ;  /* 0x0000000306037210 */ /* 0x000fc80007f3e0ff */
[----:B------:R-:W-:Y:S01]  /*3630*/  LOP3.LUT R3, RZ, R3, RZ, 0x33, !PT ;  /* 0x00000003ff037212 */ /* 0x000fe200078e33ff */
[----:B------:R-:W-:-:S03]  /*3640*/  IMAD.X R4, RZ, RZ, R7, P1 ;  /* 0x000000ffff047224 */ /* 0x000fc600008e0607 */
[----:B0-----:R-:W-:Y:S02]  /*3650*/  IADD3 R6, P1, PT, R3, UR12, RZ ;  /* 0x0000000c03067c10 */ /* 0x001fe4000ff3e0ff */
[----:B------:R-:W-:-:S04]  /*3660*/  LOP3.LUT R3, RZ, R4, RZ, 0x33, !PT ;  /* 0x00000004ff037212 */ /* 0x000fc800078e33ff */
[----:B------:R-:W-:-:S07]  /*3670*/  IADD3.X R5, PT, PT, R3, UR13, RZ, P1, !PT ;  /* 0x0000000d03057c10 */ /* 0x000fce0008ffe4ff */
.L_x_670:
[----:B------:R-:W-:Y:S05]  /*3680*/  BSYNC.RECONVERGENT B0 ;  /* 0x0000000000007941 */ /* 0x000fea0003800200 */
.L_x_666:
        /* <DEDUP_REMOVED lines=14> */
.L_x_676:
[----:B------:R-:W-:Y:S05]  /*3770*/  BSYNC.RECONVERGENT B1 ;  /* 0x0000000000017941 */ /* 0x000fea0003800200 */
.L_x_675:
[----:B-----5:R-:W-:-:S04]  /*3780*/  IADD3 R6, P1, PT, R3, R4, RZ ;  /* 0x0000000403067210 */ /* 0x020fc80007f3e0ff */
[----:B------:R-:W-:Y:S01]  /*3790*/  LEA.HI.X.SX32 R5, R3, R5, 0x1, P1 ;  /* 0x0000000503057211 */ /* 0x000fe200008f0eff */
[----:B------:R-:W-:Y:S08]  /*37a0*/  BRA `(.L_x_677) ;  /* 0x0000000000407947 */ /* 0x000ff00003800000 */
.L_x_674:
        /* <DEDUP_REMOVED lines=8> */
.L_x_679:
[----:B------:R-:W-:Y:S05]  /*3830*/  BSYNC.RECONVERGENT B1 ;  /* 0x0000000000017941 */ /* 0x000fea0003800200 */
.L_x_678:
[----:B------:R-:W0:Y:S01]  /*3840*/  LDCU.64 UR12, c[0x0][0x3c0] ;  /* 0x00007800ff0c77ac */ /* 0x000e220008000a00 */
[----:B------:R-:W-:-:S04]  /*3850*/  IADD3 R3, P1, PT, R6, R3, RZ ;  /* 0x0000000306037210 */ /* 0x000fc80007f3e0ff */
[----:B------:R-:W-:Y:S01]  /*3860*/  LOP3.LUT R3, RZ, R3, RZ, 0x33, !PT ;  /* 0x00000003ff037212 */ /* 0x000fe200078e33ff */
[----:B------:R-:W-:-:S03]  /*3870*/  IMAD.X R4, RZ, RZ, R7, P1 ;  /* 0x000000ffff047224 */ /* 0x000fc600008e0607 */
[----:B0-----:R-:W-:Y:S02]  /*3880*/  IADD3 R6, P1, PT, R3, UR12, RZ ;  /* 0x0000000c03067c10 */ /* 0x001fe4000ff3e0ff */
[----:B------:R-:W-:-:S04]  /*3890*/  LOP3.LUT R3, RZ, R4, RZ, 0x33, !PT ;  /* 0x00000004ff037212 */ /* 0x000fc800078e33ff */
[----:B------:R-:W-:-:S07]  /*38a0*/  IADD3.X R5, PT, PT, R3, UR13, RZ, P1, !PT ;  /* 0x0000000d03057c10 */ /* 0x000fce0008ffe4ff */
.L_x_677:
[----:B------:R-:W-:Y:S05]  /*38b0*/  BSYNC.RECONVERGENT B0 ;  /* 0x0000000000007941 */ /* 0x000fea0003800200 */
.L_x_673:
        /* <DEDUP_REMOVED lines=14> */
.L_x_683:
[----:B------:R-:W-:Y:S05]  /*39a0*/  BSYNC.RECONVERGENT B1 ;  /* 0x0000000000017941 */ /* 0x000fea0003800200 */
.L_x_682:
[----:B-----5:R-:W-:-:S04]  /*39b0*/  IADD3 R6, P1, PT, R3, R4, RZ ;  /* 0x0000000403067210 */ /* 0x020fc80007f3e0ff */
[----:B------:R-:W-:Y:S01]  /*39c0*/  LEA.HI.X.SX32 R5, R3, R5, 0x1, P1 ;  /* 0x0000000503057211 */ /* 0x000fe200008f0eff */
[----:B------:R-:W-:Y:S08]  /*39d0*/  BRA `(.L_x_684) ;  /* 0x0000000000407947 */ /* 0x000ff00003800000 */
.L_x_681:
        /* <DEDUP_REMOVED lines=8> */
.L_x_686:
[----:B------:R-:W-:Y:S05]  /*3a60*/  BSYNC.RECONVERGENT B1 ;  /* 0x0000000000017941 */ /* 0x000fea0003800200 */
.L_x_685:
[----:B------:R-:W0:Y:S01]  /*3a70*/  LDCU.64 UR12, c[0x0][0x3c0] ;  /* 0x00007800ff0c77ac */ /* 0x000e220008000a00 */
[----:B------:R-:W-:-:S04]  /*3a80*/  IADD3 R3, P1, PT, R6, R3, RZ ;  /* 0x0000000306037210 */ /* 0x000fc80007f3e0ff */
[----:B------:R-:W-:Y:S01]  /*3a90*/  LOP3.LUT R3, RZ, R3, RZ, 0x33, !PT ;  /* 0x00000003ff037212 */ /* 0x000fe200078e33ff */
[----:B------:R-:W-:-:S03]  /*3aa0*/  IMAD.X R4, RZ, RZ, R7, P1 ;  /* 0x000000ffff047224 */ /* 0x000fc600008e0607 */
[----:B0-----:R-:W-:Y:S02]  /*3ab0*/  IADD3 R6, P1, PT, R3, UR12, RZ ;  /* 0x0000000c03067c10 */ /* 0x001fe4000ff3e0ff */
[----:B------:R-:W-:-:S04]  /*3ac0*/  LOP3.LUT R3, RZ, R4, RZ, 0x33, !PT ;  /* 0x00000004ff037212 */ /* 0x000fc800078e33ff */
[----:B------:R-:W-:-:S07]  /*3ad0*/  IADD3.X R5, PT, PT, R3, UR13, RZ, P1, !PT ;  /* 0x0000000d03057c10 */ /* 0x000fce0008ffe4ff */
.L_x_684:
[----:B------:R-:W-:Y:S05]  /*3ae0*/  BSYNC.RECONVERGENT B0 ;  /* 0x0000000000007941 */ /* 0x000fea0003800200 */
.L_x_680:
        /* <DEDUP_REMOVED lines=14> */
.L_x_690:
[----:B------:R-:W-:Y:S05]  /*3bd0*/  BSYNC.RECONVERGENT B1 ;  /* 0x0000000000017941 */ /* 0x000fea0003800200 */
.L_x_689:
[----:B-----5:R-:W-:-:S04]  /*3be0*/  IADD3 R6, P1, PT, R3, R4, RZ ;  /* 0x0000000403067210 */ /* 0x020fc80007f3e0ff */
[----:B------:R-:W-:Y:S01]  /*3bf0*/  LEA.HI.X.SX32 R5, R3, R5, 0x1, P1 ;  /* 0x0000000503057211 */ /* 0x000fe200008f0eff */
[----:B------:R-:W-:Y:S08]  /*3c00*/  BRA `(.L_x_691) ;  /* 0x0000000000407947 */ /* 0x000ff00003800000 */
.L_x_688:
        /* <DEDUP_REMOVED lines=8> */
.L_x_693:
[----:B------:R-:W-:Y:S05]  /*3c90*/  BSYNC.RECONVERGENT B1 ;  /* 0x0000000000017941 */ /* 0x000fea0003800200 */
.L_x_692:
[----:B------:R-:W0:Y:S01]  /*3ca0*/  LDCU.64 UR12, c[0x0][0x3c0] ;  /* 0x00007800ff0c77ac */ /* 0x000e220008000a00 */
[----:B------:R-:W-:-:S04]  /*3cb0*/  IADD3 R3, P1, PT, R6, R3, RZ ;  /* 0x0000000306037210 */ /* 0x000fc80007f3e0ff */
[----:B------:R-:W-:Y:S01]  /*3cc0*/  LOP3.LUT R3, RZ, R3, RZ, 0x33, !PT ;  /* 0x00000003ff037212 */ /* 0x000fe200078e33ff */
[----:B------:R-:W-:-:S03]  /*3cd0*/  IMAD.X R4, RZ, RZ, R7, P1 ;  /* 0x000000ffff047224 */ /* 0x000fc600008e0607 */
[----:B0-----:R-:W-:Y:S02]  /*3ce0*/  IADD3 R6, P1, PT, R3, UR12, RZ ;  /* 0x0000000c03067c10 */ /* 0x001fe4000ff3e0ff */
[----:B------:R-:W-:-:S04]  /*3cf0*/  LOP3.LUT R3, RZ, R4, RZ, 0x33, !PT ;  /* 0x00000004ff037212 */ /* 0x000fc800078e33ff */
[----:B------:R-:W-:-:S07]  /*3d00*/  IADD3.X R5, PT, PT, R3, UR13, RZ, P1, !PT ;  /* 0x0000000d03057c10 */ /* 0x000fce0008ffe4ff */
.L_x_691:
[----:B------:R-:W-:Y:S05]  /*3d10*/  BSYNC.RECONVERGENT B0 ;  /* 0x0000000000007941 */ /* 0x000fea0003800200 */
.L_x_687:
        /* <DEDUP_REMOVED lines=14> */
.L_x_697:
[----:B------:R-:W-:Y:S05]  /*3e00*/  BSYNC.RECONVERGENT B1 ;  /* 0x0000000000017941 */ /* 0x000fea0003800200 */
.L_x_696:
[----:B-----5:R-:W-:-:S04]  /*3e10*/  IADD3 R6, P1, PT, R3, R4, RZ ;  /* 0x0000000403067210 */ /* 0x020fc80007f3e0ff */
[----:B------:R-:W-:Y:S01]  /*3e20*/  LEA.HI.X.SX32 R5, R3, R5, 0x1, P1 ;  /* 0x0000000503057211 */ /* 0x000fe200008f0eff */
[----:B------:R-:W-:Y:S08]  /*3e30*/  BRA `(.L_x_698) ;  /* 0x0000000000407947 */ /* 0x000ff00003800000 */
.L_x_695:
        /* <DEDUP_REMOVED lines=8> */
.L_x_700:
[----:B------:R-:W-:Y:S05]  /*3ec0*/  BSYNC.RECONVERGENT B1 ;  /* 0x0000000000017941 */ /* 0x000fea0003800200 */
.L_x_699:
[----:B------:R-:W0:Y:S01]  /*3ed0*/  LDCU.64 UR12, c[0x0][0x3c0] ;  /* 0x00007800ff0c77ac */ /* 0x000e220008000a00 */
[----:B------:R-:W-:-:S04]  /*3ee0*/  IADD3 R3, P1, PT, R6, R3, RZ ;  /* 0x0000000306037210 */ /* 0x000fc80007f3e0ff */
[----:B------:R-:W-:Y:S01]  /*3ef0*/  LOP3.LUT R3, RZ, R3, RZ, 0x33, !PT ;  /* 0x00000003ff037212 */ /* 0x000fe200078e33ff */
[----:B------:R-:W-:-:S03]  /*3f00*/  IMAD.X R4, RZ, RZ, R7, P1 ;  /* 0x000000ffff047224 */ /* 0x000fc600008e0607 */
[----:B0-----:R-:W-:Y:S02]  /*3f10*/  IADD3 R6, P1, PT, R3, UR12, RZ ;  /* 0x0000000c03067c10 */ /* 0x001fe4000ff3e0ff */
[----:B------:R-:W-:-:S04]  /*3f20*/  LOP3.LUT R3, RZ, R4, RZ, 0x33, !PT ;  /* 0x00000004ff037212 */ /* 0x000fc800078e33ff */
[----:B------:R-:W-:-:S07]  /*3f30*/  IADD3.X R5, PT, PT, R3, UR13, RZ, P1, !PT ;  /* 0x0000000d03057c10 */ /* 0x000fce0008ffe4ff */
.L_x_698:
[----:B------:R-:W-:Y:S05]  /*3f40*/  BSYNC.RECONVERGENT B0 ;  /* 0x0000000000007941 */ /* 0x000fea0003800200 */
.L_x_694:
[----:B------:R-:W0:Y:S01]  /*3f50*/  LDS R3, [R2+0xa180] ;  /* 0x00a1800002037984 */ /* 0x000e220000000800 */
[----:B------:R-:W-:Y:S01]  /*3f60*/  LEA R4, P1, R6, UR4, 0x2 ;  /* 0x0000000406047c11 */ /* 0x000fe2000f8210ff */
[----:B------:R-:W-:Y:S01]  /*3f70*/  VIADD R0, R0, 0x2ac0 ;  /* 0x00002ac000007836 */ /* 0x000fe20000000000 */
[----:B------:R-:W-:Y:S02]  /*3f80*/  BSSY.RECONVERGENT B0, `(.L_x_701) ;  /* 0x000001f000007945 */ /* 0x000fe40003800200 */
[----:B------:R-:W-:Y:S02]  /*3f90*/  LEA.HI.X R5, R6, UR5, R5, 0x2, P1 ;  /* 0x0000000506057c11 */ /* 0x000fe400088f1405 */
[----:B------:R-:W-:-:S03]  /*3fa0*/  ISETP.GE.AND P1, PT, R0, UR6, PT ;  /* 0x0000000600007c0c */ /* 0x000fc6000bf26270 */
[----:B0-----:R0:W-:Y:S10]  /*3fb0*/  STG.E desc[UR8][R4.64], R3 ;  /* 0x0000000304007986 */ /* 0x0011f4000c101908 */
[----:B------:R-:W-:Y:S05]  /*3fc0*/  @!P1 BRA `(.L_x_702) ;  /* 0x0000000000289947 */ /* 0x000fea0003800000 */
[----:B------:R-:W-:Y:S01]  /*3fd0*/  BSSY.RECONVERGENT B1, `(.L_x_703) ;  /* 0x0000006000017945 */ /* 0x000fe20003800200 */
[----:B0-----:R-:W-:Y:S01]  /*3fe0*/  VIADD R3, R0, -UR6 ;  /* 0x8000000600037c36 */ /* 0x001fe20008000000 */
[----:B------:R-:W-:Y:S02]  /*3ff0*/  CS2R R4, SRZ ;  /* 0x0000000000047805 */ /* 0x000fe4000001ff00 */
[----:B------:R-:W-:Y:S05]  /*4000*/  @P0 BRA `(.L_x_704) ;  /* 0x0000000000080947 */ /* 0x000fea0003800000 */
[----:B------:R-:W0:Y:S02]  /*4010*/  LDC.64 R4, c[0x0][0x3d0] ;  /* 0x0000f400ff047b82 */ /* 0x000e240000000a00 */
[----:B0-----:R-:W5:Y:S02]  /*4020*/  LDG.E.64 R4, desc[UR8][R4.64] ;  /* 0x0000000804047981 */ /* 0x001f64000c1e1b00 */
.L_x_704:
[----:B------:R-:W-:Y:S05]  /*4030*/  BSYNC.RECONVERGENT B1 ;  /* 0x0000000000017941 */ /* 0x000fea0003800200 */
.L_x_703:
[----:B-----5:R-:W-:-:S04]  /*4040*/  IADD3 R6, P0, PT, R3, R4, RZ ;  /* 0x0000000403067210 */ /* 0x020fc80007f1e0ff */
[----:B------:R-:W-:Y:S01]  /*4050*/  LEA.HI.X.SX32 R5, R3, R5, 0x1, P0 ;  /* 0x0000000503057211 */ /* 0x000fe200000f0eff */
[----:B------:R-:W-:Y:S08]  /*4060*/  BRA `(.L_x_705) ;  /* 0x0000000000407947 */ /* 0x000ff00003800000 */
.L_x_702:
        /* <DEDUP_REMOVED lines=8> */
.L_x_707:
[----:B------:R-:W-:Y:S05]  /*40f0*/  BSYNC.RECONVERGENT B1 ;  /* 0x0000000000017941 */ /* 0x000fea0003800200 */
.L_x_706:
[----:B------:R-:W0:Y:S01]  /*4100*/  LDCU.64 UR12, c[0x0][0x3c0] ;  /* 0x00007800ff0c77ac */ /* 0x000e220008000a00 */
[----:B------:R-:W-:-:S04]  /*4110*/  IADD3 R0, P0, PT, R0, R3, RZ ;  /* 0x0000000300007210 */ /* 0x000fc80007f1e0ff */
[----:B------:R-:W-:Y:S01]  /*4120*/  LOP3.LUT R0, RZ, R0, RZ, 0x33, !PT ;  /* 0x00000000ff007212 */ /* 0x000fe200078e33ff */
[----:B------:R-:W-:-:S03]  /*4130*/  IMAD.X R3, RZ, RZ, R6, P0 ;  /* 0x000000ffff037224 */ /* 0x000fc600000e0606 */
[----:B0-----:R-:W-:Y:S02]  /*4140*/  IADD3 R6, P0, PT, R0, UR12, RZ ;  /* 0x0000000c00067c10 */ /* 0x001fe4000ff1e0ff */
[----:B------:R-:W-:-:S04]  /*4150*/  LOP3.LUT R0, RZ, R3, RZ, 0x33, !PT ;  /* 0x00000003ff007212 */ /* 0x000fc800078e33ff */
[----:B------:R-:W-:-:S07]  /*4160*/  IADD3.X R5, PT, PT, R0, UR13, RZ, P0, !PT ;  /* 0x0000000d00057c10 */ /* 0x000fce00087fe4ff */
.L_x_705:
[----:B------:R-:W-:Y:S05]  /*4170*/  BSYNC.RECONVERGENT B0 ;  /* 0x0000000000007941 */ /* 0x000fea0003800200 */
.L_x_701:
[----:B------:R-:W0:Y:S01]  /*4180*/  LDS R3, [R2+0xab00] ;  /* 0x00ab000002037984 */ /* 0x000e220000000800 */
[----:B------:R-:W-:-:S04]  /*4190*/  LEA R4, P0, R6, UR4, 0x2 ;  /* 0x0000000406047c11 */ /* 0x000fc8000f8010ff */
[----:B------:R-:W-:-:S05]  /*41a0*/  LEA.HI.X R5, R6, UR5, R5, 0x2, P0 ;  /* 0x0000000506057c11 */ /* 0x000fca00080f1405 */
[----:B0-----:R-:W-:Y:S01]  /*41b0*/  STG.E desc[UR8][R4.64], R3 ;  /* 0x0000000304007986 */ /* 0x001fe2000c101908 */
[----:B------:R-:W-:Y:S05]  /*41c0*/  EXIT ;  /* 0x000000000000794d */ /* 0x000fea0003800000 */
.L_x_576:
[----:B------:R-:W0:Y:S01]  /*41d0*/  S2R R0, SR_TID.X ;  /* 0x0000000000007919 */ /* 0x000e220000002100 */
[----:B------:R-:W1:Y:S01]  /*41e0*/  LDC.64 R2, c[0x0][0x3c8] ;  /* 0x0000f200ff027b82 */ /* 0x000e620000000a00 */
[----:B------:R-:W2:Y:S01]  /*41f0*/  LDCU.U8 UR4, c[0x0][0x3b8] ;  /* 0x00007700ff0477ac */ /* 0x000ea20008000000 */
[----:B------:R-:W3:Y:S01]  /*4200*/  LDCU.64 UR6, c[0x0][0x380] ;  /* 0x00007000ff0677ac */ /* 0x000ee20008000a00 */
[----:B--2---:R-:W-:Y:S01]  /*4210*/  ISETP.NE.AND P0, PT, RZ, UR4, PT ;  /* 0x00000004ff007c0c */ /* 0x004fe2000bf05270 */
[----:B------:R-:W-:-:S03]  /*4220*/  USHF.R.S32.HI UR4, URZ, 0x1f, UR5 ;  /* 0x0000001fff047899 */ /* 0x000fc60008011405 */
[----:B-1----:R-:W-:Y:S02]  /*4230*/  SEL R2, R2, RZ, !P0 ;  /* 0x000000ff02027207 */ /* 0x002fe40004000000 */
[----:B------:R-:W-:Y:S02]  /*4240*/  SEL R3, R3, RZ, !P0 ;  /* 0x000000ff03037207 */ /* 0x000fe40004000000 */
[C---:B0-----:R-:W-:Y:S02]  /*4250*/  LOP3.LUT R4, R0.reuse, 0x1f, RZ, 0xc0, !PT ;  /* 0x0000001f00047812 */ /* 0x041fe400078ec0ff */
[----:B------:R-:W-:-:S05]  /*4260*/  LOP3.LUT R5, R0, 0x3e0, RZ, 0xc0, !PT ;  /* 0x000003e000057812 */ /* 0x000fca00078ec0ff */
[----:B------:R-:W-:-:S05]  /*4270*/  IMAD R5, R5, 0x13, R4 ;  /* 0x0000001305057824 */ /* 0x000fca00078e0204 */
[----:B------:R-:W-:-:S04]  /*4280*/  IADD3 R4, P1, P2, R5, UR5, R2 ;  /* 0x0000000505047c10 */ /* 0x000fc8000fa3e002 */
[----:B------:R-:W-:Y:S02]  /*4290*/  IADD3.X R3, PT, PT, RZ, UR4, R3, P1, P2 ;  /* 0x00000004ff037c10 */ /* 0x000fe40008fe4403 */
        /* <DEDUP_REMOVED lines=25> */
[----:B0-----:R-:W-:-:S02]  /*4430*/  ULEA UR4, UR6, UR4, 0x18 ;  /* 0x0000000406047291 */ /* 0x001fc4000f8ec0ff */
[----:B-1----:R-:W-:Y:S01]  /*4440*/  IMAD R23, R68, 0x260, R67 ;  /* 0x0000026044177824 */ /* 0x002fe200078e0243 */
[C---:B------:R-:W-:Y:S02]  /*4450*/  ISETP.NE.AND P1, PT, R67.reuse, 0x1f, PT ;  /* 0x0000001f4300780c */ /* 0x040fe40003f25270 */
[----:B------:R-:W-:Y:S02]  /*4460*/  ISETP.NE.AND P2, PT, R67, RZ, PT ;  /* 0x000000ff4300720c */ /* 0x000fe40003f45270 */
[----:B------:R-:W-:-:S05]  /*4470*/  LEA R23, R23, UR4, 0x2 ;  /* 0x0000000417177c11 */ /* 0x000fca000f8e10ff */
[----:B------:R-:W-:-:S04]  /*4480*/  IMAD R24, R67, 0x48, R23 ;  /* 0x0000004843187824 */ /* 0x000fc800078e0217 */
[----:B------:R-:W-:Y:S01]  /*4490*/  @!P1 LEA R71, R68, UR4, 0x2 ;  /* 0x0000000444479c11 */ /* 0x000fe2000f8e10ff */
[----:B--2---:R-:W-:Y:S04]  /*44a0*/  STS [R23], R4 ;  /* 0x0000000417007388 */ /* 0x004fe80000000800 */
[----:B---3--:R-:W-:Y:S04]  /*44b0*/  STS [R23+0x80], R5 ;  /* 0x0000800517007388 */ /* 0x008fe80000000800 */
[----:B----4-:R-:W-:Y:S04]  /*44c0*/  STS [R23+0x100], R6 ;  /* 0x0001000617007388 */ /* 0x010fe80000000800 */
        /* <DEDUP_REMOVED lines=35> */
[C---:B---3--:R-:W-:Y:S01]  /*4700*/  LOP3.LUT R15, R63.reuse, 0x1, RZ, 0xc, !PT ;  /* 0x000000013f0f7812 */ /* 0x048fe200078e0cff */
[----:B------:R-:W-:Y:S01]  /*4710*/  IMAD.IADD R16, R12, 0x1, R13 ;  /* 0x000000010c107824 */ /* 0x000fe200078e020d */
[----:B------:R-:W-:Y:S01]  /*4720*/  LOP3.LUT R80, R63, 0x1, RZ, 0xc0, !PT ;  /* 0x000000013f507812 */ /* 0x000fe200078ec0ff */
[----:B------:R-:W3:Y:S01]  /*4730*/  LDS R17, [R24+0x38] ;  /* 0x0000380018117984 */ /* 0x000ee20000000800 */
[C---:B----4-:R-:W-:Y:S01]  /*4740*/  LOP3.LUT R18, R2.reuse, 0x1, RZ, 0xc, !PT ;  /* 0x0000000102127812 */ /* 0x050fe200078e0cff */
[----:B------:R-:W-:Y:S01]  /*4750*/  IMAD.IADD R19, R15, 0x1, R16 ;  /* 0x000000010f137824 */ /* 0x000fe200078e0210 */
[----:B------:R-:W-:Y:S01]  /*4760*/  LOP3.LUT R79, R2, 0x1, RZ, 0xc0, !PT ;  /* 0x00000001024f7812 */ /* 0x000fe200078ec0ff */
[----:B------:R-:W4:Y:S01]  /*4770*/  LDS R32, [R24+0x3c] ;  /* 0x00003c0018207984 */ /* 0x000f220000000800 */
[----:B-----5:R-:W-:Y:S01]  /*4780*/  LOP3.LUT R33, R3, 0x1, RZ, 0xc, !PT ;  /* 0x0000000103217812 */ /* 0x020fe200078e0cff */
[----:B------:R-:W-:-:S02]  /*4790*/  IMAD.IADD R34, R18, 0x1, R19 ;  /* 0x0000000112227824 */ /* 0x000fc400078e0213 */
[----:B------:R-:W5:Y:S01]  /*47a0*/  LDS R35, [R24+0x40] ;  /* 0x0000400018237984 */ /* 0x000f620000000800 */
[----:B------:R-:W-:Y:S01]  /*47b0*/  LOP3.LUT R36, R4, 0x1, RZ, 0xc, !PT ;  /* 0x0000000104247812 */ /* 0x000fe200078e0cff */
[----:B------:R-:W-:Y:S02]  /*47c0*/  IMAD.IADD R37, R33, 0x1, R34 ;  /* 0x0000000121257824 */ /* 0x000fe400078e0222 */
[----:B------:R-:W5:Y:S01]  /*47d0*/  LDS R38, [R24+0x44] ;  /* 0x0000440018267984 */ /* 0x000f620000000800 */
[----:B------:R-:W-:Y:S01]  /*47e0*/  LOP3.LUT R39, R5, 0x1, RZ, 0xc, !PT ;  /* 0x0000000105277812 */ /* 0x000fe200078e0cff */
[----:B------:R-:W-:Y:S02]  /*47f0*/  IMAD.IADD R40, R36, 0x1, R37 ;  /* 0x0000000124287824 */ /* 0x000fe400078e0225 */
        /* <DEDUP_REMOVED lines=13> */
[----:B------:R-:W-:Y:S02]  /*48d0*/  LOP3.LUT R72, R14, 0x1, RZ, 0xc0, !PT ;  /* 0x000000010e487812 */ /* 0x000fe400078ec0ff */
[C---:B---3--:R-:W-:Y:S01]  /*48e0*/  LOP3.LUT R54, R17.reuse, 0x1, RZ, 0xc, !PT ;  /* 0x0000000111367812 */ /* 0x048fe200078e0cff */
[----:B------:R-:W-:Y:S01]  /*48f0*/  IMAD.IADD R55, R52, 0x1, R53 ;  /* 0x0000000134377824 */ /* 0x000fe200078e0235 */
[----:B------:R-:W-:Y:S02]  /*4900*/  LOP3.LUT R73, R17, 0x1, RZ, 0xc0, !PT ;  /* 0x0000000111497812 */ /* 0x000fe400078ec0ff */
[----:B----4-:R-:W-:Y:S01]  /*4910*/  LOP3.LUT R56, R32, 0x1, RZ, 0xc, !PT ;  /* 0x0000000120387812 */ /* 0x010fe200078e0cff */
[----:B------:R-:W-:Y:S01]  /*4920*/  IMAD.IADD R57, R54, 0x1, R55 ;  /* 0x0000000136397824 */ /* 0x000fe200078e0237 */
[----:B------:R-:W-:Y:S02]  /*4930*/  LOP3.LUT R74, R32, 0x1, RZ, 0xc0, !PT ;  /* 0x00000001204a7812 */ /* 0x000fe400078ec0ff */
[C---:B-----5:R-:W-:Y:S01]  /*4940*/  LOP3.LUT R58, R35.reuse, 0x1, RZ, 0xc, !PT ;  /* 0x00000001233a7812 */ /* 0x060fe200078e0cff */
[----:B------:R-:W-:Y:S01]  /*4950*/  IMAD.IADD R59, R56, 0x1, R57 ;  /* 0x00000001383b7824 */ /* 0x000fe200078e0239 */
[----:B------:R-:W-:-:S02]  /*4960*/  LOP3.LUT R75, R35, 0x1, RZ, 0xc0, !PT ;  /* 0x00000001234b7812 */ /* 0x000fc400078ec0ff */
[----:B------:R-:W-:Y:S01]  /*4970*/  LOP3.LUT R60, R38, 0x1, RZ, 0xc, !PT ;  /* 0x00000001263c7812 */ /* 0x000fe200078e0cff */
[----:B------:R-:W-:Y:S01]  /*4980*/  IMAD.IADD R61, R58, 0x1, R59 ;  /* 0x000000013a3d7824 */ /* 0x000fe200078e023b */
[----:B------:R-:W-:Y:S02]  /*4990*/  LOP3.LUT R76, R38, 0x1, RZ, 0xc0, !PT ;  /* 0x00000001264c7812 */ /* 0x000fe400078ec0ff */
[C---:B------:R-:W-:Y:S01]  /*49a0*/  LOP3.LUT R69, R41.reuse, 0x1, RZ, 0xc, !PT ;  /* 0x0000000129457812 */ /* 0x040fe200078e0cff */
[----:B------:R-:W-:Y:S01]  /*49b0*/  IMAD.IADD R62, R60, 0x1, R61 ;  /* 0x000000013c3e7824 */ /* 0x000fe200078e023d */
[----:B------:R-:W-:-:S03]  /*49c0*/  LOP3.LUT R77, R41, 0x1, RZ, 0xc0, !PT ;  /* 0x00000001294d7812 */ /* 0x000fc600078ec0ff */
        /* <DEDUP_REMOVED lines=12> */
[----:B------:R-:W-:-:S04]  /*4a90*/  ISETP.NE.AND P0, PT, R68, 0x2, PT ;  /* 0x000000024400780c */ /* 0x000fc80003f05270 */
[----:B------:R-:W-:Y:S01]  /*4aa0*/  @!P1 STS [R71], R70 ;  /* 0x0000004647009388 */ /* 0x000fe20000000800 */
        /* <DEDUP_REMOVED lines=33> */
[----:B------:R-:W-:-:S04]  /*4cc0*/  ISETP.NE.AND P0, PT, R68, 0xa, PT ;  /* 0x0000000a4400780c */ /* 0x000fc80003f05270 */
[----:B------:R-:W-:Y:S01]  /*4cd0*/  SEL R71, R25, R71, !P0 ;  /* 0x0000004719477207 */ /* 0x000fe20004000000 */
[----:B------:R-:W-:Y:S01]  /*4ce0*/  IMAD.IADD R25, R70, 0x1, -R69 ;  /* 0x0000000146197824 */ /* 0x000fe200078e0a45 */
[----:B------:R-:W-:Y:S02]  /*4cf0*/  ISETP.NE.AND P0, PT, R68, 0xb, PT ;  /* 0x0000000b4400780c */ /* 0x000fe40003f05270 */
[----:B------:R-:W-:Y:S02]  /*4d00*/  LOP3.LUT R69, R8, 0x1, RZ, 0xc0, !PT ;  /* 0x0000000108457812 */ /* 0x000fe400078ec0ff */
[----:B------:R-:W-:Y:S02]  /*4d10*/  SEL R71, R26, R71, !P0 ;  /* 0x000000471a477207 */ /* 0x000fe40004000000 */
[----:B------:R-:W-:Y:S01]  /*4d20*/  ISETP.NE.AND P0, PT, R68, 0xc, PT ;  /* 0x0000000c4400780c */ /* 0x000fe20003f05270 */
[----:B0-----:R-:W-:Y:S01]  /*4d30*/  IMAD.IADD R28, R27, 0x1, R28 ;  /* 0x000000011b1c7824 */ /* 0x001fe200078e021c */
[----:B------:R-:W-:-:S02]  /*4d40*/  LOP3.LUT R70, R9, 0x1, RZ, 0xc0, !PT ;  /* 0x0000000109467812 */ /* 0x000fc400078ec0ff */
[----:B------:R-:W-:Y:S01]  /*4d50*/  SEL R71, R27, R71, !P0 ;  /* 0x000000471b477207 */ /* 0x000fe20004000000 */
[----:B------:R-:W-:Y:S01]  /*4d60*/  IMAD.IADD R29, R29, 0x1, R28 ;  /* 0x000000011d1d7824 */ /* 0x000fe200078e021c */
[----:B------:R-:W-:-:S03]  /*4d70*/  ISETP.NE.AND P0, PT, R68, 0xd, PT ;  /* 0x0000000d4400780c */ /* 0x000fc60003f05270 */
[----:B------:R-:W-:Y:S01]  /*4d80*/  IMAD.IADD R30, R30, 0x1, R29 ;  /* 0x000000011e1e7824 */ /* 0x000fe200078e021d */
[----:B------:R-:W-:Y:S02]  /*4d90*/  SEL R71, R28, R71, !P0 ;  /* 0x000000471c477207 */ /* 0x000fe40004000000 */
[C---:B------:R-:W-:Y:S01]  /*4da0*/  ISETP.NE.AND P0, PT, R68.reuse, 0xe, PT ;  /* 0x0000000e4400780c */ /* 0x040fe20003f05270 */
[----:B------:R-:W-:Y:S01]  /*4db0*/  IMAD.IADD R31, R31, 0x1, R30 ;  /* 0x000000011f1f7824 */ /* 0x000fe200078e021e */
[----:B------:R-:W-:Y:S02]  /*4dc0*/  LOP3.LUT R28, R3, 0x1, RZ, 0xc0, !PT ;  /* 0x00000001031c7812 */ /* 0x000fe400078ec0ff */
[----:B------:R-:W-:Y:S02]  /*4dd0*/  SEL R71, R29, R71, !P0 ;  /* 0x000000471d477207 */ /* 0x000fe40004000000 */
[----:B------:R-:W-:Y:S01]  /*4de0*/  ISETP.NE.AND P0, PT, R68, 0xf, PT ;  /* 0x0000000f4400780c */ /* 0x000fe20003f05270 */
[----:B-1----:R-:W-:Y:S01]  /*4df0*/  IMAD.IADD R20, R31, 0x1, R20 ;  /* 0x000000011f147824 */ /* 0x002fe200078e0214 */
[----:B------:R-:W-:-:S02]  /*4e00*/  LOP3.LUT R29, R4, 0x1, RZ, 0xc0, !PT ;  /* 0x00000001041d7812 */ /* 0x000fc400078ec0ff */
[----:B------:R-:W-:Y:S01]  /*4e10*/  SEL R71, R30, R71, !P0 ;  /* 0x000000471e477207 */ /* 0x000fe20004000000 */
[----:B------:R-:W-:Y:S01]  /*4e20*/  IMAD.IADD R21, R21, 0x1, R20 ;  /* 0x0000000115157824 */ /* 0x000fe200078e0214 */
[----:B------:R-:W-:Y:S02]  /*4e30*/  ISETP.NE.AND P0, PT, R68, 0x10, PT ;  /* 0x000000104400780c */ /* 0x000fe40003f05270 */
[----:B------:R-:W-:Y:S01]  /*4e40*/  LOP3.LUT R30, R5, 0x1, RZ, 0xc0, !PT ;  /* 0x00000001051e7812 */ /* 0x000fe200078ec0ff */
[----:B------:R-:W-:Y:S01]  /*4e50*/  IMAD.IADD R23, R22, 0x1, R21 ;  /* 0x0000000116177824 */ /* 0x000fe200078e0215 */
[----:B------:R-:W-:Y:S02]  /*4e60*/  SEL R71, R31, R71, !P0 ;  /* 0x000000471f477207 */ /* 0x000fe40004000000 */
[----:B------:R-:W-:Y:S02]  /*4e70*/  ISETP.NE.AND P0, PT, R68, 0x12, PT ;  /* 0x000000124400780c */ /* 0x000fe40003f05270 */
[----:B------:R-:W-:-:S02]  /*4e80*/  SEL R71, R20, R71, !P1 ;  /* 0x0000004714477207 */ /* 0x000fc40004800000 */
[----:B------:R-:W-:Y:S02]  /*4e90*/  SEL R20, R25, RZ, P2 ;  /* 0x000000ff19147207 */ /* 0x000fe40001000000 */
[----:B------:R-:W-:Y:S02]  /*4ea0*/  SEL R71, R21, R71, !P0 ;  /* 0x0000004715477207 */ /* 0x000fe40004000000 */
[C---:B------:R-:W-:Y:S02]  /*4eb0*/  ISETP.GT.U32.AND P0, PT, R0.reuse, 0x1f, PT ;  /* 0x0000001f0000780c */ /* 0x040fe40003f04070 */
[----:B------:R-:W-:Y:S01]  /*4ec0*/  ISETP.GE.U32.AND P1, PT, R0, 0x20, PT ;  /* 0x000000200000780c */ /* 0x000fe20003f26070 */
[----:B------:R-:W-:Y:S01]  /*4ed0*/  IMAD.IADD R20, R71, 0x1, R20 ;  /* 0x0000000147147824 */ /* 0x000fe200078e0214 */
[----:B------:R-:W-:Y:S02]  /*4ee0*/  LOP3.LUT R31, R6, 0x1, RZ, 0xc0, !PT ;  /* 0x00000001061f7812 */ /* 0x000fe400078ec0ff */
[----:B------:R-:W-:-:S02]  /*4ef0*/  LOP3.LUT R68, R7, 0x1, RZ, 0xc0, !PT ;  /* 0x0000000107447812 */ /* 0x000fc400078ec0ff */
[----:B------:R-:W-:Y:S02]  /*4f00*/  LOP3.LUT R71, R11, 0x1, RZ, 0xc0, !PT ;  /* 0x000000010b477812 */ /* 0x000fe400078ec0ff */
[----:B------:R-:W-:-:S03]  /*4f10*/  SEL R78, R25, R20, !P1 ;  /* 0x00000014194e7207 */ /* 0x000fc60004800000 */
[----:B------:R-:W-:Y:S05]  /*4f20*/  @P0 BRA `(.L_x_708) ;  /* 0x0000000800a80947 */ /* 0x000fea0003800000 */
        /* <DEDUP_REMOVED lines=15> */
.L_x_1137:
[----:B------:R-:W-:Y:S05]  /*5020*/  @!P0 BRA `(.L_x_710) ;  /* 0x0000000000748947 */ /* 0x000fea0003800000 */
[----:B------:R-:W-:-:S07]  /*5030*/  IMAD.MOV.U32 R26, RZ, RZ, 0x3ae ;  /* 0x000003aeff1a7424 */ /* 0x000fce00078e00ff */
.L_x_712:
[----:B------:R-:W-:Y:S02]  /*5040*/  VIADD R27, R26, 0x1 ;  /* 0x000000011a1b7836 */ /* 0x000fe40000000000 */
[----:B------:R-:W-:Y:S02]  /*5050*/  IMAD R84, R84, 0x41a7, RZ ;  /* 0x000041a754547824 */ /* 0x000fe400078e02ff */
[----:B------:R-:W0:Y:S01]  /*5060*/  I2F.U32.RP R22, R27 ;  /* 0x0000001b00167306 */ /* 0x000e220000209000 */
[----:B------:R-:W-:Y:S01]  /*5070*/  IMAD.MOV R83, RZ, RZ, -R27 ;  /* 0x000000ffff537224 */ /* 0x000fe200078e0a1b */
[----:B------:R-:W-:Y:S02]  /*5080*/  ISETP.NE.U32.AND P2, PT, R27, RZ, PT ;  /* 0x000000ff1b00720c */ /* 0x000fe40003f45070 */
[----:B------:R-:W-:-:S04]  /*5090*/  LOP3.LUT R84, R84, 0x7fffffff, RZ, 0xc0, !PT ;  /* 0x7fffffff54547812 */ /* 0x000fc800078ec0ff */
        /* <DEDUP_REMOVED lines=13> */
[----:B------:R-:W-:-:S04]  /*5170*/  @!P2 LOP3.LUT R22, RZ, R27, RZ, 0x33, !PT ;  /* 0x0000001bff16a212 */ /* 0x000fc800078e33ff */
[----:B------:R-:W-:Y:S05]  /*5180*/  NANOSLEEP R22 ;  /* 0x000000160000735d */ /* 0x000fea0003800000 */
[----:B------:R-:W2:Y:S01]  /*5190*/  LD.E.64.STRONG.GPU R20, desc[UR8][R24.64+0x100] ;  /* 0x0001000818147980 */ /* 0x000ea2000c10fb00 */
[----:B------:R-:W-:Y:S01]  /*51a0*/  UMOV UR6, 0xffffffff ;  /* 0xffffffff00067882 */ /* 0x000fe20000000000 */
[----:B------:R-:W-:Y:S02]  /*51b0*/  SHF.R.U32.HI R26, RZ, 0x1, R26 ;  /* 0x00000001ff1a7819 */ /* 0x000fe4000001161a */
[----:B--2---:R-:W-:Y:S01]  /*51c0*/  ISETP.NE.AND P0, PT, R20, 0x63, PT ;  /* 0x000000631400780c */ /* 0x004fe20003f05270 */
[----:B------:R-:W-:-:S12]  /*51d0*/  BRA.DIV UR6, `(.L_x_711) ;  /* 0x000000da06ac7947 */ /* 0x000fd8000b800000 */
[----:B------:R-:W-:-:S13]  /*51e0*/  VOTE.ANY P0, !P0 ;  /* 0x0000000000ff7806 */ /* 0x000fda0004000100 */
.L_x_1140:
[----:B------:R-:W-:Y:S05]  /*51f0*/  @P0 BRA `(.L_x_712) ;  /* 0xfffffffc00900947 */ /* 0x000fea000383ffff */
.L_x_710:
[----:B------:R-:W-:Y:S01]  /*5200*/  UMOV UR6, 0xffffffff ;  /* 0xffffffff00067882 */ /* 0x000fe20000000000 */
[----:B------:R-:W-:Y:S02]  /*5210*/  ISETP.NE.AND P2, PT, R20, 0x65, PT ;  /* 0x000000651400780c */ /* 0x000fe40003f45270 */
[----:B------:R-:W-:Y:S11]  /*5220*/  BRA.DIV UR6, `(.L_x_713) ;  /* 0x000000da06b87947 */ /* 0x000ff6000b800000 */
[----:B------:R-:W0:Y:S01]  /*5230*/  S2R R82, SR_GEMASK ;  /* 0x0000000000527919 */ /* 0x000e220000003c00 */
[----:B------:R-:W-:Y:S01]  /*5240*/  VOTE.ANY R22, PT, !P2 ;  /* 0x0000000000167806 */ /* 0x000fe200050e0100 */
[C---:B------:R-:W-:Y:S02]  /*5250*/  VIADD R87, R67.reuse, 0x2 ;  /* 0x0000000243577836 */ /* 0x040fe40000000000 */
        /* <DEDUP_REMOVED lines=10> */
[----:B------:R-:W-:Y:S02]  /*5300*/  ISETP.GT.AND P2, PT, R88, R86, PT ;  /* 0x000000565800720c */ /* 0x000fe40003f44270 */
[----:B0-----:R-:W-:Y:S02]  /*5310*/  IADD3 R92, P3, PT, R24, 0x100, RZ ;  /* 0x00000100185c7810 */ /* 0x001fe40007f7e0ff */
[----:B-1----:R-:W-:-:S02]  /*5320*/  SEL R26, R26, RZ, !P0 ;  /* 0x000000ff1a1a7207 */ /* 0x002fc40004000000 */
        /* <DEDUP_REMOVED lines=19> */
.L_x_1149:
[----:B------:R-:W-:Y:S05]  /*5460*/  @!P0 BRA `(.L_x_714) ;  /* 0x00000004001c8947 */ /* 0x000fea0003800000 */
[----:B------:R-:W-:-:S07]  /*5470*/  IMAD.MOV.U32 R27, RZ, RZ, 0x3ae ;  /* 0x000003aeff1b7424 */ /* 0x000fce00078e00ff */
.L_x_720:
        /* <DEDUP_REMOVED lines=8> */
.L_x_1152:
[----:B------:R-:W-:Y:S05]  /*5500*/  @!P0 BRA `(.L_x_716) ;  /* 0x0000000000748947 */ /* 0x000fea0003800000 */
[----:B------:R-:W-:-:S07]  /*5510*/  IMAD.MOV.U32 R26, RZ, RZ, R27 ;  /* 0x000000ffff1a7224 */ /* 0x000fce00078e001b */
.L_x_718:
[----:B------:R-:W-:Y:S02]  /*5520*/  VIADD R89, R26, 0x1 ;  /* 0x000000011a597836 */ /* 0x000fe40000000000 */
[----:B------:R-:W-:Y:S02]  /*5530*/  IMAD R84, R84, 0x41a7, RZ ;  /* 0x000041a754547824 */ /* 0x000fe400078e02ff */
[----:B------:R-:W0:Y:S01]  /*5540*/  I2F.U32.RP R22, R89 ;  /* 0x0000005900167306 */ /* 0x000e220000209000 */
[----:B------:R-:W-:Y:S02]  /*5550*/  ISETP.NE.U32.AND P2, PT, R89, RZ, PT ;  /* 0x000000ff5900720c */ /* 0x000fe40003f45070 */
[----:B------:R-:W-:-:S05]  /*5560*/  LOP3.LUT R84, R84, 0x7fffffff, RZ, 0xc0, !PT ;  /* 0x7fffffff54547812 */ /* 0x000fca00078ec0ff */
[----:B0-----:R-:W0:Y:S02]  /*5570*/  MUFU.RCP R22, R22 ;  /* 0x0000001600167308 */ /* 0x001e240000001000 */
[----:B0-----:R-:W-:-:S06]  /*5580*/  VIADD R20, R22, 0xffffffe ;  /* 0x0ffffffe16147836 */ /* 0x001fcc0000000000 */
[----:B------:R0:W1:Y:S02]  /*5590*/  F2I.FTZ.U32.TRUNC.NTZ R21, R20 ;  /* 0x0000001400157305 */ /* 0x000064000021f000 */
[----:B0-----:R-:W-:-:S04]  /*55a0*/  IMAD.MOV R20, RZ, RZ, -R89 ;  /* 0x000000ffff147224 */ /* 0x001fc800078e0a59 */
[----:B-1----:R-:W-:Y:S02]  /*55b0*/  IMAD R22, R20, R21, RZ ;  /* 0x0000001514167224 */ /* 0x002fe400078e02ff */
[----:B------:R-:W-:-:S04]  /*55c0*/  IMAD.MOV.U32 R20, RZ, RZ, RZ ;  /* 0x000000ffff147224 */ /* 0x000fc800078e00ff */
        /* <DEDUP_REMOVED lines=16> */
.L_x_1155:
[----:B------:R-:W-:Y:S05]  /*56d0*/  @P0 BRA `(.L_x_718) ;  /* 0xfffffffc00900947 */ /* 0x000fea000383ffff */
.L_x_716:
        /* <DEDUP_REMOVED lines=31> */
.L_x_1164:
[----:B------:R-:W-:Y:S05]  /*58d0*/  @P0 BRA `(.L_x_720) ;  /* 0xfffffff800e80947 */ /* 0x000fea000383ffff */
.L_x_714:
[----:B------:R-:W-:Y:S01]  /*58e0*/  ISETP.NE.AND P0, PT, R67, RZ, PT ;  /* 0x000000ff4300720c */ /* 0x000fe20003f05270 */
[----:B------:R-:W0:Y:S01]  /*58f0*/  @!P1 S2R R21, SR_CgaCtaId ;  /* 0x0000000000159919 */ /* 0x000e220000008800 */
[----:B------:R-:W-:Y:S01]  /*5900*/  @!P1 MOV R20, 0x400 ;  /* 0x0000040000149802 */ /* 0x000fe20000000f00 */
[----:B------:R-:W-:Y:S02]  /*5910*/  @!P1 IMAD.IADD R23, R23, 0x1, R86 ;  /* 0x0000000117179824 */ /* 0x000fe400078e0256 */
[----:B------:R-:W-:-:S05]  /*5920*/  @!P1 IMAD.MOV.U32 R22, RZ, RZ, 0x65 ;  /* 0x00000065ff169424 */ /* 0x000fca00078e00ff */
[----:B------:R1:W-:Y:S03]  /*5930*/  @!P1 ST.E.64.STRONG.GPU desc[UR8][R90.64+0x100], R22 ;  /* 0x000100165a009985 */ /* 0x0003e6000c10fb08 */
[----:B------:R-:W-:Y:S01]  /*5940*/  @!P0 MOV R24, 0x400 ;  /* 0x0000040000188802 */ /* 0x000fe20000000f00 */
[----:B------:R-:W2:Y:S01]  /*5950*/  @!P0 S2R R25, SR_CgaCtaId ;  /* 0x0000000000198919 */ /* 0x000ea20000008800 */
[----:B0-----:R-:W-:Y:S01]  /*5960*/  @!P1 LEA R21, R21, R20, 0x18 ;  /* 0x0000001415159211 */ /* 0x001fe200078ec0ff */
[----:B------:R-:W-:Y:S02]  /*5970*/  IMAD.MOV.U32 R20, RZ, RZ, R78 ;  /* 0x000000ffff147224 */ /* 0x000fe400078e004e */
[----:B------:R-:W-:Y:S02]  /*5980*/  @!P0 IMAD.MOV.U32 R20, RZ, RZ, R86 ;  /* 0x000000ffff148224 */ /* 0x000fe400078e0056 */
[----:B------:R1:W-:Y:S04]  /*5990*/  @!P1 STS [R21+0x88], R23 ;  /* 0x0000881715009388 */ /* 0x0003e80000000800 */
[----:B------:R1:W-:Y:S01]  /*59a0*/  @!P1 STS [R21+0x84], R86 ;  /* 0x0000845615009388 */ /* 0x0003e20000000800 */
[----:B--2---:R-:W-:-:S05]  /*59b0*/  @!P0 LEA R25, R25, R24, 0x18 ;  /* 0x0000001819198211 */ /* 0x004fca00078ec0ff */
[----:B------:R1:W-:Y:S02]  /*59c0*/  @!P0 STS [R25+0x60], R86 ;  /* 0x0000605619008388 */ /* 0x0003e40000000800 */
.L_x_708:
[----:B------:R-:W-:Y:S05]  /*59d0*/  WARPSYNC.ALL ;  /* 0x0000000000007948 */ /* 0x000fea0003800000 */
[C---:B-1----:R-:W-:Y:S02]  /*59e0*/  LOP3.LUT R22, R66.reuse, 0x1, RZ, 0xc0, !PT ;  /* 0x0000000142167812 */ /* 0x042fe400078ec0ff */
[----:B------:R-:W-:Y:S02]  /*59f0*/  LOP3.LUT R24, R66, 0x1, RZ, 0xc, !PT ;  /* 0x0000000142187812 */ /* 0x000fe400078e0cff */
[----:B------:R-:W-:Y:S02]  /*5a00*/  LOP3.LUT R23, R65, 0x1, RZ, 0xc0, !PT ;  /* 0x0000000141177812 */ /* 0x000fe400078ec0ff */
[----:B------:R-:W-:Y:S01]  /*5a10*/  LOP3.LUT R25, R64, 0x1, RZ, 0xc0, !PT ;  /* 0x0000000140197812 */ /* 0x000fe200078ec0ff */
[----:B------:R-:W0:Y:S08]  /*5a20*/  S2UR UR6, SR_CgaCtaId ;  /* 0x00000000000679c3 */ /* 0x000e300000008800 */
[----:B------:R-:W-:Y:S01]  /*5a30*/  BAR.SYNC.DEFER_BLOCKING 0x0 ;  /* 0x0000000000007b1d */ /* 0x000fe20000010000 */
[----:B------:R-:W-:-:S02]  /*5a40*/  ISETP.NE.AND P0, PT, R0, RZ, PT ;  /* 0x000000ff0000720c */ /* 0x000fc40003f05270 */
[----:B------:R-:W-:Y:S02]  /*5a50*/  ISETP.NE.AND P2, PT, R23, RZ, PT ;  /* 0x000000ff1700720c */ /* 0x000fe40003f45270 */
[----:B------:R-:W-:Y:S01]  /*5a60*/  ISETP.NE.AND P1, PT, R22, RZ, PT ;  /* 0x000000ff1600720c */ /* 0x000fe20003f25270 */
[----:B------:R-:W-:Y:S01]  /*5a70*/  UMOV UR4, 0x400 ;  /* 0x0000040000047882 */ /* 0x000fe20000000000 */
[----:B------:R-:W-:Y:S01]  /*5a80*/  ISETP.NE.AND P3, PT, R25, RZ, PT ;  /* 0x000000ff1900720c */ /* 0x000fe20003f65270 */
[----:B------:R-:W1:Y:S01]  /*5a90*/  LDCU.U8 UR12, c[0x0][0x3b8] ;  /* 0x00007700ff0c77ac */ /* 0x000e620008000000 */
[----:B------:R-:W-:Y:S01]  /*5aa0*/  ISETP.NE.AND P4, PT, R80, RZ, PT ;  /* 0x000000ff5000720c */ /* 0x000fe20003f85270 */
[----:B------:R-:W-:Y:S01]  /*5ab0*/  BSSY.RECONVERGENT B0, `(.L_x_721) ;  /* 0x00000bd000007945 */ /* 0x000fe20003800200 */
[----:B------:R-:W-:Y:S02]  /*5ac0*/  ISETP.NE.AND P5, PT, R79, RZ, PT ;  /* 0x000000ff4f00720c */ /* 0x000fe40003fa5270 */
[----:B------:R-:W-:Y:S01]  /*5ad0*/  ISETP.NE.AND P6, PT, R28, RZ, PT ;  /* 0x000000ff1c00720c */ /* 0x000fe20003fc5270 */
[----:B0-----:R-:W-:-:S09]  /*5ae0*/  ULEA UR6, UR6, UR4, 0x18 ;  /* 0x0000000406067291 */ /* 0x001fd2000f8ec0ff */
[----:B------:R-:W0:Y:S04]  /*5af0*/  LDS R27, [UR6+0x8c] ;  /* 0x00008c06ff1b7984 */ /* 0x000e280008000800 */
[----:B------:R-:W2:Y:S04]  /*5b00*/  LDS R26, [UR6+0x84] ;  /* 0x00008406ff1a7984 */ /* 0x000ea80008000800 */
[----:B------:R-:W3:Y:S01]  /*5b10*/  @P0 LDS R21, [UR6+0x60] ;  /* 0x00006006ff150984 */ /* 0x000ee20008000800 */
[----:B0-----:R-:W-:Y:S02]  /*5b20*/  R2UR UR4, R27 ;  /* 0x000000001b0472ca */ /* 0x001fe400000e0000 */
[----:B--2---:R-:W-:Y:S01]  /*5b30*/  R2UR UR7, R26 ;  /* 0x000000001a0772ca */ /* 0x004fe200000e0000 */
[----:B---3--:R-:W-:Y:S01]  /*5b40*/  @P0 IMAD.IADD R20, R20, 0x1, R21 ;  /* 0x0000000114140824 */ /* 0x008fe200078e0215 */
[----:B------:R-:W-:-:S09]  /*5b50*/  ISETP.NE.AND P0, PT, R29, RZ, PT ;  /* 0x000000ff1d00720c */ /* 0x000fd20003f05270 */
[----:B------:R-:W-:Y:S02]  /*5b60*/  UIADD3 UR4, UPT, UPT, -UR4, 0x2d20, URZ ;  /* 0x00002d2004047890 */ /* 0x000fe4000fffe1ff */
[----:B------:R-:W-:Y:S01]  /*5b70*/  VIADD R21, R20, -UR7 ;  /* 0x8000000714157c36 */ /* 0x000fe20008000000 */
[--C-:B------:R-:W-:Y:S01]  /*5b80*/  IADD3 R23, PT, PT, -R24, UR7, -R20.reuse ;  /* 0x0000000718177c10 */ /* 0x100fe2000fffe914 */
[----:B------:R-:W-:Y:S02]  /*5b90*/  UIADD3 UR5, UPT, UPT, UR5, -UR7, URZ ;  /* 0x8000000705057290 */ /* 0x000fe4000fffe0ff */
[--C-:B------:R-:W-:Y:S01]  /*5ba0*/  IADD3 R25, PT, PT, -R13, UR7, -R20.reuse ;  /* 0x000000070d197c10 */ /* 0x100fe2000fffe914 */
[----:B------:R-:W-:Y:S01]  /*5bb0*/  IMAD R22, R0, 0x13, -R21 ;  /* 0x0000001300167824 */ /* 0x000fe200078e0a15 */
[--C-:B------:R-:W-:Y:S01]  /*5bc0*/  IADD3 R27, PT, PT, -R16, UR7, -R20.reuse ;  /* 0x00000007101b7c10 */ /* 0x100fe2000fffe914 */
[----:B------:R-:W-:Y:S01]  /*5bd0*/  VIADD R21, R21, UR4 ;  /* 0x0000000415157c36 */ /* 0x000fe20008000000 */
[--C-:B------:R-:W-:Y:S01]  /*5be0*/  IADD3 R19, PT, PT, -R19, UR7, -R20.reuse ;  /* 0x0000000713137c10 */ /* 0x100fe2000fffe914 */
[C---:B------:R-:W-:Y:S01]  /*5bf0*/  IMAD R23, R0.reuse, 0x13, R23 ;  /* 0x0000001300177824 */ /* 0x040fe200078e0217 */
[--C-:B------:R-:W-:Y:S01]  /*5c00*/  IADD3 R43, PT, PT, -R43, UR7, -R20.reuse ;  /* 0x000000072b2b7c10 */ /* 0x100fe2000fffe914 */
[----:B------:R-:W-:Y:S01]  /*5c10*/  IMAD R25, R0, 0x13, R25 ;  /* 0x0000001300197824 */ /* 0x000fe200078e0219 */
[----:B------:R-:W-:Y:S01]  /*5c20*/  SEL R13, R21, R22, !P1 ;  /* 0x00000016150d7207 */ /* 0x000fe20004800000 */
[----:B------:R-:W-:Y:S01]  /*5c30*/  IMAD.IADD R21, R24, 0x1, R21 ;  /* 0x0000000118157824 */ /* 0x000fe200078e0215 */
[----:B------:R-:W-:Y:S01]  /*5c40*/  ISETP.NE.AND P1, PT, R30, RZ, PT ;  /* 0x000000ff1e00720c */ /* 0x000fe20003f25270 */
[----:B------:R-:W-:Y:S01]  /*5c50*/  VIADD R23, R23, 0x1 ;  /* 0x0000000117177836 */ /* 0x000fe20000000000 */
[--C-:B------:R-:W-:Y:S01]  /*5c60*/  IADD3 R49, PT, PT, -R49, UR7, -R20.reuse ;  /* 0x0000000731317c10 */ /* 0x100fe2000fffe914 */
[C---:B------:R-:W-:Y:S01]  /*5c70*/  IMAD R27, R0.reuse, 0x13, R27 ;  /* 0x00000013001b7824 */ /* 0x040fe200078e021b */
[--C-:B------:R-:W-:Y:S01]  /*5c80*/  IADD3 R37, PT, PT, -R37, UR7, -R20.reuse ;  /* 0x0000000725257c10 */ /* 0x100fe2000fffe914 */
[----:B------:R-:W-:Y:S01]  /*5c90*/  IMAD R19, R0, 0x13, R19 ;  /* 0x0000001300137824 */ /* 0x000fe200078e0213 */
[----:B------:R-:W-:Y:S01]  /*5ca0*/  SEL R16, R21, R23, !P2 ;  /* 0x0000001715107207 */ /* 0x000fe20005000000 */
[----:B------:R-:W-:Y:S01]  /*5cb0*/  IMAD.IADD R21, R10, 0x1, R21 ;  /* 0x000000010a157824 */ /* 0x000fe200078e0215 */
[--C-:B------:R-:W-:Y:S01]  /*5cc0*/  IADD3 R23, PT, PT, -R34, UR7, -R20.reuse ;  /* 0x0000000722177c10 */ /* 0x100fe2000fffe914 */
[----:B------:R-:W-:Y:S01]  /*5cd0*/  VIADD R10, R25, 0x2 ;  /* 0x00000002190a7836 */ /* 0x000fe20000000000 */
[----:B------:R-:W-:Y:S01]  /*5ce0*/  ISETP.NE.AND P2, PT, R31, RZ, PT ;  /* 0x000000ff1f00720c */ /* 0x000fe20003f45270 */
[C---:B------:R-:W-:Y:S01]  /*5cf0*/  IMAD R43, R0.reuse, 0x13, R43 ;  /* 0x00000013002b7824 */ /* 0x040fe200078e022b */
[--C-:B------:R-:W-:Y:S01]  /*5d00*/  IADD3 R53, PT, PT, -R53, UR7, -R20.reuse ;  /* 0x0000000735357c10 */ /* 0x100fe2000fffe914 */
[----:B------:R-:W-:Y:S01]  /*5d10*/  IMAD R23, R0, 0x13, R23 ;  /* 0x0000001300177824 */ /* 0x000fe200078e0217 */
[----:B------:R-:W-:Y:S01]  /*5d20*/  SEL R10, R21, R10, !P3 ;  /* 0x0000000a150a7207 */ /* 0x000fe20005800000 */
[----:B------:R-:W-:Y:S01]  /*5d30*/  IMAD.IADD R21, R12, 0x1, R21 ;  /* 0x000000010c157824 */ /* 0x000fe200078e0215 */
[--C-:B------:R-:W-:Y:S01]  /*5d40*/  IADD3 R55, PT, PT, -R55, UR7, -R20.reuse ;  /* 0x0000000737377c10 */ /* 0x100fe2000fffe914 */
[----:B------:R-:W-:Y:S01]  /*5d50*/  VIADD R12, R27, 0x3 ;  /* 0x000000031b0c7836 */ /* 0x000fe20000000000 */
[--C-:B------:R-:W-:Y:S01]  /*5d60*/  IADD3 R45, PT, PT, -R45, UR7, -R20.reuse ;  /* 0x000000072d2d7c10 */ /* 0x100fe2000fffe914 */
[----:B------:R-:W-:Y:S01]  /*5d70*/  VIADD R43, R43, 0x8 ;  /* 0x000000082b2b7836 */ /* 0x000fe20000000000 */
        /* <DEDUP_REMOVED lines=8> */
[----:B------:R-:W-:Y:S01]  /*5e00*/  LEA R13, R13, UR6, 0x2 ;  /* 0x000000060d0d7c11 */ /* 0x000fe2000f8e10ff */
[----:B------:R-:W-:Y:S01]  /*5e10*/  BAR.SYNC.DEFER_BLOCKING 0x0 ;  /* 0x0000000000007b1d */ /* 0x000fe20000010000 */
[----:B------:R-:W-:Y:S01]  /*5e20*/  SEL R15, R21, R15, !P5 ;  /* 0x0000000f150f7207 */ /* 0x000fe20006800000 */
[----:B------:R-:W-:Y:S01]  /*5e30*/  IMAD.IADD R21, R18, 0x1, R21 ;  /* 0x0000000112157824 */ /* 0x000fe200078e0215 */
[----:B------:R-:W-:Y:S01]  /*5e40*/  ISETP.NE.AND P5, PT, R70, RZ, PT ;  /* 0x000000ff4600720c */ /* 0x000fe20003fa5270 */
[----:B------:R-:W-:Y:S01]  /*5e50*/  VIADD R18, R23, 0x5 ;  /* 0x0000000517127836 */ /* 0x000fe20000000000 */
[--C-:B------:R-:W-:Y:S01]  /*5e60*/  IADD3 R23, PT, PT, -R40, UR7, -R20.reuse ;  /* 0x0000000728177c10 */ /* 0x100fe2000fffe914 */
[----:B------:R-:W-:Y:S01]  /*5e70*/  IMAD R37, R0, 0x13, R37 ;  /* 0x0000001300257824 */ /* 0x000fe200078e0225 */
[----:B------:R-:W-:Y:S01]  /*5e80*/  ISETP.NE.AND P3, PT, R68, RZ, PT ;  /* 0x000000ff4400720c */ /* 0x000fe20003f65270 */
[C---:B------:R-:W-:Y:S01]  /*5e90*/  IMAD R53, R0.reuse, 0x13, R53 ;  /* 0x0000001300357824 */ /* 0x040fe200078e0235 */
[----:B------:R-:W-:Y:S01]  /*5ea0*/  SEL R18, R21, R18, !P6 ;  /* 0x0000001215127207 */ /* 0x000fe20007000000 */
[----:B------:R-:W-:Y:S01]  /*5eb0*/  IMAD.IADD R21, R33, 0x1, R21 ;  /* 0x0000000121157824 */ /* 0x000fe200078e0215 */
[--C-:B------:R-:W-:Y:S01]  /*5ec0*/  IADD3 R59, PT, PT, -R59, UR7, -R20.reuse ;  /* 0x000000073b3b7c10 */ /* 0x100fe2000fffe914 */
[----:B------:R-:W-:Y:S01]  /*5ed0*/  IMAD R23, R0, 0x13, R23 ;  /* 0x0000001300177824 */ /* 0x000fe200078e0217 */
[----:B------:R-:W-:Y:S01]  /*5ee0*/  LEA R16, R16, UR6, 0x2 ;  /* 0x0000000610107c11 */ /* 0x000fe2000f8e10ff */
[----:B------:R-:W-:Y:S01]  /*5ef0*/  IMAD.IADD R36, R36, 0x1, R21 ;  /* 0x0000000124247824 */ /* 0x000fe200078e0215 */
[----:B------:R-:W-:Y:S01]  /*5f00*/  ISETP.NE.AND P4, PT, R69, RZ, PT ;  /* 0x000000ff4500720c */ /* 0x000fe20003f85270 */
[----:B------:R-:W-:Y:S01]  /*5f10*/  VIADD R23, R23, 0x7 ;  /* 0x0000000717177836 */ /* 0x000fe20000000000 */
[----:B------:R-:W-:Y:S01]  /*5f20*/  IADD3 R61, PT, PT, -R61, UR7, -R20 ;  /* 0x000000073d3d7c10 */ /* 0x000fe2000fffe914 */
[----:B------:R-:W-:Y:S01]  /*5f30*/  VIADD R19, R37, 0x6 ;  /* 0x0000000625137836 */ /* 0x000fe20000000000 */
[----:B------:R-:W-:Y:S01]  /*5f40*/  LEA R12, R12, UR6, 0x2 ;  /* 0x000000060c0c7c11 */ /* 0x000fe2000f8e10ff */
[----:B------:R-:W-:Y:S01]  /*5f50*/  VIADD R53, R53, 0xd ;  /* 0x0000000d35357836 */ /* 0x000fe20000000000 */
[----:B------:R-:W-:Y:S01]  /*5f60*/  SEL R23, R36, R23, !P1 ;  /* 0x0000001724177207 */ /* 0x000fe20004800000 */
[----:B------:R-:W-:Y:S01]  /*5f70*/  IMAD.IADD R36, R39, 0x1, R36 ;  /* 0x0000000127247824 */ /* 0x000fe200078e0224 */
[----:B------:R-:W-:Y:S01]  /*5f80*/  SEL R19, R21, R19, !P0 ;  /* 0x0000001315137207 */ /* 0x000fe20004000000 */
[----:B------:R-:W-:Y:S01]  /*5f90*/  IMAD R55, R0, 0x13, R55 ;  /* 0x0000001300377824 */ /* 0x000fe200078e0237 */
[----:B------:R-:W-:Y:S01]  /*5fa0*/  ISETP.NE.AND P0, PT, R72, RZ, PT ;  /* 0x000000ff4800720c */ /* 0x000fe20003f05270 */
[----:B------:R-:W-:Y:S01]  /*5fb0*/  IMAD R45, R0, 0x13, R45 ;  /* 0x00000013002d7824 */ /* 0x000fe200078e022d */
[----:B------:R-:W-:Y:S01]  /*5fc0*/  SEL R43, R36, R43, !P2 ;  /* 0x0000002b242b7207 */ /* 0x000fe20005000000 */
[----:B------:R-:W-:Y:S01]  /*5fd0*/  IMAD.IADD R36, R42, 0x1, R36 ;  /* 0x000000012a247824 */ /* 0x000fe200078e0224 */
[----:B------:R-:W-:Y:S01]  /*5fe0*/  ISETP.NE.AND P1, PT, R73, RZ, PT ;  /* 0x000000ff4900720c */ /* 0x000fe20003f25270 */
[----:B------:R-:W-:Y:S01]  /*5ff0*/  IMAD R47, R0, 0x13, R47 ;  /* 0x00000013002f7824 */ /* 0x000fe200078e022f */
[----:B------:R-:W-:Y:S01]  /*6000*/  LEA R21, R10, UR6, 0x2 ;  /* 0x000000060a157c11 */ /* 0x000fe2000f8e10ff */
[----:B------:R-:W-:Y:S01]  /*6010*/  IMAD.IADD R44, R44, 0x1, R36 ;  /* 0x000000012c2c7824 */ /* 0x000fe200078e0224 */
[----:B------:R-:W-:Y:S01]  /*6020*/  LEA R15, R15, UR6, 0x2 ;  /* 0x000000060f0f7c11 */ /* 0x000fe2000f8e10ff */
[----:B------:R-:W-:Y:S01]  /*6030*/  VIADD R55, R55, 0xe ;  /* 0x0000000e37377836 */ /* 0x000fe20000000000 */
[----:B------:R-:W-:Y:S01]  /*6040*/  ISETP.NE.AND P6, PT, R71, RZ, PT ;  /* 0x000000ff4700720c */ /* 0x000fe20003fc5270 */
[----:B------:R-:W-:Y:S01]  /*6050*/  IMAD.IADD R46, R46, 0x1, R44 ;  /* 0x000000012e2e7824 */ /* 0x000fe200078e022c */
[----:B------:R-:W-:Y:S01]  /*6060*/  STS [R13], R66 ;  /* 0x000000420d007388 */ /* 0x000fe20000000800 */
[----:B------:R-:W-:Y:S01]  /*6070*/  VIADD R45, R45, 0x9 ;  /* 0x000000092d2d7836 */ /* 0x000fe20000000000 */
[----:B------:R-:W-:Y:S01]  /*6080*/  LEA R18, R18, UR6, 0x2 ;  /* 0x0000000612127c11 */ /* 0x000fe2000f8e10ff */
[----:B------:R-:W-:Y:S01]  /*6090*/  IMAD R51, R0, 0x13, R51 ;  /* 0x0000001300337824 */ /* 0x000fe200078e0233 */
[----:B------:R-:W-:Y:S01]  /*60a0*/  SEL R49, R46, R49, !P5 ;  /* 0x000000312e317207 */ /* 0x000fe20006800000 */
[----:B------:R-:W-:Y:S01]  /*60b0*/  IMAD.IADD R46, R48, 0x1, R46 ;  /* 0x00000001302e7824 */ /* 0x000fe200078e022e */
[----:B------:R-:W-:Y:S01]  /*60c0*/  ISETP.NE.AND P5, PT, R77, RZ, PT ;  /* 0x000000ff4d00720c */ /* 0x000fe20003fa5270 */
[----:B------:R-:W-:Y:S01]  /*60d0*/  VIADD R47, R47, 0xa ;  /* 0x0000000a2f2f7836 */ /* 0x000fe20000000000 */
[----:B------:R-:W-:Y:S01]  /*60e0*/  SEL R45, R36, R45, !P3 ;  /* 0x0000002d242d7207 */ /* 0x000fe20005800000 */
[----:B------:R-:W-:Y:S01]  /*60f0*/  IMAD.IADD R50, R50, 0x1, R46 ;  /* 0x0000000132327824 */ /* 0x000fe200078e022e */
[----:B------:R-:W-:Y:S01]  /*6100*/  IADD3 R25, PT, PT, -R62, UR7, -R20 ;  /* 0x000000073e197c10 */ /* 0x000fe2000fffe914 */
[----:B------:R-:W-:Y:S01]  /*6110*/  VIADD R51, R51, 0xc ;  /* 0x0000000c33337836 */ /* 0x000fe20000000000 */
[----:B------:R-:W-:Y:S01]  /*6120*/  SEL R47, R44, R47, !P4 ;  /* 0x0000002f2c2f7207 */ /* 0x000fe20006000000 */
[----:B------:R-:W-:Y:S01]  /*6130*/  IMAD R57, R0, 0x13, R57 ;  /* 0x0000001300397824 */ /* 0x000fe200078e0239 */
[----:B------:R-:W-:Y:S01]  /*6140*/  SEL R53, R50, R53, !P0 ;  /* 0x0000003532357207 */ /* 0x000fe20004000000 */
[----:B------:R-:W-:Y:S01]  /*6150*/  IMAD.IADD R50, R52, 0x1, R50 ;  /* 0x0000000134327824 */ /* 0x000fe200078e0232 */
[----:B------:R0:W-:Y:S01]  /*6160*/  STS [R16], R65 ;  /* 0x0000004110007388 */ /* 0x0001e20000000800 */
[----:B------:R-:W-:Y:S01]  /*6170*/  LEA R19, R19, UR6, 0x2 ;  /* 0x0000000613137c11 */ /* 0x000fe2000f8e10ff */
[----:B------:R-:W-:Y:S01]  /*6180*/  IMAD R59, R0, 0x13, R59 ;  /* 0x00000013003b7824 */ /* 0x000fe200078e023b */
[----:B------:R-:W-:Y:S01]  /*6190*/  LEA R10, R23, UR6, 0x2 ;  /* 0x00000006170a7c11 */ /* 0x000fe2000f8e10ff */
[----:B------:R-:W-:Y:S01]  /*61a0*/  STS [R21], R64 ;  /* 0x0000004015007388 */ /* 0x000fe20000000800 */
[----:B------:R-:W-:Y:S01]  /*61b0*/  SEL R55, R50, R55, !P1 ;  /* 0x0000003732377207 */ /* 0x000fe20004800000 */
[----:B------:R-:W-:Y:S01]  /*61c0*/  IMAD.IADD R50, R54, 0x1, R50 ;  /* 0x0000000136327824 */ /* 0x000fe200078e0232 */
[----:B------:R-:W-:Y:S01]  /*61d0*/  LEA R43, R43, UR6, 0x2 ;  /* 0x000000062b2b7c11 */ /* 0x000fe2000f8e10ff */
[----:B------:R-:W-:Y:S01]  /*61e0*/  IMAD R61, R0, 0x13, R61 ;  /* 0x00000013003d7824 */ /* 0x000fe200078e023d */
[----:B------:R-:W-:Y:S01]  /*61f0*/  STS [R12], R63 ;  /* 0x0000003f0c007388 */ /* 0x000fe20000000800 */
[----:B------:R-:W-:Y:S01]  /*6200*/  IMAD.IADD R56, R56, 0x1, R50 ;  /* 0x0000000138387824 */ /* 0x000fe200078e0232 */
[----:B0-----:R-:W-:Y:S01]  /*6210*/  LEA R16, R45, UR6, 0x2 ;  /* 0x000000062d107c11 */ /* 0x001fe2000f8e10ff */
[----:B------:R-:W-:Y:S01]  /*6220*/  VIADD R57, R57, 0xf ;  /* 0x0000000f39397836 */ /* 0x000fe20000000000 */
[----:B------:R0:W-:Y:S01]  /*6230*/  STS [R15], R2 ;  /* 0x000000020f007388 */ /* 0x0001e20000000800 */
[----:B------:R-:W-:Y:S01]  /*6240*/  SEL R51, R46, R51, !P6 ;  /* 0x000000332e337207 */ /* 0x000fe20007000000 */
[----:B------:R-:W-:Y:S01]  /*6250*/  VIADD R59, R59, 0x10 ;  /* 0x000000103b3b7836 */ /* 0x000fe20000000000 */
[----:B------:R-:W-:Y:S01]  /*6260*/  ISETP.NE.AND P2, PT, R74, RZ, PT ;  /* 0x000000ff4a00720c */ /* 0x000fe20003f45270 */
[----:B------:R-:W-:Y:S01]  /*6270*/  STS [R18], R3 ;  /* 0x0000000312007388 */ /* 0x000fe20000000800 */
[----:B------:R-:W-:Y:S01]  /*6280*/  LEA R47, R47, UR6, 0x2 ;  /* 0x000000062f2f7c11 */ /* 0x000fe2000f8e10ff */
[----:B------:R-:W-:Y:S01]  /*6290*/  IMAD R25, R0, 0x13, R25 ;  /* 0x0000001300197824 */ /* 0x000fe200078e0219 */
[----:B------:R-:W-:Y:S01]  /*62a0*/  ISETP.NE.AND P3, PT, R75, RZ, PT ;  /* 0x000000ff4b00720c */ /* 0x000fe20003f65270 */
[----:B------:R2:W-:Y:S01]  /*62b0*/  STS [R19], R4 ;  /* 0x0000000413007388 */ /* 0x0005e20000000800 */
[----:B------:R-:W-:Y:S01]  /*62c0*/  IMAD.IADD R58, R58, 0x1, R56 ;  /* 0x000000013a3a7824 */ /* 0x000fe200078e0238 */
[----:B0-----:R-:W-:Y:S01]  /*62d0*/  LEA R2, R49, UR6, 0x2 ;  /* 0x0000000631027c11 */ /* 0x001fe2000f8e10ff */
[----:B------:R-:W-:Y:S01]  /*62e0*/  VIADD R61, R61, 0x11 ;  /* 0x000000113d3d7836 */ /* 0x000fe20000000000 */
[----:B------:R-:W-:Y:S01]  /*62f0*/  ISETP.NE.AND P4, PT, R76, RZ, PT ;  /* 0x000000ff4c00720c */ /* 0x000fe20003f85270 */
[----:B------:R-:W-:Y:S01]  /*6300*/  STS [R10], R5 ;  /* 0x000000050a007388 */ /* 0x000fe20000000800 */
[----:B------:R-:W-:Y:S01]  /*6310*/  SEL R57, R50, R57, !P2 ;  /* 0x0000003932397207 */ /* 0x000fe20005000000 */
[----:B------:R-:W-:Y:S01]  /*6320*/  VIADD R25, R25, 0x12 ;  /* 0x0000001219197836 */ /* 0x000fe20000000000 */
[----:B------:R-:W-:Y:S01]  /*6330*/  SEL R59, R56, R59, !P3 ;  /* 0x0000003b383b7207 */ /* 0x000fe20005800000 */
[----:B------:R0:W-:Y:S01]  /*6340*/  STS [R43], R6 ;  /* 0x000000062b007388 */ /* 0x0001e20000000800 */
[----:B--2---:R-:W-:Y:S01]  /*6350*/  LEA R4, R51, UR6, 0x2 ;  /* 0x0000000633047c11 */ /* 0x004fe2000f8e10ff */
[----:B------:R-:W-:Y:S01]  /*6360*/  @!P5 IMAD.IADD R25, R60, 0x1, R58 ;  /* 0x000000013c19d824 */ /* 0x000fe200078e023a */
[----:B------:R-:W-:Y:S01]  /*6370*/  ISETP.GE.AND P0, PT, R0, UR4, PT ;  /* 0x0000000400007c0c */ /* 0x000fe2000bf06270 */
[----:B------:R-:W-:Y:S01]  /*6380*/  STS [R16], R7 ;  /* 0x0000000710007388 */ /* 0x000fe20000000800 */
[----:B------:R-:W-:Y:S01]  /*6390*/  LEA R53, R53, UR6, 0x2 ;  /* 0x0000000635357c11 */ /* 0x000fe2000f8e10ff */
[----:B------:R-:W-:Y:S01]  /*63a0*/  USHF.R.S32.HI UR10, URZ, 0x1f, UR7 ;  /* 0x0000001fff0a7899 */ /* 0x000fe20008011407 */
[----:B------:R-:W-:Y:S01]  /*63b0*/  SEL R61, R58, R61, !P4 ;  /* 0x0000003d3a3d7207 */ /* 0x000fe20006000000 */
[----:B------:R-:W-:Y:S01]  /*63c0*/  STS [R47], R8 ;  /* 0x000000082f007388 */ /* 0x000fe20000000800 */
[----:B------:R-:W-:Y:S01]  /*63d0*/  LEA R57, R57, UR6, 0x2 ;  /* 0x0000000639397c11 */ /* 0x000fe2000f8e10ff */
[----:B------:R-:W-:Y:S01]  /*63e0*/  USHF.R.S32.HI UR11, URZ, 0x1f, UR5 ;  /* 0x0000001fff0b7899 */ /* 0x000fe20008011405 */
[----:B------:R-:W-:Y:S01]  /*63f0*/  LEA R61, R61, UR6, 0x2 ;  /* 0x000000063d3d7c11 */ /* 0x000fe2000f8e10ff */
[----:B------:R2:W-:Y:S01]  /*6400*/  STS [R2], R9 ;  /* 0x0000000902007388 */ /* 0x0005e20000000800 */
[----:B0-----:R-:W-:-:S03]  /*6410*/  LEA R6, R25, UR6, 0x2 ;  /* 0x0000000619067c11 */ /* 0x001fc6000f8e10ff */
[----:B------:R0:W-:Y:S04]  /*6420*/  STS [R4], R11 ;  /* 0x0000000b04007388 */ /* 0x0001e80000000800 */
[----:B------:R3:W-:Y:S01]  /*6430*/  STS [R53], R14 ;  /* 0x0000000e35007388 */ /* 0x0007e20000000800 */
[----:B--2---:R-:W-:Y:S02]  /*6440*/  LEA R2, R55, UR6, 0x2 ;  /* 0x0000000637027c11 */ /* 0x004fe4000f8e10ff */
[----:B0-----:R-:W-:-:S03]  /*6450*/  LEA R4, R59, UR6, 0x2 ;  /* 0x000000063b047c11 */ /* 0x001fc6000f8e10ff */
[----:B------:R3:W-:Y:S04]  /*6460*/  STS [R2], R17 ;  /* 0x0000001102007388 */ /* 0x0007e80000000800 */
[----:B------:R3:W-:Y:S04]  /*6470*/  STS [R57], R32 ;  /* 0x0000002039007388 */ /* 0x0007e80000000800 */
[----:B------:R3:W-:Y:S04]  /*6480*/  STS [R4], R35 ;  /* 0x0000002304007388 */ /* 0x0007e80000000800 */
[----:B------:R3:W-:Y:S04]  /*6490*/  STS [R61], R38 ;  /* 0x000000263d007388 */ /* 0x0007e80000000800 */
[----:B------:R3:W-:Y:S01]  /*64a0*/  STS [R6], R41 ;  /* 0x0000002906007388 */ /* 0x0007e20000000800 */
[----:B------:R-:W-:Y:S06]  /*64b0*/  BAR.SYNC.DEFER_BLOCKING 0x0 ;  /* 0x0000000000007b1d */ /* 0x000fec0000010000 */
[----:B-1----:R-:W-:Y:S05]  /*64c0*/  @P0 BRA `(.L_x_722) ;  /* 0x0000000000440947 */ /* 0x002fea0003800000 */
[----:B------:R-:W-:Y:S01]  /*64d0*/  UISETP.NE.AND UP0, UPT, UR12, URZ, UPT ;  /* 0x000000ff0c00728c */ /* 0x000fe2000bf05270 */
[----:B---3--:R-:W-:Y:S01]  /*64e0*/  CS2R R4, SRZ ;  /* 0x0000000000047805 */ /* 0x008fe2000001ff00 */
[----:B------:R-:W0:Y:S04]  /*64f0*/  LDCU.64 UR14, c[0x0][0x3c0] ;  /* 0x00007800ff0e77ac */ /* 0x000e280008000a00 */
[----:B------:R-:W-:-:S13]  /*6500*/  PLOP3.LUT P0, PT, PT, PT, UP0, 0x80, 0x8 ;  /* 0x000000000008781c */ /* 0x000fda0003f0f008 */
[----:B------:R-:W-:Y:S05]  /*6510*/  @P0 BRA `(.L_x_723) ;  /* 0x0000000000140947 */ /* 0x000fea0003800000 */
[----:B------:R-:W1:Y:S08]  /*6520*/  LDC.64 R2, c[0x0][0x3d0] ;  /* 0x0000f400ff027b82 */ /* 0x000e700000000a00 */
[----:B------:R-:W2:Y:S01]  /*6530*/  LDC.64 R6, c[0x0][0x3c8] ;  /* 0x0000f200ff067b82 */ /* 0x000ea20000000a00 */
[----:B-1----:R-:W2:Y:S02]  /*6540*/  LDG.E.64 R2, desc[UR8][R2.64] ;  /* 0x0000000802027981 */ /* 0x002ea4000c1e1b00 */
[----:B--2---:R-:W-:-:S05]  /*6550*/  IADD3 R5, P1, PT, -R2, R6, RZ ;  /* 0x0000000602057210 */ /* 0x004fca0007f3e1ff */
[----:B------:R-:W-:-:S08]  /*6560*/  IMAD.X R4, R7, 0x1, ~R3, P1 ;  /* 0x0000000107047824 */ /* 0x000fd000008e0e03 */
.L_x_723:
[----:B------:R-:W-:-:S04]  /*6570*/  IADD3 R6, P1, P2, R5, UR5, R0 ;  /* 0x0000000505067c10 */ /* 0x000fc8000fa3e000 */
[----:B------:R-:W-:Y:S02]  /*6580*/  LOP3.LUT R6, RZ, R6, RZ, 0x33, !PT ;  /* 0x00000006ff067212 */ /* 0x000fe400078e33ff */
[----:B------:R-:W-:Y:S02]  /*6590*/  IADD3.X R5, PT, PT, R4, UR11, RZ, P1, P2 ;  /* 0x0000000b04057c10 */ /* 0x000fe40008fe44ff */
[----:B0-----:R-:W-:Y:S02]  /*65a0*/  IADD3 R6, P1, PT, R6, UR14, RZ ;  /* 0x0000000e06067c10 */ /* 0x001fe4000ff3e0ff */
[----:B------:R-:W-:-:S04]  /*65b0*/  LOP3.LUT R5, RZ, R5, RZ, 0x33, !PT ;  /* 0x00000005ff057212 */ /* 0x000fc800078e33ff */
[----:B------:R-:W-:Y:S01]  /*65c0*/  IADD3.X R5, PT, PT, R5, UR15, RZ, P1, !PT ;  /* 0x0000000f05057c10 */ /* 0x000fe20008ffe4ff */
[----:B------:R-:W-:Y:S06]  /*65d0*/  BRA `(.L_x_724) ;  /* 0x0000000000287947 */ /* 0x000fec0003800000 */
.L_x_722:
[----:B------:R-:W-:Y:S01]  /*65e0*/  UISETP.NE.AND UP0, UPT, UR12, URZ, UPT ;  /* 0x000000ff0c00728c */ /* 0x000fe2000bf05270 */
[----:B------:R-:W-:Y:S01]  /*65f0*/  VIADD R5, R0, -UR4 ;  /* 0x8000000400057c36 */ /* 0x000fe20008000000 */
[----:B---3--:R-:W-:-:S04]  /*6600*/  CS2R R2, SRZ ;  /* 0x0000000000027805 */ /* 0x008fc8000001ff00 */
[----:B------:R-:W-:-:S13]  /*6610*/  PLOP3.LUT P0, PT, PT, PT, UP0, 0x80, 0x8 ;  /* 0x000000000008781c */ /* 0x000fda0003f0f008 */
[----:B------:R-:W-:Y:S05]  /*6620*/  @P0 BRA `(.L_x_725) ;  /* 0x0000000000080947 */ /* 0x000fea0003800000 */
[----:B------:R-:W0:Y:S02]  /*6630*/  LDC.64 R2, c[0x0][0x3d0] ;  /* 0x0000f400ff027b82 */ /* 0x000e240000000a00 */
[----:B0-----:R-:W5:Y:S02]  /*6640*/  LDG.E.64 R2, desc[UR8][R2.64] ;  /* 0x0000000802027981 */ /* 0x001f64000c1e1b00 */
.L_x_725:
[--C-:B-----5:R-:W-:Y:S02]  /*6650*/  IADD3 R6, P1, P2, R2, UR7, R5.reuse ;  /* 0x0000000702067c10 */ /* 0x120fe4000fa3e005 */
[----:B------:R-:W-:-:S04]  /*6660*/  SHF.R.S32.HI R5, RZ, 0x1f, R5 ;  /* 0x0000001fff057819 */ /* 0x000fc80000011405 */
[----:B------:R-:W-:-:S07]  /*6670*/  IADD3.X R5, PT, PT, R3, UR10, R5, P1, P2 ;  /* 0x0000000a03057c10 */ /* 0x000fce0008fe4405 */
.L_x_724:
[----:B------:R-:W-:Y:S05]  /*6680*/  BSYNC.RECONVERGENT B0 ;  /* 0x0000000000007941 */ /* 0x000fea0003800200 */
.L_x_721:
[C---:B------:R-:W-:Y:S01]  /*6690*/  LEA R2, R0.reuse, UR6, 0x2 ;  /* 0x0000000600027c11 */ /* 0x040fe2000f8e10ff */
[----:B------:R-:W0:Y:S01]  /*66a0*/  LDCU.64 UR12, c[0x0][0x390] ;  /* 0x00007200ff0c77ac */ /* 0x000e220008000a00 */
[----:B------:R-:W-:Y:S01]  /*66b0*/  VIADD R8, R0, 0x260 ;  /* 0x0000026000087836 */ /* 0x000fe20000000000 */
[----:B------:R-:W-:Y:S02]  /*66c0*/  BSSY.RECONVERGENT B0, `(.L_x_726) ;  /* 0x0000023000007945 */ /* 0x000fe40003800200 */
[----:B------:R-:W1:Y:S01]  /*66d0*/  LDS R3, [R2] ;  /* 0x0000000002037984 */ /* 0x000e620000000800 */
[----:B0-----:R-:W-:-:S04]  /*66e0*/  LEA R4, P1, R6, UR12, 0x2 ;  /* 0x0000000c06047c11 */ /* 0x001fc8000f8210ff */
[----:B------:R-:W-:Y:S02]  /*66f0*/  LEA.HI.X R5, R6, UR13, R5, 0x2, P1 ;  /* 0x0000000d06057c11 */ /* 0x000fe400088f1405 */
[----:B------:R-:W-:-:S03]  /*6700*/  ISETP.GE.AND P1, PT, R8, UR4, PT ;  /* 0x0000000408007c0c */ /* 0x000fc6000bf26270 */
[----:B-1----:R0:W-:Y:S10]  /*6710*/  STG.E desc[UR8][R4.64], R3 ;  /* 0x0000000304007986 */ /* 0x0021f4000c101908 */
[----:B------:R-:W-:Y:S05]  /*6720*/  @!P1 BRA `(.L_x_727) ;  /* 0x00000000002c9947 */ /* 0x000fea0003800000 */
[----:B------:R-:W-:Y:S01]  /*6730*/  BSSY.RECONVERGENT B1, `(.L_x_728) ;  /* 0x0000006000017945 */ /* 0x000fe20003800200 */
[----:B0-----:R-:W-:Y:S01]  /*6740*/  VIADD R3, R8, -UR4 ;  /* 0x8000000408037c36 */ /* 0x001fe20008000000 */
[----:B------:R-:W-:Y:S02]  /*6750*/  CS2R R4, SRZ ;  /* 0x0000000000047805 */ /* 0x000fe4000001ff00 */
[----:B------:R-:W-:Y:S05]  /*6760*/  @P0 BRA `(.L_x_729) ;  /* 0x0000000000080947 */ /* 0x000fea0003800000 */
[----:B------:R-:W0:Y:S02]  /*6770*/  LDC.64 R4, c[0x0][0x3d0] ;  /* 0x0000f400ff047b82 */ /* 0x000e240000000a00 */
[----:B0-----:R-:W5:Y:S02]  /*6780*/  LDG.E.64 R4, desc[UR8][R4.64] ;  /* 0x0000000804047981 */ /* 0x001f64000c1e1b00 */
.L_x_729:
[----:B------:R-:W-:Y:S05]  /*6790*/  BSYNC.RECONVERGENT B1 ;  /* 0x0000000000017941 */ /* 0x000fea0003800200 */
.L_x_728:
[--C-:B-----5:R-:W-:Y:S02]  /*67a0*/  IADD3 R6, P1, P2, R4, UR7, R3.reuse ;  /* 0x0000000704067c10 */ /* 0x120fe4000fa3e003 */
[----:B------:R-:W-:-:S04]  /*67b0*/  SHF.R.S32.HI R3, RZ, 0x1f, R3 ;  /* 0x0000001fff037819 */ /* 0x000fc80000011403 */
[----:B------:R-:W-:Y:S01]  /*67c0*/  IADD3.X R5, PT, PT, R5, UR10, R3, P1, P2 ;  /* 0x0000000a05057c10 */ /* 0x000fe20008fe4403 */
[----:B------:R-:W-:Y:S06]  /*67d0*/  BRA `(.L_x_730) ;  /* 0x0000000000447947 */ /* 0x000fec0003800000 */
.L_x_727:
[----:B------:R-:W-:Y:S01]  /*67e0*/  BSSY.RECONVERGENT B1, `(.L_x_731) ;  /* 0x0000009000017945 */ /* 0x000fe20003800200 */
[----:B0-----:R-:W-:Y:S02]  /*67f0*/  IMAD.MOV.U32 R3, RZ, RZ, RZ ;  /* 0x000000ffff037224 */ /* 0x001fe400078e00ff */
[----:B------:R-:W-:Y:S01]  /*6800*/  IMAD.MOV.U32 R6, RZ, RZ, RZ ;  /* 0x000000ffff067224 */ /* 0x000fe200078e00ff */
[----:B------:R-:W-:Y:S06]  /*6810*/  @P0 BRA `(.L_x_732) ;  /* 0x0000000000140947 */ /* 0x000fec0003800000 */
[----:B------:R-:W0:Y:S01]  /*6820*/  LDC.64 R4, c[0x0][0x3d0] ;  /* 0x0000f400ff047b82 */ /* 0x000e220000000a00 */
[----:B------:R-:W1:Y:S01]  /*6830*/  LDCU.64 UR14, c[0x0][0x3c8] ;  /* 0x00007900ff0e77ac */ /* 0x000e620008000a00 */
[----:B0-----:R-:W1:Y:S02]  /*6840*/  LDG.E.64 R4, desc[UR8][R4.64] ;  /* 0x0000000804047981 */ /* 0x001e64000c1e1b00 */
[----:B-1----:R-:W-:-:S04]  /*6850*/  IADD3 R3, P1, PT, -R4, UR14, RZ ;  /* 0x0000000e04037c10 */ /* 0x002fc8000ff3e1ff */
[----:B------:R-:W-:-:S09]  /*6860*/  IADD3.X R6, PT, PT, ~R5, UR15, RZ, P1, !PT ;  /* 0x0000000f05067c10 */ /* 0x000fd20008ffe5ff */
.L_x_732:
[----:B------:R-:W-:Y:S05]  /*6870*/  BSYNC.RECONVERGENT B1 ;  /* 0x0000000000017941 */ /* 0x000fea0003800200 */
.L_x_731:
[----:B------:R-:W0:Y:S01]  /*6880*/  LDCU.64 UR14, c[0x0][0x3c0] ;  /* 0x00007800ff0e77ac */ /* 0x000e220008000a00 */
[----:B------:R-:W-:-:S04]  /*6890*/  IADD3 R3, P1, P2, R3, UR5, R8 ;  /* 0x0000000503037c10 */ /* 0x000fc8000fa3e008 */
[----:B------:R-:W-:Y:S02]  /*68a0*/  LOP3.LUT R3, RZ, R3, RZ, 0x33, !PT ;  /* 0x00000003ff037212 */ /* 0x000fe400078e33ff */
[----:B------:R-:W-:Y:S02]  /*68b0*/  IADD3.X R4, PT, PT, R6, UR11, RZ, P1, P2 ;  /* 0x0000000b06047c10 */ /* 0x000fe40008fe44ff */
[----:B0-----:R-:W-:Y:S02]  /*68c0*/  IADD3 R6, P1, PT, R3, UR14, RZ ;  /* 0x0000000e03067c10 */ /* 0x001fe4000ff3e0ff */
[----:B------:R-:W-:-:S04]  /*68d0*/  LOP3.LUT R3, RZ, R4, RZ, 0x33, !PT ;  /* 0x00000004ff037212 */ /* 0x000fc800078e33ff */
[----:B------:R-:W-:-:S07]  /*68e0*/  IADD3.X R5, PT, PT, R3, UR15, RZ, P1, !PT ;  /* 0x0000000f03057c10 */ /* 0x000fce0008ffe4ff */
.L_x_730:
[----:B------:R-:W-:Y:S05]  /*68f0*/  BSYNC.RECONVERGENT B0 ;  /* 0x0000000000007941 */ /* 0x000fea0003800200 */
.L_x_726:
        /* <DEDUP_REMOVED lines=14> */
.L_x_736:
[----:B------:R-:W-:Y:S05]  /*69e0*/  BSYNC.RECONVERGENT B1 ;  /* 0x0000000000017941 */ /* 0x000fea0003800200 */
.L_x_735:
[--C-:B-----5:R-:W-:Y:S02]  /*69f0*/  IADD3 R6, P1, P2, R4, UR7, R3.reuse ;  /* 0x0000000704067c10 */ /* 0x120fe4000fa3e003 */
[----:B------:R-:W-:-:S04]  /*6a00*/  SHF.R.S32.HI R3, RZ, 0x1f, R3 ;  /* 0x0000001fff037819 */ /* 0x000fc80000011403 */
[----:B------:R-:W-:Y:S01]  /*6a10*/  IADD3.X R5, PT, PT, R5, UR10, R3, P1, P2 ;  /* 0x0000000a05057c10 */ /* 0x000fe20008fe4403 */
[----:B------:R-:W-:Y:S06]  /*6a20*/  BRA `(.L_x_737) ;  /* 0x0000000000447947 */ /* 0x000fec0003800000 */
.L_x_734:
        /* <DEDUP_REMOVED lines=9> */
.L_x_739:
[----:B------:R-:W-:Y:S05]  /*6ac0*/  BSYNC.RECONVERGENT B1 ;  /* 0x0000000000017941 */ /* 0x000fea0003800200 */
.L_x_738:
[----:B------:R-:W0:Y:S01]  /*6ad0*/  LDCU.64 UR14, c[0x0][0x3c0] ;  /* 0x00007800ff0e77ac */ /* 0x000e220008000a00 */
[----:B------:R-:W-:-:S04]  /*6ae0*/  IADD3 R3, P1, P2, R3, UR5, R8 ;  /* 0x0000000503037c10 */ /* 0x000fc8000fa3e008 */
[----:B------:R-:W-:Y:S02]  /*6af0*/  LOP3.LUT R3, RZ, R3, RZ, 0x33, !PT ;  /* 0x00000003ff037212 */ /* 0x000fe400078e33ff */
[----:B------:R-:W-:Y:S02]  /*6b00*/  IADD3.X R4, PT, PT, R6, UR11, RZ, P1, P2 ;  /* 0x0000000b06047c10 */ /* 0x000fe40008fe44ff */
[----:B0-----:R-:W-:Y:S02]  /*6b10*/  IADD3 R6, P1, PT, R3, UR14, RZ ;  /* 0x0000000e03067c10 */ /* 0x001fe4000ff3e0ff */
[----:B------:R-:W-:-:S04]  /*6b20*/  LOP3.LUT R3, RZ, R4, RZ, 0x33, !PT ;  /* 0x00000004ff037212 */ /* 0x000fc800078e33ff */
[----:B------:R-:W-:-:S07]  /*6b30*/  IADD3.X R5, PT, PT, R3, UR15, RZ, P1, !PT ;  /* 0x0000000f03057c10 */ /* 0x000fce0008ffe4ff */
.L_x_737:
[----:B------:R-:W-:Y:S05]  /*6b40*/  BSYNC.RECONVERGENT B0 ;  /* 0x0000000000007941 */ /* 0x000fea0003800200 */
.L_x_733:
        /* <DEDUP_REMOVED lines=14> */
.L_x_743:
[----:B------:R-:W-:Y:S05]  /*6c30*/  BSYNC.RECONVERGENT B1 ;  /* 0x0000000000017941 */ /* 0x000fea0003800200 */
.L_x_742:
[--C-:B-----5:R-:W-:Y:S02]  /*6c40*/  IADD3 R6, P1, P2, R4, UR7, R3.reuse ;  /* 0x0000000704067c10 */ /* 0x120fe4000fa3e003 */
[----:B------:R-:W-:-:S04]  /*6c50*/  SHF.R.S32.HI R3, RZ, 0x1f, R3 ;  /* 0x0000001fff037819 */ /* 0x000fc80000011403 */
[----:B------:R-:W-:Y:S01]  /*6c60*/  IADD3.X R5, PT, PT, R5, UR10, R3, P1, P2 ;  /* 0x0000000a05057c10 */ /* 0x000fe20008fe4403 */
[----:B------:R-:W-:Y:S06]  /*6c70*/  BRA `(.L_x_744) ;  /* 0x0000000000447947 */ /* 0x000fec0003800000 */
.L_x_741:
        /* <DEDUP_REMOVED lines=9> */
.L_x_746:
[----:B------:R-:W-:Y:S05]  /*6d10*/  BSYNC.RECONVERGENT B1 ;  /* 0x0000000000017941 */ /* 0x000fea0003800200 */
.L_x_745:
[----:B------:R-:W0:Y:S01]  /*6d20*/  LDCU.64 UR14, c[0x0][0x3c0] ;  /* 0x00007800ff0e77ac */ /* 0x000e220008000a00 */
[----:B------:R-:W-:-:S04]  /*6d30*/  IADD3 R3, P1, P2, R3, UR5, R8 ;  /* 0x0000000503037c10 */ /* 0x000fc8000fa3e008 */
[----:B------:R-:W-:Y:S02]  /*6d40*/  LOP3.LUT R3, RZ, R3, RZ, 0x33, !PT ;  /* 0x00000003ff037212 */ /* 0x000fe400078e33ff */
[----:B------:R-:W-:Y:S02]  /*6d50*/  IADD3.X R4, PT, PT, R6, UR11, RZ, P1, P2 ;  /* 0x0000000b06047c10 */ /* 0x000fe40008fe44ff */
[----:B0-----:R-:W-:Y:S02]  /*6d60*/  IADD3 R6, P1, PT, R3, UR14, RZ ;  /* 0x0000000e03067c10 */ /* 0x001fe4000ff3e0ff */
[----:B------:R-:W-:-:S04]  /*6d70*/  LOP3.LUT R3, RZ, R4, RZ, 0x33, !PT ;  /* 0x00000004ff037212 */ /* 0x000fc800078e33ff */
[----:B------:R-:W-:-:S07]  /*6d80*/  IADD3.X R5, PT, PT, R3, UR15, RZ, P1, !PT ;  /* 0x0000000f03057c10 */ /* 0x000fce0008ffe4ff */
.L_x_744:
[----:B------:R-:W-:Y:S05]  /*6d90*/  BSYNC.RECONVERGENT B0 ;  /* 0x0000000000007941 */ /* 0x000fea0003800200 */
.L_x_740:
        /* <DEDUP_REMOVED lines=14> */
.L_x_750:
[----:B------:R-:W-:Y:S05]  /*6e80*/  BSYNC.RECONVERGENT B1 ;  /* 0x0000000000017941 */ /* 0x000fea0003800200 */
.L_x_749:
[--C-:B-----5:R-:W-:Y:S02]  /*6e90*/  IADD3 R6, P1, P2, R4, UR7, R3.reuse ;  /* 0x0000000704067c10 */ /* 0x120fe4000fa3e003 */
[----:B------:R-:W-:-:S04]  /*6ea0*/  SHF.R.S32.HI R3, RZ, 0x1f, R3 ;  /* 0x0000001fff037819 */ /* 0x000fc80000011403 */
[----:B------:R-:W-:Y:S01]  /*6eb0*/  IADD3.X R5, PT, PT, R5, UR10, R3, P1, P2 ;  /* 0x0000000a05057c10 */ /* 0x000fe20008fe4403 */
[----:B------:R-:W-:Y:S06]  /*6ec0*/  BRA `(.L_x_751) ;  /* 0x0000000000447947 */ /* 0x000fec0003800000 */
.L_x_748:
        /* <DEDUP_REMOVED lines=9> */
.L_x_753:
[----:B------:R-:W-:Y:S05]  /*6f60*/  BSYNC.RECONVERGENT B1 ;  /* 0x0000000000017941 */ /* 0x000fea0003800200 */
.L_x_752:
[----:B------:R-:W0:Y:S01]  /*6f70*/  LDCU.64 UR14, c[0x0][0x3c0] ;  /* 0x00007800ff0e77ac */ /* 0x000e220008000a00 */
[----:B------:R-:W-:-:S04]  /*6f80*/  IADD3 R3, P1, P2, R3, UR5, R8 ;  /* 0x0000000503037c10 */ /* 0x000fc8000fa3e008 */
[----:B------:R-:W-:Y:S02]  /*6f90*/  LOP3.LUT R3, RZ, R3, RZ, 0x33, !PT ;  /* 0x00000003ff037212 */ /* 0x000fe400078e33ff */
[----:B------:R-:W-:Y:S02]  /*6fa0*/  IADD3.X R4, PT, PT, R6, UR11, RZ, P1, P2 ;  /* 0x0000000b06047c10 */ /* 0x000fe40008fe44ff */
[----:B0-----:R-:W-:Y:S02]  /*6fb0*/  IADD3 R6, P1, PT, R3, UR14, RZ ;  /* 0x0000000e03067c10 */ /* 0x001fe4000ff3e0ff */
[----:B------:R-:W-:-:S04]  /*6fc0*/  LOP3.LUT R3, RZ, R4, RZ, 0x33, !PT ;  /* 0x00000004ff037212 */ /* 0x000fc800078e33ff */
[----:B------:R-:W-:-:S07]  /*6fd0*/  IADD3.X R5, PT, PT, R3, UR15, RZ, P1, !PT ;  /* 0x0000000f03057c10 */ /* 0x000fce0008ffe4ff */
.L_x_751:
[----:B------:R-:W-:Y:S05]  /*6fe0*/  BSYNC.RECONVERGENT B0 ;  /* 0x0000000000007941 */ /* 0x000fea0003800200 */
.L_x_747:
        /* <DEDUP_REMOVED lines=14> */
.L_x_757:
[----:B------:R-:W-:Y:S05]  /*70d0*/  BSYNC.RECONVERGENT B1 ;  /* 0x0000000000017941 */ /* 0x000fea0003800200 */
.L_x_756:
[--C-:B-----5:R-:W-:Y:S02]  /*70e0*/  IADD3 R6, P1, P2, R4, UR7, R3.reuse ;  /* 0x0000000704067c10 */ /* 0x120fe4000fa3e003 */
[----:B------:R-:W-:-:S04]  /*70f0*/  SHF.R.S32.HI R3, RZ, 0x1f, R3 ;  /* 0x0000001fff037819 */ /* 0x000fc80000011403 */
[----:B------:R-:W-:Y:S01]  /*7100*/  IADD3.X R5, PT, PT, R5, UR10, R3, P1, P2 ;  /* 0x0000000a05057c10 */ /* 0x000fe20008fe4403 */
[----:B------:R-:W-:Y:S06]  /*7110*/  BRA `(.L_x_758) ;  /* 0x0000000000447947 */ /* 0x000fec0003800000 */
.L_x_755:
        /* <DEDUP_REMOVED lines=9> */
.L_x_760:
[----:B------:R-:W-:Y:S05]  /*71b0*/  BSYNC.RECONVERGENT B1 ;  /* 0x0000000000017941 */ /* 0x000fea0003800200 */
.L_x_759:
[----:B------:R-:W0:Y:S01]  /*71c0*/  LDCU.64 UR14, c[0x0][0x3c0] ;  /* 0x00007800ff0e77ac */ /* 0x000e220008000a00 */
[----:B------:R-:W-:-:S04]  /*71d0*/  IADD3 R3, P1, P2, R3, UR5, R8 ;  /* 0x0000000503037c10 */ /* 0x000fc8000fa3e008 */
[----:B------:R-:W-:Y:S02]  /*71e0*/  LOP3.LUT R3, RZ, R3, RZ, 0x33, !PT ;  /* 0x00000003ff037212 */ /* 0x000fe400078e33ff */
[----:B------:R-:W-:Y:S02]  /*71f0*/  IADD3.X R4, PT, PT, R6, UR11, RZ, P1, P2 ;  /* 0x0000000b06047c10 */ /* 0x000fe40008fe44ff */
[----:B0-----:R-:W-:Y:S02]  /*7200*/  IADD3 R6, P1, PT, R3, UR14, RZ ;  /* 0x0000000e03067c10 */ /* 0x001fe4000ff3e0ff */
[----:B------:R-:W-:-:S04]  /*7210*/  LOP3.LUT R3, RZ, R4, RZ, 0x33, !PT ;  /* 0x00000004ff037212 */ /* 0x000fc800078e33ff */
[----:B------:R-:W-:-:S07]  /*7220*/  IADD3.X R5, PT, PT, R3, UR15, RZ, P1, !PT ;  /* 0x0000000f03057c10 */ /* 0x000fce0008ffe4ff */
.L_x_758:
[----:B------:R-:W-:Y:S05]  /*7230*/  BSYNC.RECONVERGENT B0 ;  /* 0x0000000000007941 */ /* 0x000fea0003800200 */
.L_x_754:
        /* <DEDUP_REMOVED lines=14> */
.L_x_764:
[----:B------:R-:W-:Y:S05]  /*7320*/  BSYNC.RECONVERGENT B1 ;  /* 0x0000000000017941 */ /* 0x000fea0003800200 */
.L_x_763:
[--C-:B-----5:R-:W-:Y:S02]  /*7330*/  IADD3 R6, P1, P2, R4, UR7, R3.reuse ;  /* 0x0000000704067c10 */ /* 0x120fe4000fa3e003 */
[----:B------:R-:W-:-:S04]  /*7340*/  SHF.R.S32.HI R3, RZ, 0x1f, R3 ;  /* 0x0000001fff037819 */ /* 0x000fc80000011403 */
[----:B------:R-:W-:Y:S01]  /*7350*/  IADD3.X R5, PT, PT, R5, UR10, R3, P1, P2 ;  /* 0x0000000a05057c10 */ /* 0x000fe20008fe4403 */
[----:B------:R-:W-:Y:S06]  /*7360*/  BRA `(.L_x_765) ;  /* 0x0000000000447947 */ /* 0x000fec0003800000 */
.L_x_762:
        /* <DEDUP_REMOVED lines=9> */
.L_x_767:
[----:B------:R-:W-:Y:S05]  /*7400*/  BSYNC.RECONVERGENT B1 ;  /* 0x0000000000017941 */ /* 0x000fea0003800200 */
.L_x_766:
[----:B------:R-:W0:Y:S01]  /*7410*/  LDCU.64 UR14, c[0x0][0x3c0] ;  /* 0x00007800ff0e77ac */ /* 0x000e220008000a00 */
[----:B------:R-:W-:-:S04]  /*7420*/  IADD3 R3, P1, P2, R3, UR5, R8 ;  /* 0x0000000503037c10 */ /* 0x000fc8000fa3e008 */
[----:B------:R-:W-:Y:S02]  /*7430*/  LOP3.LUT R3, RZ, R3, RZ, 0x33, !PT ;  /* 0x00000003ff037212 */ /* 0x000fe400078e33ff */
[----:B------:R-:W-:Y:S02]  /*7440*/  IADD3.X R4, PT, PT, R6, UR11, RZ, P1, P2 ;  /* 0x0000000b06047c10 */ /* 0x000fe40008fe44ff */
[----:B0-----:R-:W-:Y:S02]  /*7450*/  IADD3 R6, P1, PT, R3, UR14, RZ ;  /* 0x0000000e03067c10 */ /* 0x001fe4000ff3e0ff */
[----:B------:R-:W-:-:S04]  /*7460*/  LOP3.LUT R3, RZ, R4, RZ, 0x33, !PT ;  /* 0x00000004ff037212 */ /* 0x000fc800078e33ff */
[----:B------:R-:W-:-:S07]  /*7470*/  IADD3.X R5, PT, PT, R3, UR15, RZ, P1, !PT ;  /* 0x0000000f03057c10 */ /* 0x000fce0008ffe4ff */
.L_x_765:
[----:B------:R-:W-:Y:S05]  /*7480*/  BSYNC.RECONVERGENT B0 ;  /* 0x0000000000007941 */ /* 0x000fea0003800200 */
.L_x_761:
        /* <DEDUP_REMOVED lines=14> */
.L_x_771:
[----:B------:R-:W-:Y:S05]  /*7570*/  BSYNC.RECONVERGENT B1 ;  /* 0x0000000000017941 */ /* 0x000fea0003800200 */
.L_x_770:
[--C-:B-----5:R-:W-:Y:S02]  /*7580*/  IADD3 R6, P1, P2, R4, UR7, R3.reuse ;  /* 0x0000000704067c10 */ /* 0x120fe4000fa3e003 */
[----:B------:R-:W-:-:S04]  /*7590*/  SHF.R.S32.HI R3, RZ, 0x1f, R3 ;  /* 0x0000001fff037819 */ /* 0x000fc80000011403 */
[----:B------:R-:W-:Y:S01]  /*75a0*/  IADD3.X R5, PT, PT, R5, UR10, R3, P1, P2 ;  /* 0x0000000a05057c10 */ /* 0x000fe20008fe4403 */
[----:B------:R-:W-:Y:S06]  /*75b0*/  BRA `(.L_x_772) ;  /* 0x0000000000447947 */ /* 0x000fec0003800000 */
.L_x_769:
        /* <DEDUP_REMOVED lines=9> */
.L_x_774:
[----:B------:R-:W-:Y:S05]  /*7650*/  BSYNC.RECONVERGENT B1 ;  /* 0x0000000000017941 */ /* 0x000fea0003800200 */
.L_x_773:
[----:B------:R-:W0:Y:S01]  /*7660*/  LDCU.64 UR14, c[0x0][0x3c0] ;  /* 0x00007800ff0e77ac */ /* 0x000e220008000a00 */
[----:B------:R-:W-:-:S04]  /*7670*/  IADD3 R3, P1, P2, R3, UR5, R8 ;  /* 0x0000000503037c10 */ /* 0x000fc8000fa3e008 */
[----:B------:R-:W-:Y:S02]  /*7680*/  LOP3.LUT R3, RZ, R3, RZ, 0x33, !PT ;  /* 0x00000003ff037212 */ /* 0x000fe400078e33ff */
[----:B------:R-:W-:Y:S02]  /*7690*/  IADD3.X R4, PT, PT, R6, UR11, RZ, P1, P2 ;  /* 0x0000000b06047c10 */ /* 0x000fe40008fe44ff */
[----:B0-----:R-:W-:Y:S02]  /*76a0*/  IADD3 R6, P1, PT, R3, UR14, RZ ;  /* 0x0000000e03067c10 */ /* 0x001fe4000ff3e0ff */
[----:B------:R-:W-:-:S04]  /*76b0*/  LOP3.LUT R3, RZ, R4, RZ, 0x33, !PT ;  /* 0x00000004ff037212 */ /* 0x000fc800078e33ff */
[----:B------:R-:W-:-:S07]  /*76c0*/  IADD3.X R5, PT, PT, R3, UR15, RZ, P1, !PT ;  /* 0x0000000f03057c10 */ /* 0x000fce0008ffe4ff */
.L_x_772:
[----:B------:R-:W-:Y:S05]  /*76d0*/  BSYNC.RECONVERGENT B0 ;  /* 0x0000000000007941 */ /* 0x000fea0003800200 */
.L_x_768:
        /* <DEDUP_REMOVED lines=14> */
.L_x_778:
[----:B------:R-:W-:Y:S05]  /*77c0*/  BSYNC.RECONVERGENT B1 ;  /* 0x0000000000017941 */ /* 0x000fea0003800200 */
.L_x_777:
[--C-:B-----5:R-:W-:Y:S02]  /*77d0*/  IADD3 R6, P1, P2, R4, UR7, R3.reuse ;  /* 0x0000000704067c10 */ /* 0x120fe4000fa3e003 */
[----:B------:R-:W-:-:S04]  /*77e0*/  SHF.R.S32.HI R3, RZ, 0x1f, R3 ;  /* 0x0000001fff037819 */ /* 0x000fc80000011403 */
[----:B------:R-:W-:Y:S01]  /*77f0*/  IADD3.X R5, PT, PT, R5, UR10, R3, P1, P2 ;  /* 0x0000000a05057c10 */ /* 0x000fe20008fe4403 */
[----:B------:R-:W-:Y:S06]  /*7800*/  BRA `(.L_x_779) ;  /* 0x0000000000447947 */ /* 0x000fec0003800000 */
.L_x_776:
        /* <DEDUP_REMOVED lines=9> */
.L_x_781:
[----:B------:R-:W-:Y:S05]  /*78a0*/  BSYNC.RECONVERGENT B1 ;  /* 0x0000000000017941 */ /* 0x000fea0003800200 */
.L_x_780:
[----:B------:R-:W0:Y:S01]  /*78b0*/  LDCU.64 UR14, c[0x0][0x3c0] ;  /* 0x00007800ff0e77ac */ /* 0x000e220008000a00 */
[----:B------:R-:W-:-:S04]  /*78c0*/  IADD3 R3, P1, P2, R3, UR5, R8 ;  /* 0x0000000503037c10 */ /* 0x000fc8000fa3e008 */
[----:B------:R-:W-:Y:S02]  /*78d0*/  LOP3.LUT R3, RZ, R3, RZ, 0x33, !PT ;  /* 0x00000003ff037212 */ /* 0x000fe400078e33ff */
[----:B------:R-:W-:Y:S02]  /*78e0*/  IADD3.X R4, PT, PT, R6, UR11, RZ, P1, P2 ;  /* 0x0000000b06047c10 */ /* 0x000fe40008fe44ff */
[----:B0-----:R-:W-:Y:S02]  /*78f0*/  IADD3 R6, P1, PT, R3, UR14, RZ ;  /* 0x0000000e03067c10 */ /* 0x001fe4000ff3e0ff */
[----:B------:R-:W-:-:S04]  /*7900*/  LOP3.LUT R3, RZ, R4, RZ, 0x33, !PT ;  /* 0x00000004ff037212 */ /* 0x000fc800078e33ff */
[----:B------:R-:W-:-:S07]  /*7910*/  IADD3.X R5, PT, PT, R3, UR15, RZ, P1, !PT ;  /* 0x0000000f03057c10 */ /* 0x000fce0008ffe4ff */
.L_x_779:
[----:B------:R-:W-:Y:S05]  /*7920*/  BSYNC.RECONVERGENT B0 ;  /* 0x0000000000007941 */ /* 0x000fea0003800200 */
.L_x_775:
        /* <DEDUP_REMOVED lines=14> */
.L_x_785:
[----:B------:R-:W-:Y:S05]  /*7a10*/  BSYNC.RECONVERGENT B1 ;  /* 0x0000000000017941 */ /* 0x000fea0003800200 */
.L_x_784:
[--C-:B-----5:R-:W-:Y:S02]  /*7a20*/  IADD3 R6, P1, P2, R4, UR7, R3.reuse ;  /* 0x0000000704067c10 */ /* 0x120fe4000fa3e003 */
[----:B------:R-:W-:-:S04]  /*7a30*/  SHF.R.S32.HI R3, RZ, 0x1f, R3 ;  /* 0x0000001fff037819 */ /* 0x000fc80000011403 */
[----:B------:R-:W-:Y:S01]  /*7a40*/  IADD3.X R5, PT, PT, R5, UR10, R3, P1, P2 ;  /* 0x0000000a05057c10 */ /* 0x000fe20008fe4403 */
[----:B------:R-:W-:Y:S06]  /*7a50*/  BRA `(.L_x_786) ;  /* 0x0000000000447947 */ /* 0x000fec0003800000 */
.L_x_783:
        /* <DEDUP_REMOVED lines=9> */
.L_x_788:
[----:B------:R-:W-:Y:S05]  /*7af0*/  BSYNC.RECONVERGENT B1 ;  /* 0x0000000000017941 */ /* 0x000fea0003800200 */
.L_x_787:
[----:B------:R-:W0:Y:S01]  /*7b00*/  LDCU.64 UR14, c[0x0][0x3c0] ;  /* 0x00007800ff0e77ac */ /* 0x000e220008000a00 */
[----:B------:R-:W-:-:S04]  /*7b10*/  IADD3 R3, P1, P2, R3, UR5, R8 ;  /* 0x0000000503037c10 */ /* 0x000fc8000fa3e008 */
[----:B------:R-:W-:Y:S02]  /*7b20*/  LOP3.LUT R3, RZ, R3, RZ, 0x33, !PT ;  /* 0x00000003ff037212 */ /* 0x000fe400078e33ff */
[----:B------:R-:W-:Y:S02]  /*7b30*/  IADD3.X R4, PT, PT, R6, UR11, RZ, P1, P2 ;  /* 0x0000000b06047c10 */ /* 0x000fe40008fe44ff */
[----:B0-----:R-:W-:Y:S02]  /*7b40*/  IADD3 R6, P1, PT, R3, UR14, RZ ;  /* 0x0000000e03067c10 */ /* 0x001fe4000ff3e0ff */
[----:B------:R-:W-:-:S04]  /*7b50*/  LOP3.LUT R3, RZ, R4, RZ, 0x33, !PT ;  /* 0x00000004ff037212 */ /* 0x000fc800078e33ff */
[----:B------:R-:W-:-:S07]  /*7b60*/  IADD3.X R5, PT, PT, R3, UR15, RZ, P1, !PT ;  /* 0x0000000f03057c10 */ /* 0x000fce0008ffe4ff */
.L_x_786:
[----:B------:R-:W-:Y:S05]  /*7b70*/  BSYNC.RECONVERGENT B0 ;  /* 0x0000000000007941 */ /* 0x000fea0003800200 */
.L_x_782:
        /* <DEDUP_REMOVED lines=14> */
.L_x_792:
[----:B------:R-:W-:Y:S05]  /*7c60*/  BSYNC.RECONVERGENT B1 ;  /* 0x0000000000017941 */ /* 0x000fea0003800200 */
.L_x_791:
[--C-:B-----5:R-:W-:Y:S02]  /*7c70*/  IADD3 R6, P1, P2, R4, UR7, R3.reuse ;  /* 0x0000000704067c10 */ /* 0x120fe4000fa3e003 */
[----:B------:R-:W-:-:S04]  /*7c80*/  SHF.R.S32.HI R3, RZ, 0x1f, R3 ;  /* 0x0000001fff037819 */ /* 0x000fc80000011403 */
[----:B------:R-:W-:Y:S01]  /*7c90*/  IADD3.X R5, PT, PT, R5, UR10, R3, P1, P2 ;  /* 0x0000000a05057c10 */ /* 0x000fe20008fe4403 */
[----:B------:R-:W-:Y:S06]  /*7ca0*/  BRA `(.L_x_793) ;  /* 0x0000000000447947 */ /* 0x000fec0003800000 */
.L_x_790:
        /* <DEDUP_REMOVED lines=9> */
.L_x_795:
[----:B------:R-:W-:Y:S05]  /*7d40*/  BSYNC.RECONVERGENT B1 ;  /* 0x0000000000017941 */ /* 0x000fea0003800200 */
.L_x_794:
[----:B------:R-:W0:Y:S01]  /*7d50*/  LDCU.64 UR14, c[0x0][0x3c0] ;  /* 0x00007800ff0e77ac */ /* 0x000e220008000a00 */
[----:B------:R-:W-:-:S04]  /*7d60*/  IADD3 R3, P1, P2, R3, UR5, R8 ;  /* 0x0000000503037c10 */ /* 0x000fc8000fa3e008 */
[----:B------:R-:W-:Y:S02]  /*7d70*/  LOP3.LUT R3, RZ, R3, RZ, 0x33, !PT ;  /* 0x00000003ff037212 */ /* 0x000fe400078e33ff */
[----:B------:R-:W-:Y:S02]  /*7d80*/  IADD3.X R4, PT, PT, R6, UR11, RZ, P1, P2 ;  /* 0x0000000b06047c10 */ /* 0x000fe40008fe44ff */
[----:B0-----:R-:W-:Y:S02]  /*7d90*/  IADD3 R6, P1, PT, R3, UR14, RZ ;  /* 0x0000000e03067c10 */ /* 0x001fe4000ff3e0ff */
[----:B------:R-:W-:-:S04]  /*7da0*/  LOP3.LUT R3, RZ, R4, RZ, 0x33, !PT ;  /* 0x00000004ff037212 */ /* 0x000fc800078e33ff */
[----:B------:R-:W-:-:S07]  /*7db0*/  IADD3.X R5, PT, PT, R3, UR15, RZ, P1, !PT ;  /* 0x0000000f03057c10 */ /* 0x000fce0008ffe4ff */
.L_x_793:
[----:B------:R-:W-:Y:S05]  /*7dc0*/  BSYNC.RECONVERGENT B0 ;  /* 0x0000000000007941 */ /* 0x000fea0003800200 */
.L_x_789:
        /* <DEDUP_REMOVED lines=14> */
.L_x_799:
[----:B------:R-:W-:Y:S05]  /*7eb0*/  BSYNC.RECONVERGENT B1 ;  /* 0x0000000000017941 */ /* 0x000fea0003800200 */
.L_x_798:
[--C-:B-----5:R-:W-:Y:S02]  /*7ec0*/  IADD3 R6, P1, P2, R4, UR7, R3.reuse ;  /* 0x0000000704067c10 */ /* 0x120fe4000fa3e003 */
[----:B------:R-:W-:-:S04]  /*7ed0*/  SHF.R.S32.HI R3, RZ, 0x1f, R3 ;  /* 0x0000001fff037819 */ /* 0x000fc80000011403 */
[----:B------:R-:W-:Y:S01]  /*7ee0*/  IADD3.X R5, PT, PT, R5, UR10, R3, P1, P2 ;  /* 0x0000000a05057c10 */ /* 0x000fe20008fe4403 */
[----:B------:R-:W-:Y:S06]  /*7ef0*/  BRA `(.L_x_800) ;  /* 0x0000000000447947 */ /* 0x000fec0003800000 */
.L_x_797:
        /* <DEDUP_REMOVED lines=9> */
.L_x_802:
[----:B------:R-:W-:Y:S05]  /*7f90*/  BSYNC.RECONVERGENT B1 ;  /* 0x0000000000017941 */ /* 0x000fea0003800200 */
.L_x_801:
[----:B------:R-:W0:Y:S01]  /*7fa0*/  LDCU.64 UR14, c[0x0][0x3c0] ;  /* 0x00007800ff0e77ac */ /* 0x000e220008000a00 */
[----:B------:R-:W-:-:S04]  /*7fb0*/  IADD3 R3, P1, P2, R3, UR5, R8 ;  /* 0x0000000503037c10 */ /* 0x000fc8000fa3e008 */
[----:B------:R-:W-:Y:S02]  /*7fc0*/  LOP3.LUT R3, RZ, R3, RZ, 0x33, !PT ;  /* 0x00000003ff037212 */ /* 0x000fe400078e33ff */
[----:B------:R-:W-:Y:S02]  /*7fd0*/  IADD3.X R4, PT, PT, R6, UR11, RZ, P1, P2 ;  /* 0x0000000b06047c10 */ /* 0x000fe40008fe44ff */
[----:B0-----:R-:W-:Y:S02]  /*7fe0*/  IADD3 R6, P1, PT, R3, UR14, RZ ;  /* 0x0000000e03067c10 */ /* 0x001fe4000ff3e0ff */
[----:B------:R-:W-:-:S04]  /*7ff0*/  LOP3.LUT R3, RZ, R4, RZ, 0x33, !PT ;  /* 0x00000004ff037212 */ /* 0x000fc800078e33ff */
[----:B------:R-:W-:-:S07]  /*8000*/  IADD3.X R5, PT, PT, R3, UR15, RZ, P1, !PT ;  /* 0x0000000f03057c10 */ /* 0x000fce0008ffe4ff */
.L_x_800:
[----:B------:R-:W-:Y:S05]  /*8010*/  BSYNC.RECONVERGENT B0 ;  /* 0x0000000000007941 */ /* 0x000fea0003800200 */
.L_x_796:
        /* <DEDUP_REMOVED lines=14> */
.L_x_806:
[----:B------:R-:W-:Y:S05]  /*8100*/  BSYNC.RECONVERGENT B1 ;  /* 0x0000000000017941 */ /* 0x000fea0003800200 */
.L_x_805:
[--C-:B-----5:R-:W-:Y:S02]  /*8110*/  IADD3 R6, P1, P2, R4, UR7, R3.reuse ;  /* 0x0000000704067c10 */ /* 0x120fe4000fa3e003 */
[----:B------:R-:W-:-:S04]  /*8120*/  SHF.R.S32.HI R3, RZ, 0x1f, R3 ;  /* 0x0000001fff037819 */ /* 0x000fc80000011403 */
[----:B------:R-:W-:Y:S01]  /*8130*/  IADD3.X R5, PT, PT, R5, UR10, R3, P1, P2 ;  /* 0x0000000a05057c10 */ /* 0x000fe20008fe4403 */
[----:B------:R-:W-:Y:S06]  /*8140*/  BRA `(.L_x_807) ;  /* 0x0000000000447947 */ /* 0x000fec0003800000 */
.L_x_804:
        /* <DEDUP_REMOVED lines=9> */
.L_x_809:
[----:B------:R-:W-:Y:S05]  /*81e0*/  BSYNC.RECONVERGENT B1 ;  /* 0x0000000000017941 */ /* 0x000fea0003800200 */
.L_x_808:
[----:B------:R-:W0:Y:S01]  /*81f0*/  LDCU.64 UR14, c[0x0][0x3c0] ;  /* 0x00007800ff0e77ac */ /* 0x000e220008000a00 */
[----:B------:R-:W-:-:S04]  /*8200*/  IADD3 R3, P1, P2, R3, UR5, R8 ;  /* 0x0000000503037c10 */ /* 0x000fc8000fa3e008 */
[----:B------:R-:W-:Y:S02]  /*8210*/  LOP3.LUT R3, RZ, R3, RZ, 0x33, !PT ;  /* 0x00000003ff037212 */ /* 0x000fe400078e33ff */
[----:B------:R-:W-:Y:S02]  /*8220*/  IADD3.X R4, PT, PT, R6, UR11, RZ, P1, P2 ;  /* 0x0000000b06047c10 */ /* 0x000fe40008fe44ff */
[----:B0-----:R-:W-:Y:S02]  /*8230*/  IADD3 R6, P1, PT, R3, UR14, RZ ;  /* 0x0000000e03067c10 */ /* 0x001fe4000ff3e0ff */
[----:B------:R-:W-:-:S04]  /*8240*/  LOP3.LUT R3, RZ, R4, RZ, 0x33, !PT ;  /* 0x00000004ff037212 */ /* 0x000fc800078e33ff */
[----:B------:R-:W-:-:S07]  /*8250*/  IADD3.X R5, PT, PT, R3, UR15, RZ, P1, !PT ;  /* 0x0000000f03057c10 */ /* 0x000fce0008ffe4ff */
.L_x_807:
[----:B------:R-:W-:Y:S05]  /*8260*/  BSYNC.RECONVERGENT B0 ;  /* 0x0000000000007941 */ /* 0x000fea0003800200 */
.L_x_803:
        /* <DEDUP_REMOVED lines=14> */
.L_x_813:
[----:B------:R-:W-:Y:S05]  /*8350*/  BSYNC.RECONVERGENT B1 ;  /* 0x0000000000017941 */ /* 0x000fea0003800200 */
.L_x_812:
[--C-:B-----5:R-:W-:Y:S02]  /*8360*/  IADD3 R6, P1, P2, R4, UR7, R3.reuse ;  /* 0x0000000704067c10 */ /* 0x120fe4000fa3e003 */
[----:B------:R-:W-:-:S04]  /*8370*/  SHF.R.S32.HI R3, RZ, 0x1f, R3 ;  /* 0x0000001fff037819 */ /* 0x000fc80000011403 */
[----:B------:R-:W-:Y:S01]  /*8380*/  IADD3.X R5, PT, PT, R5, UR10, R3, P1, P2 ;  /* 0x0000000a05057c10 */ /* 0x000fe20008fe4403 */
[----:B------:R-:W-:Y:S06]  /*8390*/  BRA `(.L_x_814) ;  /* 0x0000000000447947 */ /* 0x000fec0003800000 */
.L_x_811:
        /* <DEDUP_REMOVED lines=9> */
.L_x_816:
[----:B------:R-:W-:Y:S05]  /*8430*/  BSYNC.RECONVERGENT B1 ;  /* 0x0000000000017941 */ /* 0x000fea0003800200 */
.L_x_815:
[----:B------:R-:W0:Y:S01]  /*8440*/  LDCU.64 UR14, c[0x0][0x3c0] ;  /* 0x00007800ff0e77ac */ /* 0x000e220008000a00 */
[----:B------:R-:W-:-:S04]  /*8450*/  IADD3 R3, P1, P2, R3, UR5, R8 ;  /* 0x0000000503037c10 */ /* 0x000fc8000fa3e008 */
[----:B------:R-:W-:Y:S02]  /*8460*/  LOP3.LUT R3, RZ, R3, RZ, 0x33, !PT ;  /* 0x00000003ff037212 */ /* 0x000fe400078e33ff */
[----:B------:R-:W-:Y:S02]  /*8470*/  IADD3.X R4, PT, PT, R6, UR11, RZ, P1, P2 ;  /* 0x0000000b06047c10 */ /* 0x000fe40008fe44ff */
[----:B0-----:R-:W-:Y:S02]  /*8480*/  IADD3 R6, P1, PT, R3, UR14, RZ ;  /* 0x0000000e03067c10 */ /* 0x001fe4000ff3e0ff */
[----:B------:R-:W-:-:S04]  /*8490*/  LOP3.LUT R3, RZ, R4, RZ, 0x33, !PT ;  /* 0x00000004ff037212 */ /* 0x000fc800078e33ff */
[----:B------:R-:W-:-:S07]  /*84a0*/  IADD3.X R5, PT, PT, R3, UR15, RZ, P1, !PT ;  /* 0x0000000f03057c10 */ /* 0x000fce0008ffe4ff */
.L_x_814:
[----:B------:R-:W-:Y:S05]  /*84b0*/  BSYNC.RECONVERGENT B0 ;  /* 0x0000000000007941 */ /* 0x000fea0003800200 */
.L_x_810:
        /* <DEDUP_REMOVED lines=14> */
.L_x_820:
[----:B------:R-:W-:Y:S05]  /*85a0*/  BSYNC.RECONVERGENT B1 ;  /* 0x0000000000017941 */ /* 0x000fea0003800200 */
.L_x_819:
[--C-:B-----5:R-:W-:Y:S02]  /*85b0*/  IADD3 R6, P1, P2, R4, UR7, R3.reuse ;  /* 0x0000000704067c10 */ /* 0x120fe4000fa3e003 */
[----:B------:R-:W-:-:S04]  /*85c0*/  SHF.R.S32.HI R3, RZ, 0x1f, R3 ;  /* 0x0000001fff037819 */ /* 0x000fc80000011403 */
[----:B------:R-:W-:Y:S01]  /*85d0*/  IADD3.X R5, PT, PT, R5, UR10, R3, P1, P2 ;  /* 0x0000000a05057c10 */ /* 0x000fe20008fe4403 */
[----:B------:R-:W-:Y:S06]  /*85e0*/  BRA `(.L_x_821) ;  /* 0x0000000000447947 */ /* 0x000fec0003800000 */
.L_x_818:
        /* <DEDUP_REMOVED lines=9> */
.L_x_823:
[----:B------:R-:W-:Y:S05]  /*8680*/  BSYNC.RECONVERGENT B1 ;  /* 0x0000000000017941 */ /* 0x000fea0003800200 */
.L_x_822:
[----:B------:R-:W0:Y:S01]  /*8690*/  LDCU.64 UR14, c[0x0][0x3c0] ;  /* 0x00007800ff0e77ac */ /* 0x000e220008000a00 */
[----:B------:R-:W-:-:S04]  /*86a0*/  IADD3 R3, P1, P2, R3, UR5, R8 ;  /* 0x0000000503037c10 */ /* 0x000fc8000fa3e008 */
[----:B------:R-:W-:Y:S02]  /*86b0*/  LOP3.LUT R3, RZ, R3, RZ, 0x33, !PT ;  /* 0x00000003ff037212 */ /* 0x000fe400078e33ff */
[----:B------:R-:W-:Y:S02]  /*86c0*/  IADD3.X R4, PT, PT, R6, UR11, RZ, P1, P2 ;  /* 0x0000000b06047c10 */ /* 0x000fe40008fe44ff */
[----:B0-----:R-:W-:Y:S02]  /*86d0*/  IADD3 R6, P1, PT, R3, UR14, RZ ;  /* 0x0000000e03067c10 */ /* 0x001fe4000ff3e0ff */
[----:B------:R-:W-:-:S04]  /*86e0*/  LOP3.LUT R3, RZ, R4, RZ, 0x33, !PT ;  /* 0x00000004ff037212 */ /* 0x000fc800078e33ff */
[----:B------:R-:W-:-:S07]  /*86f0*/  IADD3.X R5, PT, PT, R3, UR15, RZ, P1, !PT ;  /* 0x0000000f03057c10 */ /* 0x000fce0008ffe4ff */
.L_x_821:
[----:B------:R-:W-:Y:S05]  /*8700*/  BSYNC.RECONVERGENT B0 ;  /* 0x0000000000007941 */ /* 0x000fea0003800200 */
.L_x_817:
        /* <DEDUP_REMOVED lines=14> */
.L_x_827:
[----:B------:R-:W-:Y:S05]  /*87f0*/  BSYNC.RECONVERGENT B1 ;  /* 0x0000000000017941 */ /* 0x000fea0003800200 */
.L_x_826:
[--C-:B-----5:R-:W-:Y:S02]  /*8800*/  IADD3 R6, P1, P2, R4, UR7, R3.reuse ;  /* 0x0000000704067c10 */ /* 0x120fe4000fa3e003 */
[----:B------:R-:W-:-:S04]  /*8810*/  SHF.R.S32.HI R3, RZ, 0x1f, R3 ;  /* 0x0000001fff037819 */ /* 0x000fc80000011403 */
[----:B------:R-:W-:Y:S01]  /*8820*/  IADD3.X R5, PT, PT, R5, UR10, R3, P1, P2 ;  /* 0x0000000a05057c10 */ /* 0x000fe20008fe4403 */
[----:B------:R-:W-:Y:S06]  /*8830*/  BRA `(.L_x_828) ;  /* 0x0000000000447947 */ /* 0x000fec0003800000 */
.L_x_825:
        /* <DEDUP_REMOVED lines=9> */
.L_x_830:
[----:B------:R-:W-:Y:S05]  /*88d0*/  BSYNC.RECONVERGENT B1 ;  /* 0x0000000000017941 */ /* 0x000fea0003800200 */
.L_x_829:
[----:B------:R-:W0:Y:S01]  /*88e0*/  LDCU.64 UR14, c[0x0][0x3c0] ;  /* 0x00007800ff0e77ac */ /* 0x000e220008000a00 */
[----:B------:R-:W-:-:S04]  /*88f0*/  IADD3 R3, P1, P2, R3, UR5, R8 ;  /* 0x0000000503037c10 */ /* 0x000fc8000fa3e008 */
[----:B------:R-:W-:Y:S02]  /*8900*/  LOP3.LUT R3, RZ, R3, RZ, 0x33, !PT ;  /* 0x00000003ff037212 */ /* 0x000fe400078e33ff */
[----:B------:R-:W-:Y:S02]  /*8910*/  IADD3.X R4, PT, PT, R6, UR11, RZ, P1, P2 ;  /* 0x0000000b06047c10 */ /* 0x000fe40008fe44ff */
[----:B0-----:R-:W-:Y:S02]  /*8920*/  IADD3 R6, P1, PT, R3, UR14, RZ ;  /* 0x0000000e03067c10 */ /* 0x001fe4000ff3e0ff */
[----:B------:R-:W-:-:S04]  /*8930*/  LOP3.LUT R3, RZ, R4, RZ, 0x33, !PT ;  /* 0x00000004ff037212 */ /* 0x000fc800078e33ff */
[----:B------:R-:W-:-:S07]  /*8940*/  IADD3.X R5, PT, PT, R3, UR15, RZ, P1, !PT ;  /* 0x0000000f03057c10 */ /* 0x000fce0008ffe4ff */
.L_x_828:
[----:B------:R-:W-:Y:S05]  /*8950*/  BSYNC.RECONVERGENT B0 ;  /* 0x0000000000007941 */ /* 0x000fea0003800200 */
.L_x_824:
        /* <DEDUP_REMOVED lines=14> */
.L_x_834:
[----:B------:R-:W-:Y:S05]  /*8a40*/  BSYNC.RECONVERGENT B1 ;  /* 0x0000000000017941 */ /* 0x000fea0003800200 */
.L_x_833:
[--C-:B-----5:R-:W-:Y:S02]  /*8a50*/  IADD3 R6, P1, P2, R4, UR7, R3.reuse ;  /* 0x0000000704067c10 */ /* 0x120fe4000fa3e003 */
[----:B------:R-:W-:-:S04]  /*8a60*/  SHF.R.S32.HI R3, RZ, 0x1f, R3 ;  /* 0x0000001fff037819 */ /* 0x000fc80000011403 */
[----:B------:R-:W-:Y:S01]  /*8a70*/  IADD3.X R5, PT, PT, R5, UR10, R3, P1, P2 ;  /* 0x0000000a05057c10 */ /* 0x000fe20008fe4403 */
[----:B------:R-:W-:Y:S06]  /*8a80*/  BRA `(.L_x_835) ;  /* 0x0000000000447947 */ /* 0x000fec0003800000 */
.L_x_832:
        /* <DEDUP_REMOVED lines=9> */
.L_x_837:
[----:B------:R-:W-:Y:S05]  /*8b20*/  BSYNC.RECONVERGENT B1 ;  /* 0x0000000000017941 */ /* 0x000fea0003800200 */
.L_x_836:
[----:B------:R-:W0:Y:S01]  /*8b30*/  LDCU.64 UR14, c[0x0][0x3c0] ;  /* 0x00007800ff0e77ac */ /* 0x000e220008000a00 */
[----:B------:R-:W-:-:S04]  /*8b40*/  IADD3 R3, P1, P2, R3, UR5, R8 ;  /* 0x0000000503037c10 */ /* 0x000fc8000fa3e008 */
[----:B------:R-:W-:Y:S02]  /*8b50*/  LOP3.LUT R3, RZ, R3, RZ, 0x33, !PT ;  /* 0x00000003ff037212 */ /* 0x000fe400078e33ff */
[----:B------:R-:W-:Y:S02]  /*8b60*/  IADD3.X R4, PT, PT, R6, UR11, RZ, P1, P2 ;  /* 0x0000000b06047c10 */ /* 0x000fe40008fe44ff */
[----:B0-----:R-:W-:Y:S02]  /*8b70*/  IADD3 R6, P1, PT, R3, UR14, RZ ;  /* 0x0000000e03067c10 */ /* 0x001fe4000ff3e0ff */
[----:B------:R-:W-:-:S04]  /*8b80*/  LOP3.LUT R3, RZ, R4, RZ, 0x33, !PT ;  /* 0x00000004ff037212 */ /* 0x000fc800078e33ff */
[----:B------:R-:W-:-:S07]  /*8b90*/  IADD3.X R5, PT, PT, R3, UR15, RZ, P1, !PT ;  /* 0x0000000f03057c10 */ /* 0x000fce0008ffe4ff */
.L_x_835:
[----:B------:R-:W-:Y:S05]  /*8ba0*/  BSYNC.RECONVERGENT B0 ;  /* 0x0000000000007941 */ /* 0x000fea0003800200 */
.L_x_831:
        /* <DEDUP_REMOVED lines=14> */
.L_x_841:
[----:B------:R-:W-:Y:S05]  /*8c90*/  BSYNC.RECONVERGENT B1 ;  /* 0x0000000000017941 */ /* 0x000fea0003800200 */
.L_x_840:
[--C-:B-----5:R-:W-:Y:S02]  /*8ca0*/  IADD3 R6, P1, P2, R4, UR7, R3.reuse ;  /* 0x0000000704067c10 */ /* 0x120fe4000fa3e003 */
[----:B------:R-:W-:-:S04]  /*8cb0*/  SHF.R.S32.HI R3, RZ, 0x1f, R3 ;  /* 0x0000001fff037819 */ /* 0x000fc80000011403 */
[----:B------:R-:W-:Y:S01]  /*8cc0*/  IADD3.X R5, PT, PT, R5, UR10, R3, P1, P2 ;  /* 0x0000000a05057c10 */ /* 0x000fe20008fe4403 */
[----:B------:R-:W-:Y:S06]  /*8cd0*/  BRA `(.L_x_842) ;  /* 0x0000000000447947 */ /* 0x000fec0003800000 */
.L_x_839:
        /* <DEDUP_REMOVED lines=9> */
.L_x_844:
[----:B------:R-:W-:Y:S05]  /*8d70*/  BSYNC.RECONVERGENT B1 ;  /* 0x0000000000017941 */ /* 0x000fea0003800200 */
.L_x_843:
[----:B------:R-:W0:Y:S01]  /*8d80*/  LDCU.64 UR14, c[0x0][0x3c0] ;  /* 0x00007800ff0e77ac */ /* 0x000e220008000a00 */
[----:B------:R-:W-:-:S04]  /*8d90*/  IADD3 R3, P1, P2, R3, UR5, R8 ;  /* 0x0000000503037c10 */ /* 0x000fc8000fa3e008 */
[----:B------:R-:W-:Y:S02]  /*8da0*/  LOP3.LUT R3, RZ, R3, RZ, 0x33, !PT ;  /* 0x00000003ff037212 */ /* 0x000fe400078e33ff */
[----:B------:R-:W-:Y:S02]  /*8db0*/  IADD3.X R4, PT, PT, R6, UR11, RZ, P1, P2 ;  /* 0x0000000b06047c10 */ /* 0x000fe40008fe44ff */
[----:B0-----:R-:W-:Y:S02]  /*8dc0*/  IADD3 R6, P1, PT, R3, UR14, RZ ;  /* 0x0000000e03067c10 */ /* 0x001fe4000ff3e0ff */
[----:B------:R-:W-:-:S04]  /*8dd0*/  LOP3.LUT R3, RZ, R4, RZ, 0x33, !PT ;  /* 0x00000004ff037212 */ /* 0x000fc800078e33ff */
[----:B------:R-:W-:-:S07]  /*8de0*/  IADD3.X R5, PT, PT, R3, UR15, RZ, P1, !PT ;  /* 0x0000000f03057c10 */ /* 0x000fce0008ffe4ff */
.L_x_842:
[----:B------:R-:W-:Y:S05]  /*8df0*/  BSYNC.RECONVERGENT B0 ;  /* 0x0000000000007941 */ /* 0x000fea0003800200 */
.L_x_838:
        /* <DEDUP_REMOVED lines=14> */
.L_x_848:
[----:B------:R-:W-:Y:S05]  /*8ee0*/  BSYNC.RECONVERGENT B1 ;  /* 0x0000000000017941 */ /* 0x000fea0003800200 */
.L_x_847:
[--C-:B-----5:R-:W-:Y:S02]  /*8ef0*/  IADD3 R6, P0, P1, R4, UR7, R3.reuse ;  /* 0x0000000704067c10 */ /* 0x120fe4000f91e003 */
[----:B------:R-:W-:-:S04]  /*8f00*/  SHF.R.S32.HI R3, RZ, 0x1f, R3 ;  /* 0x0000001fff037819 */ /* 0x000fc80000011403 */
[----:B------:R-:W-:Y:S01]  /*8f10*/  IADD3.X R5, PT, PT, R5, UR10, R3, P0, P1 ;  /* 0x0000000a05057c10 */ /* 0x000fe200087e2403 */
[----:B------:R-:W-:Y:S06]  /*8f20*/  BRA `(.L_x_849) ;  /* 0x0000000000447947 */ /* 0x000fec0003800000 */
.L_x_846:
        /* <DEDUP_REMOVED lines=9> */
.L_x_851:
[----:B------:R-:W-:Y:S05]  /*8fc0*/  BSYNC.RECONVERGENT B1 ;  /* 0x0000000000017941 */ /* 0x000fea0003800200 */
.L_x_850:
[----:B------:R-:W0:Y:S01]  /*8fd0*/  LDCU.64 UR14, c[0x0][0x3c0] ;  /* 0x00007800ff0e77ac */ /* 0x000e220008000a00 */
[----:B------:R-:W-:-:S04]  /*8fe0*/  IADD3 R0, P0, P1, R0, UR5, R7 ;  /* 0x0000000500007c10 */ /* 0x000fc8000f91e007 */
[----:B------:R-:W-:Y:S02]  /*8ff0*/  LOP3.LUT R0, RZ, R0, RZ, 0x33, !PT ;  /* 0x00000000ff007212 */ /* 0x000fe400078e33ff */
[----:B------:R-:W-:Y:S02]  /*9000*/  IADD3.X R3, PT, PT, R3, UR11, RZ, P0, P1 ;  /* 0x0000000b03037c10 */ /* 0x000fe400087e24ff */
[----:B0-----:R-:W-:Y:S02]  /*9010*/  IADD3 R6, P0, PT, R0, UR14, RZ ;  /* 0x0000000e00067c10 */ /* 0x001fe4000ff1e0ff */
[----:B------:R-:W-:-:S04]  /*9020*/  LOP3.LUT R0, RZ, R3, RZ, 0x33, !PT ;  /* 0x00000003ff007212 */ /* 0x000fc800078e33ff */
[----:B------:R-:W-:-:S07]  /*9030*/  IADD3.X R5, PT, PT, R0, UR15, RZ, P0, !PT ;  /* 0x0000000f00057c10 */ /* 0x000fce00087fe4ff */
.L_x_849:
[----:B------:R-:W-:Y:S05]  /*9040*/  BSYNC.RECONVERGENT B0 ;  /* 0x0000000000007941 */ /* 0x000fea0003800200 */
.L_x_845:
[----:B------:R-:W0:Y:S01]  /*9050*/  LDS R3, [R2+0xab00] ;  /* 0x00ab000002037984 */ /* 0x000e220000000800 */
[----:B------:R-:W-:-:S04]  /*9060*/  LEA R4, P0, R6, UR12, 0x2 ;  /* 0x0000000c06047c11 */ /* 0x000fc8000f8010ff */
[----:B------:R-:W-:-:S05]  /*9070*/  LEA.HI.X R5, R6, UR13, R5, 0x2, P0 ;  /* 0x0000000d06057c11 */ /* 0x000fca00080f1405 */
[----:B0-----:R-:W-:Y:S01]  /*9080*/  STG.E desc[UR8][R4.64], R3 ;  /* 0x0000000304007986 */ /* 0x001fe2000c101908 */
[----:B------:R-:W-:Y:S05]  /*9090*/  EXIT ;  /* 0x000000000000794d */ /* 0x000fea0003800000 */
.L_x_575:
[----:B------:R-:W0:Y:S01]  /*90a0*/  LDC R83, c[0x0][0x3ac] ;  /* 0x0000eb00ff537b82 */ /* 0x000e220000000800 */
[----:B------:R-:W-:Y:S01]  /*90b0*/  ISETP.NE.AND P0, PT, R84, RZ, PT ;  /* 0x000000ff5400720c */ /* 0x000fe20003f05270 */
[----:B------:R-:W-:Y:S01]  /*90c0*/  BSSY.RECONVERGENT B0, `(.L_x_852) ;  /* 0x0000998000007945 */ /* 0x000fe20003800200 */
[----:B0-----:R-:W-:-:S11]  /*90d0*/  VIADD R83, R83, -UR5 ;  /* 0x8000000553537c36 */ /* 0x001fd60008000000 */
        /* <DEDUP_REMOVED lines=11> */
[----:B------:R-:W-:Y:S01]  /*9190*/  USEL UR5, UR11, URZ, !UP0 ;  /* 0x000000ff0b057287 */ /* 0x000fe2000c000000 */
[C---:B------:R-:W-:Y:S01]  /*91a0*/  VIADD R4, R28.reuse, 0x20 ;  /* 0x000000201c047836 */ /* 0x040fe20000000000 */
[CC--:B------:R-:W-:Y:S01]  /*91b0*/  ISETP.GE.AND P1, PT, R28.reuse, R83.reuse, PT ;  /* 0x000000531c00720c */ /* 0x0c0fe20003f26270 */
[C---:B------:R-:W-:Y:S01]  /*91c0*/  VIADD R8, R28.reuse, 0x60 ;  /* 0x000000601c087836 */ /* 0x040fe20000000000 */
[C---:B------:R-:W-:Y:S01]  /*91d0*/  IADD3 R3, P0, P5, R28.reuse, UR4, R3 ;  /* 0x000000041c037c10 */ /* 0x040fe2000fd1e003 */
[----:B------:R-:W-:Y:S01]  /*91e0*/  VIADD R12, R28, 0xa0 ;  /* 0x000000a01c0c7836 */ /* 0x000fe20000000000 */
[-C--:B------:R-:W-:Y:S01]  /*91f0*/  ISETP.GE.AND P2, PT, R4, R83.reuse, PT ;  /* 0x000000530400720c */ /* 0x080fe20003f46270 */
[----:B------:R-:W-:Y:S01]  /*9200*/  VIADD R4, R28, 0x40 ;  /* 0x000000401c047836 */ /* 0x000fe20000000000 */
[-C--:B------:R-:W-:Y:S01]  /*9210*/  ISETP.GE.AND P4, PT, R8, R83.reuse, PT ;  /* 0x000000530800720c */ /* 0x080fe20003f86270 */
[C---:B------:R-:W-:Y:S01]  /*9220*/  VIADD R8, R28.reuse, 0x80 ;  /* 0x000000801c087836 */ /* 0x040fe20000000000 */
[----:B------:R-:W-:Y:S01]  /*9230*/  IADD3.X R30, PT, PT, RZ, UR5, RZ, P0, P5 ;  /* 0x00000005ff1e7c10 */ /* 0x000fe200087ea4ff */
[----:B------:R-:W-:Y:S01]  /*9240*/  VIADD R14, R28, 0xc0 ;  /* 0x000000c01c0e7836 */ /* 0x000fe20000000000 */
[----:B------:R-:W-:-:S02]  /*9250*/  ISETP.GE.AND P3, PT, R4, R83, PT ;  /* 0x000000530400720c */ /* 0x000fc40003f66270 */
[C---:B---3--:R-:W-:Y:S02]  /*9260*/  LEA R4, P0, R3.reuse, UR12, 0x2 ;  /* 0x0000000c03047c11 */ /* 0x048fe4000f8010ff */
[-C--:B------:R-:W-:Y:S01]  /*9270*/  ISETP.GE.AND P5, PT, R8, R83.reuse, PT ;  /* 0x000000530800720c */ /* 0x080fe20003fa6270 */
[----:B------:R-:W-:Y:S01]  /*9280*/  VIADD R8, R28, 0xe0 ;  /* 0x000000e01c087836 */ /* 0x000fe20000000000 */
[----:B------:R-:W-:Y:S02]  /*9290*/  LEA.HI.X R5, R3, UR13, R30, 0x2, P0 ;  /* 0x0000000d03057c11 */ /* 0x000fe400080f141e */
[-C--:B------:R-:W-:Y:S01]  /*92a0*/  ISETP.GE.AND P6, PT, R12, R83.reuse, PT ;  /* 0x000000530c00720c */ /* 0x080fe20003fc6270 */
[----:B------:R-:W-:Y:S01]  /*92b0*/  VIADD R12, R28, 0x100 ;  /* 0x000001001c0c7836 */ /* 0x000fe20000000000 */
[-C--:B------:R-:W-:Y:S01]  /*92c0*/  ISETP.GE.AND P0, PT, R14, R83.reuse, PT ;  /* 0x000000530e00720c */ /* 0x080fe20003f06270 */
[----:B------:R-:W2:Y:S01]  /*92d0*/  @!P1 LDG.E R2, desc[UR8][R4.64] ;  /* 0x0000000804029981 */ /* 0x000ea2000c1e1900 */
[----:B------:R-:W-:Y:S01]  /*92e0*/  ISETP.GE.AND P1, PT, R8, R83, PT ;  /* 0x000000530800720c */ /* 0x000fe20003f26270 */
[----:B------:R-:W-:-:S02]  /*92f0*/  VIADD R8, R28, 0x120 ;  /* 0x000001201c087836 */ /* 0x000fc40000000000 */
[----:B------:R-:W3:Y:S01]  /*9300*/  @!P2 LDG.E R6, desc[UR8][R4.64+0x80] ;  /* 0x000080080406a981 */ /* 0x000ee2000c1e1900 */
[-C--:B------:R-:W-:Y:S01]  /*9310*/  ISETP.GE.AND P2, PT, R12, R83.reuse, PT ;  /* 0x000000530c00720c */ /* 0x080fe20003f46270 */
[----:B------:R-:W-:Y:S02]  /*9320*/  VIADD R12, R28, 0x140 ;  /* 0x000001401c0c7836 */ /* 0x000fe40000000000 */
[----:B------:R-:W4:Y:S01]  /*9330*/  @!P3 LDG.E R7, desc[UR8][R4.64+0x100] ;  /* 0x000100080407b981 */ /* 0x000f22000c1e1900 */
[-C--:B------:R-:W-:Y:S01]  /*9340*/  ISETP.GE.AND P3, PT, R8, R83.reuse, PT ;  /* 0x000000530800720c */ /* 0x080fe20003f66270 */
[----:B------:R-:W-:Y:S02]  /*9350*/  VIADD R8, R28, 0x160 ;  /* 0x000001601c087836 */ /* 0x000fe40000000000 */
[----:B------:R-:W5:Y:S01]  /*9360*/  @!P4 LDG.E R9, desc[UR8][R4.64+0x180] ;  /* 0x000180080409c981 */ /* 0x000f62000c1e1900 */
[----:B------:R-:W-:Y:S01]  /*9370*/  ISETP.GE.AND P4, PT, R12, R83, PT ;  /* 0x000000530c00720c */ /* 0x000fe20003f86270 */
[----:B------:R-:W-:-:S02]  /*9380*/  VIADD R12, R28, 0x180 ;  /* 0x000001801c0c7836 */ /* 0x000fc40000000000 */
[----:B------:R-:W5:Y:S01]  /*9390*/  @!P5 LDG.E R10, desc[UR8][R4.64+0x200] ;  /* 0x00020008040ad981 */ /* 0x000f62000c1e1900 */
[-C--:B------:R-:W-:Y:S01]  /*93a0*/  ISETP.GE.AND P5, PT, R8, R83.reuse, PT ;  /* 0x000000530800720c */ /* 0x080fe20003fa6270 */
[----:B------:R-:W-:Y:S02]  /*93b0*/  VIADD R8, R28, 0x1a0 ;  /* 0x000001a01c087836 */ /* 0x000fe40000000000 */
[----:B------:R-:W5:Y:S01]  /*93c0*/  @!P6 LDG.E R11, desc[UR8][R4.64+0x280] ;  /* 0x00028008040be981 */ /* 0x000f62000c1e1900 */
        /* <DEDUP_REMOVED lines=25> */
[----:B------:R-:W1:Y:S01]  /*9560*/  S2UR UR5, SR_CgaCtaId ;  /* 0x00000000000579c3 */ /* 0x000e620000008800 */
[----:B------:R-:W-:Y:S01]  /*9570*/  SHF.R.U32.HI R12, RZ, 0x5, R0 ;  /* 0x00000005ff0c7819 */ /* 0x000fe20000011600 */
[----:B------:R-:W-:Y:S01]  /*9580*/  UMOV UR4, 0x400 ;  /* 0x0000040000047882 */ /* 0x000fe20000000000 */
[----:B------:R-:W0:Y:S01]  /*9590*/  S2R R3, SR_LANEID ;  /* 0x0000000000037919 */ /* 0x000e220000000000 */
[----:B------:R-:W-:Y:S01]  /*95a0*/  BSSY.RECONVERGENT B1, `(.L_x_854) ;  /* 0x0000168000017945 */ /* 0x000fe20003800200 */
[----:B-1----:R-:W-:Y:S01]  /*95b0*/  ULEA UR4, UR5, UR4, 0x18 ;  /* 0x0000000405047291 */ /* 0x002fe2000f8ec0ff */
[----:B0-----:R-:W-:-:S05]  /*95c0*/  IMAD R8, R12, 0x260, R3 ;  /* 0x000002600c087824 */ /* 0x001fca00078e0203 */
[----:B------:R-:W-:-:S05]  /*95d0*/  LEA R8, R8, UR4, 0x2 ;  /* 0x0000000408087c11 */ /* 0x000fca000f8e10ff */
[----:B------:R-:W-:Y:S01]  /*95e0*/  IMAD R36, R3, 0x48, R8 ;  /* 0x0000004803247824 */ /* 0x000fe200078e0208 */
[----:B--2---:R-:W-:Y:S04]  /*95f0*/  STS [R8], R2 ;  /* 0x0000000208007388 */ /* 0x004fe80000000800 */
[----:B---3--:R0:W-:Y:S04]  /*9600*/  STS [R8+0x80], R6 ;  /* 0x0000800608007388 */ /* 0x0081e80000000800 */
[----:B----4-:R-:W-:Y:S04]  /*9610*/  STS [R8+0x100], R7 ;  /* 0x0001000708007388 */ /* 0x010fe80000000800 */
[----:B-----5:R-:W-:Y:S01]  /*9620*/  STS [R8+0x180], R9 ;  /* 0x0001800908007388 */ /* 0x020fe20000000800 */
[----:B0-----:R-:W-:-:S03]  /*9630*/  IMAD R6, R0, 0x13, RZ ;  /* 0x0000001300067824 */ /* 0x001fc600078e02ff */
[----:B------:R0:W-:Y:S01]  /*9640*/  STS [R8+0x200], R10 ;  /* 0x0002000a08007388 */ /* 0x0001e20000000800 */
[C---:B------:R-:W-:Y:S01]  /*9650*/  VIADD R4, R6.reuse, 0x5 ;  /* 0x0000000506047836 */ /* 0x040fe20000000000 */
[CC--:B------:R-:W-:Y:S02]  /*9660*/  ISETP.GE.AND P0, PT, R6.reuse, R83.reuse, PT ;  /* 0x000000530600720c */ /* 0x0c0fe40003f06270 */
[----:B------:R-:W-:Y:S01]  /*9670*/  STS [R8+0x280], R11 ;  /* 0x0002800b08007388 */ /* 0x000fe20000000800 */
[----:B------:R-:W-:Y:S01]  /*9680*/  VIADD R14, R6, 0x7 ;  /* 0x00000007060e7836 */ /* 0x000fe20000000000 */
[----:B------:R-:W-:Y:S02]  /*9690*/  ISETP.GE.AND P2, PT, R4, R83, PT ;  /* 0x000000530400720c */ /* 0x000fe40003f46270 */
[----:B------:R-:W-:Y:S01]  /*96a0*/  STS [R8+0x300], R13 ;  /* 0x0003000d08007388 */ /* 0x000fe20000000800 */
[C---:B------:R-:W-:Y:S02]  /*96b0*/  VIADD R2, R6.reuse, 0xb ;  /* 0x0000000b06027836 */ /* 0x040fe40000000000 */
[C---:B0-----:R-:W-:Y:S01]  /*96c0*/  VIADD R10, R6.reuse, 0x2 ;  /* 0x00000002060a7836 */ /* 0x041fe20000000000 */
[----:B------:R-:W-:Y:S01]  /*96d0*/  STS [R8+0x380], R15 ;  /* 0x0003800f08007388 */ /* 0x000fe20000000800 */
[----:B------:R-:W-:-:S02]  /*96e0*/  VIADD R28, R6, 0xc ;  /* 0x0000000c061c7836 */ /* 0x000fc40000000000 */
[----:B------:R-:W-:Y:S01]  /*96f0*/  VIADD R30, R6, 0xd ;  /* 0x0000000d061e7836 */ /* 0x000fe20000000000 */
[----:B------:R0:W-:Y:S01]  /*9700*/  STS [R8+0x400], R16 ;  /* 0x0004001008007388 */ /* 0x0001e20000000800 */
[----:B------:R-:W-:Y:S01]  /*9710*/  ISETP.GE.AND P5, PT, R10, R83, PT ;  /* 0x000000530a00720c */ /* 0x000fe20003fa6270 */
[C---:B------:R-:W-:Y:S02]  /*9720*/  VIADD R32, R6.reuse, 0xe ;  /* 0x0000000e06207836 */ /* 0x040fe40000000000 */
[----:B------:R-:W-:Y:S01]  /*9730*/  STS [R8+0x480], R17 ;  /* 0x0004801108007388 */ /* 0x000fe20000000800 */
[C---:B------:R-:W-:Y:S02]  /*9740*/  VIADD R34, R6.reuse, 0xf ;  /* 0x0000000f06227836 */ /* 0x040fe40000000000 */
[C---:B------:R-:W-:Y:S01]  /*9750*/  VIADD R44, R6.reuse, 0x10 ;  /* 0x00000010062c7836 */ /* 0x040fe20000000000 */
[----:B------:R1:W-:Y:S01]  /*9760*/  STS [R8+0x500], R18 ;  /* 0x0005001208007388 */ /* 0x0003e20000000800 */
[----:B------:R-:W-:-:S02]  /*9770*/  VIADD R46, R6, 0x11 ;  /* 0x00000011062e7836 */ /* 0x000fc40000000000 */
[C---:B0-----:R-:W-:Y:S01]  /*9780*/  VIADD R16, R6.reuse, 0x3 ;  /* 0x0000000306107836 */ /* 0x041fe20000000000 */
[----:B------:R-:W-:Y:S01]  /*9790*/  STS [R8+0x580], R19 ;  /* 0x0005801308007388 */ /* 0x000fe20000000800 */
[----:B------:R-:W-:-:S03]  /*97a0*/  VIADD R48, R6, 0x12 ;  /* 0x0000001206307836 */ /* 0x000fc60000000000 */
[----:B------:R0:W-:Y:S01]  /*97b0*/  STS [R8+0x600], R20 ;  /* 0x0006001408007388 */ /* 0x0001e20000000800 */
[-C--:B------:R-:W-:Y:S01]  /*97c0*/  ISETP.GE.AND P4, PT, R16, R83.reuse, PT ;  /* 0x000000531000720c */ /* 0x080fe20003f86270 */
[----:B-1----:R-:W-:Y:S02]  /*97d0*/  VIADD R18, R6, 0x4 ;  /* 0x0000000406127836 */ /* 0x002fe40000000000 */
[----:B------:R-:W-:Y:S03]  /*97e0*/  STS [R8+0x680], R21 ;  /* 0x0006801508007388 */ /* 0x000fe60000000800 */
[----:B------:R-:W-:Y:S01]  /*97f0*/  ISETP.GE.AND P3, PT, R18, R83, PT ;  /* 0x000000531200720c */ /* 0x000fe20003f66270 */
[----:B------:R1:W-:Y:S01]  /*9800*/  STS [R8+0x700], R22 ;  /* 0x0007001608007388 */ /* 0x0003e20000000800 */
[----:B0-----:R-:W-:-:S03]  /*9810*/  VIADD R20, R6, 0x1 ;  /* 0x0000000106147836 */ /* 0x001fc60000000000 */
[----:B------:R-:W-:Y:S02]  /*9820*/  STS [R8+0x780], R23 ;  /* 0x0007801708007388 */ /* 0x000fe40000000800 */
[----:B------:R-:W-:Y:S02]  /*9830*/  ISETP.GE.AND P6, PT, R20, R83, PT ;  /* 0x000000531400720c */ /* 0x000fe40003fc6270 */
[----:B------:R0:W-:Y:S01]  /*9840*/  STS [R8+0x800], R24 ;  /* 0x0008001808007388 */ /* 0x0001e20000000800 */
[----:B-1----:R-:W-:-:S03]  /*9850*/  VIADD R22, R6, 0x6 ;  /* 0x0000000606167836 */ /* 0x002fc60000000000 */
[----:B------:R-:W-:Y:S02]  /*9860*/  STS [R8+0x880], R25 ;  /* 0x0008801908007388 */ /* 0x000fe40000000800 */
[----:B------:R-:W-:Y:S02]  /*9870*/  ISETP.GE.AND P1, PT, R22, R83, PT ;  /* 0x000000531600720c */ /* 0x000fe40003f26270 */
[----:B------:R1:W-:Y:S01]  /*9880*/  STS [R8+0x900], R26 ;  /* 0x0009001a08007388 */ /* 0x0003e20000000800 */
[----:B------:R-:W-:-:S03]  /*9890*/  NOP ;  /* 0x0000000000007918 */ /* 0x000fc60000000000 */
[----:B------:R-:W2:Y:S01]  /*98a0*/  LDS R88, [R36] ;  /* 0x0000000024587984 */ /* 0x000ea20000000800 */
[C---:B0-----:R-:W-:Y:S02]  /*98b0*/  VIADD R24, R6.reuse, 0x8 ;  /* 0x0000000806187836 */ /* 0x041fe40000000000 */
[C---:B-1----:R-:W-:Y:S01]  /*98c0*/  VIADD R26, R6.reuse, 0x9 ;  /* 0x00000009061a7836 */ /* 0x042fe20000000000 */
[----:B------:R-:W0:Y:S01]  /*98d0*/  LDS R87, [R36+0x4] ;  /* 0x0000040024577984 */ /* 0x000e220000000800 */
[----:B------:R-:W-:-:S03]  /*98e0*/  VIADD R8, R6, 0xa ;  /* 0x0000000a06087836 */ /* 0x000fc60000000000 */
[----:B------:R-:W1:Y:S04]  /*98f0*/  LDS R86, [R36+0x8] ;  /* 0x0000080024567984 */ /* 0x000e680000000800 */
        /* <DEDUP_REMOVED lines=8> */
[----:B--2---:R-:W-:-:S03]  /*9980*/  LOP3.LUT R15, R88, 0x1, RZ, 0xc, !PT ;  /* 0x00000001580f7812 */ /* 0x004fc600078e0cff */
[----:B------:R-:W2:Y:S01]  /*9990*/  LDS R13, [R36+0x2c] ;  /* 0x00002c00240d7984 */ /* 0x000ea20000000800 */
[----:B0-----:R-:W-:Y:S02]  /*99a0*/  LOP3.LUT R50, R87, 0x1, RZ, 0xc, !PT ;  /* 0x0000000157327812 */ /* 0x001fe400078e0cff */
[----:B------:R-:W-:Y:S01]  /*99b0*/  SEL R15, R15, 0x1, !P0 ;  /* 0x000000010f0f7807 */ /* 0x000fe20004000000 */
[----:B------:R-:W0:Y:S01]  /*99c0*/  LDS R17, [R36+0x30] ;  /* 0x0000300024117984 */ /* 0x000e220000000800 */
[----:B-1----:R-:W-:Y:S02]  /*99d0*/  LOP3.LUT R21, R86, 0x1, RZ, 0xc, !PT ;  /* 0x0000000156157812 */ /* 0x002fe400078e0cff */
[----:B------:R-:W-:Y:S01]  /*99e0*/  SEL R50, R50, 0x1, !P6 ;  /* 0x0000000132327807 */ /* 0x000fe20007000000 */
[----:B------:R-:W1:Y:S01]  /*99f0*/  LDS R19, [R36+0x34] ;  /* 0x0000340024137984 */ /* 0x000e620000000800 */
[----:B---3--:R-:W-:Y:S02]  /*9a00*/  LOP3.LUT R27, R85, 0x1, RZ, 0xc, !PT ;  /* 0x00000001551b7812 */ /* 0x008fe400078e0cff */
[----:B------:R-:W-:Y:S01]  /*9a10*/  SEL R21, R21, 0x1, !P5 ;  /* 0x0000000115157807 */ /* 0x000fe20006800000 */
[----:B------:R-:W-:Y:S01]  /*9a20*/  IMAD.IADD R23, R15, 0x1, R50 ;  /* 0x000000010f177824 */ /* 0x000fe200078e0232 */
[----:B------:R-:W3:Y:S01]  /*9a30*/  LDS R25, [R36+0x38] ;  /* 0x0000380024197984 */ /* 0x000ee20000000800 */
[----:B----4-:R-:W-:-:S02]  /*9a40*/  LOP3.LUT R33, R84, 0x1, RZ, 0xc, !PT ;  /* 0x0000000154217812 */ /* 0x010fc400078e0cff */
[----:B------:R-:W-:Y:S01]  /*9a50*/  SEL R27, R27, 0x1, !P4 ;  /* 0x000000011b1b7807 */ /* 0x000fe20006000000 */
[----:B------:R-:W-:Y:S01]  /*9a60*/  IMAD.IADD R29, R21, 0x1, R23 ;  /* 0x00000001151d7824 */ /* 0x000fe200078e0217 */
[----:B------:R-:W4:Y:S01]  /*9a70*/  LDS R31, [R36+0x3c] ;  /* 0x00003c00241f7984 */ /* 0x000f220000000800 */
[----:B-----5:R-:W-:Y:S02]  /*9a80*/  LOP3.LUT R47, R82, 0x1, RZ, 0xc, !PT ;  /* 0x00000001522f7812 */ /* 0x020fe400078e0cff */
[----:B------:R-:W-:Y:S01]  /*9a90*/  SEL R33, R33, 0x1, !P3 ;  /* 0x0000000121217807 */ /* 0x000fe20005800000 */
[----:B------:R-:W-:Y:S01]  /*9aa0*/  IMAD.IADD R35, R27, 0x1, R29 ;  /* 0x000000011b237824 */ /* 0x000fe200078e021d */
[----:B------:R-:W5:Y:S01]  /*9ab0*/  LDS R45, [R36+0x40] ;  /* 0x00004000242d7984 */ /* 0x000f620000000800 */
[----:B------:R-:W-:Y:S02]  /*9ac0*/  LOP3.LUT R52, R81, 0x1, RZ, 0xc, !PT ;  /* 0x0000000151347812 */ /* 0x000fe400078e0cff */
[----:B------:R-:W-:Y:S01]  /*9ad0*/  SEL R47, R47, 0x1, !P2 ;  /* 0x000000012f2f7807 */ /* 0x000fe20005000000 */
[----:B------:R-:W-:Y:S01]  /*9ae0*/  IMAD.IADD R49, R33, 0x1, R35 ;  /* 0x0000000121317824 */ /* 0x000fe200078e0223 */
[-C--:B------:R-:W-:Y:S01]  /*9af0*/  ISETP.GE.AND P0, PT, R14, R83.reuse, PT ;  /* 0x000000530e00720c */ /* 0x080fe20003f06270 */
[----:B------:R-:W5:Y:S01]  /*9b00*/  LDS R51, [R36+0x44] ;  /* 0x0000440024337984 */ /* 0x000f620000000800 */
[----:B------:R-:W-:Y:S01]  /*9b10*/  LOP3.LUT R55, R5, 0x1, RZ, 0xc, !PT ;  /* 0x0000000105377812 */ /* 0x000fe200078e0cff */
[----:B------:R-:W-:Y:S01]  /*9b20*/  IMAD.IADD R53, R47, 0x1, R49 ;  /* 0x000000012f357824 */ /* 0x000fe200078e0231 */
[----:B------:R-:W-:Y:S01]  /*9b30*/  SEL R52, R52, 0x1, !P1 ;  /* 0x0000000134347807 */ /* 0x000fe20004800000 */
[----:B------:R-:W5:Y:S01]  /*9b40*/  LDS R54, [R36+0x48] ;  /* 0x0000480024367984 */ /* 0x000f620000000800 */
[----:B------:R-:W-:-:S02]  /*9b50*/  ISETP.GE.AND P6, PT, R24, R83, PT ;  /* 0x000000531800720c */ /* 0x000fc40003fc6270 */
[----:B------:R-:W-:Y:S01]  /*9b60*/  LOP3.LUT R57, R7, 0x1, RZ, 0xc, !PT ;  /* 0x0000000107397812 */ /* 0x000fe200078e0cff */
[----:B------:R-:W-:Y:S01]  /*9b70*/  IMAD.IADD R56, R52, 0x1, R53 ;  /* 0x0000000134387824 */ /* 0x000fe200078e0235 */
[----:B------:R-:W-:Y:S02]  /*9b80*/  SEL R55, R55, 0x1, !P0 ;  /* 0x0000000137377807 */ /* 0x000fe40004000000 */
[-C--:B------:R-:W-:Y:S02]  /*9b90*/  ISETP.GE.AND P0, PT, R26, R83.reuse, PT ;  /* 0x000000531a00720c */ /* 0x080fe40003f06270 */
[----:B------:R-:W-:Y:S01]  /*9ba0*/  LOP3.LUT R59, R9, 0x1, RZ, 0xc, !PT ;  /* 0x00000001093b7812 */ /* 0x000fe200078e0cff */
[----:B------:R-:W-:Y:S01]  /*9bb0*/  IMAD.IADD R58, R55, 0x1, R56 ;  /* 0x00000001373a7824 */ /* 0x000fe200078e0238 */
[----:B------:R-:W-:Y:S02]  /*9bc0*/  SEL R57, R57, 0x1, !P6 ;  /* 0x0000000139397807 */ /* 0x000fe40007000000 */
[----:B------:R-:W-:-:S02]  /*9bd0*/  ISETP.GE.AND P1, PT, R8, R83, PT ;  /* 0x000000530800720c */ /* 0x000fc40003f26270 */
[----:B------:R-:W-:Y:S01]  /*9be0*/  LOP3.LUT R61, R11, 0x1, RZ, 0xc, !PT ;  /* 0x000000010b3d7812 */ /* 0x000fe200078e0cff */
[----:B------:R-:W-:Y:S01]  /*9bf0*/  IMAD.IADD R60, R57, 0x1, R58 ;  /* 0x00000001393c7824 */ /* 0x000fe200078e023a */
[----:B------:R-:W-:Y:S02]  /*9c00*/  SEL R59, R59, 0x1, !P0 ;  /* 0x000000013b3b7807 */ /* 0x000fe40004000000 */
[-C--:B------:R-:W-:Y:S02]  /*9c10*/  ISETP.GE.AND P0, PT, R2, R83.reuse, PT ;  /* 0x000000530200720c */ /* 0x080fe40003f06270 */
[----:B--2---:R-:W-:Y:S01]  /*9c20*/  LOP3.LUT R63, R13, 0x1, RZ, 0xc, !PT ;  /* 0x000000010d3f7812 */ /* 0x004fe200078e0cff */
[----:B------:R-:W-:Y:S01]  /*9c30*/  IMAD.IADD R62, R59, 0x1, R60 ;  /* 0x000000013b3e7824 */ /* 0x000fe200078e023c */
[----:B------:R-:W-:Y:S02]  /*9c40*/  SEL R61, R61, 0x1, !P1 ;  /* 0x000000013d3d7807 */ /* 0x000fe40004800000 */
[----:B------:R-:W-:-:S02]  /*9c50*/  ISETP.GE.AND P1, PT, R28, R83, PT ;  /* 0x000000531c00720c */ /* 0x000fc40003f26270 */
[----:B0-----:R-:W-:Y:S01]  /*9c60*/  LOP3.LUT R65, R17, 0x1, RZ, 0xc, !PT ;  /* 0x0000000111417812 */ /* 0x001fe200078e0cff */
[----:B------:R-:W-:Y:S01]  /*9c70*/  IMAD.IADD R64, R61, 0x1, R62 ;  /* 0x000000013d407824 */ /* 0x000fe200078e023e */
[----:B------:R-:W-:Y:S02]  /*9c80*/  SEL R63, R63, 0x1, !P0 ;  /* 0x000000013f3f7807 */ /* 0x000fe40004000000 */
[-C--:B------:R-:W-:Y:S02]  /*9c90*/  ISETP.GE.AND P0, PT, R30, R83.reuse, PT ;  /* 0x000000531e00720c */ /* 0x080fe40003f06270 */
[----:B-1----:R-:W-:Y:S01]  /*9ca0*/  LOP3.LUT R67, R19, 0x1, RZ, 0xc, !PT ;  /* 0x0000000113437812 */ /* 0x002fe200078e0cff */
[----:B------:R-:W-:Y:S01]  /*9cb0*/  IMAD.IADD R66, R63, 0x1, R64 ;  /* 0x000000013f427824 */ /* 0x000fe200078e0240 */
[----:B------:R-:W-:Y:S02]  /*9cc0*/  SEL R65, R65, 0x1, !P1 ;  /* 0x0000000141417807 */ /* 0x000fe40004800000 */
[----:B------:R-:W-:-:S02]  /*9cd0*/  ISETP.GE.AND P1, PT, R32, R83, PT ;  /* 0x000000532000720c */ /* 0x000fc40003f26270 */
[----:B---3--:R-:W-:Y:S01]  /*9ce0*/  LOP3.LUT R69, R25, 0x1, RZ, 0xc, !PT ;  /* 0x0000000119457812 */ /* 0x008fe200078e0cff */
[----:B------:R-:W-:Y:S01]  /*9cf0*/  IMAD.IADD R68, R65, 0x1, R66 ;  /* 0x0000000141447824 */ /* 0x000fe200078e0242 */
[----:B------:R-:W-:Y:S02]  /*9d00*/  SEL R67, R67, 0x1, !P0 ;  /* 0x0000000143437807 */ /* 0x000fe40004000000 */
[-C--:B------:R-:W-:Y:S02]  /*9d10*/  ISETP.GE.AND P0, PT, R34, R83.reuse, PT ;  /* 0x000000532200720c */ /* 0x080fe40003f06270 */
[----:B----4-:R-:W-:Y:S01]  /*9d20*/  LOP3.LUT R71, R31, 0x1, RZ, 0xc, !PT ;  /* 0x000000011f477812 */ /* 0x010fe200078e0cff */
[----:B------:R-:W-:Y:S01]  /*9d30*/  IMAD.IADD R70, R67, 0x1, R68 ;  /* 0x0000000143467824 */ /* 0x000fe200078e0244 */
[----:B------:R-:W-:Y:S01]  /*9d40*/  SEL R69, R69, 0x1, !P1 ;  /* 0x0000000145457807 */ /* 0x000fe20004800000 */
[----:B------:R-:W-:Y:S01]  /*9d50*/  BAR.SYNC.DEFER_BLOCKING 0x0 ;  /* 0x0000000000007b1d */ /* 0x000fe20000010000 */
[----:B------:R-:W-:-:S02]  /*9d60*/  ISETP.GE.AND P1, PT, R44, R83, PT ;  /* 0x000000532c00720c */ /* 0x000fc40003f26270 */
[----:B-----5:R-:W-:Y:S01]  /*9d70*/  LOP3.LUT R73, R45, 0x1, RZ, 0xc, !PT ;  /* 0x000000012d497812 */ /* 0x020fe200078e0cff */
        /* <DEDUP_REMOVED lines=10> */
[----:B------:R-:W-:Y:S02]  /*9e20*/  SEL R77, R77, 0x1, !P1 ;  /* 0x000000014d4d7807 */ /* 0x000fe40004800000 */
[----:B------:R-:W-:Y:S01]  /*9e30*/  ISETP.NE.AND P1, PT, R3, 0x1f, PT ;  /* 0x0000001f0300780c */ /* 0x000fe20003f25270 */
[----:B------:R-:W-:Y:S01]  /*9e40*/  IMAD.IADD R78, R75, 0x1, R76 ;  /* 0x000000014b4e7824 */ /* 0x000fe200078e024c */
[----:B------:R-:W-:Y:S02]  /*9e50*/  ISETP.NE.AND P2, PT, R3, RZ, PT ;  /* 0x000000ff0300720c */ /* 0x000fe40003f45270 */
[----:B------:R-:W-:Y:S01]  /*9e60*/  ISETP.NE.AND P3, PT, R75, RZ, PT ;  /* 0x000000ff4b00720c */ /* 0x000fe20003f65270 */
[----:B------:R-:W-:-:S05]  /*9e70*/  IMAD.IADD R79, R77, 0x1, R78 ;  /* 0x000000014d4f7824 */ /* 0x000fca00078e024e */
[----:B------:R-:W0:Y:S03]  /*9e80*/  SHFL.UP P0, R36, R79, 0x1, RZ ;  /* 0x042000004f247989 */ /* 0x000e2600000000ff */
[----:B------:R-:W-:Y:S01]  /*9e90*/  @!P1 LEA R91, R12, UR4, 0x2 ;  /* 0x000000040c5b9c11 */ /* 0x000fe2000f8e10ff */
        /* <DEDUP_REMOVED lines=12> */
[----:B------:R-:W-:Y:S01]  /*9f60*/  BAR.SYNC.DEFER_BLOCKING 0x0 ;  /* 0x0000000000007b1d */ /* 0x000fe20000010000 */
[----:B------:R-:W-:-:S05]  /*9f70*/  ISETP.NE.AND P1, PT, R12, 0x12, PT ;  /* 0x000000120c00780c */ /* 0x000fca0003f25270 */
[----:B------:R-:W0:Y:S04]  /*9f80*/  LDS.128 R36, [UR4] ;  /* 0x00000004ff247984 */ /* 0x000e280008000c00 */
[----:B------:R-:W1:Y:S01]  /*9f90*/  LDS.128 R40, [UR4+0x10] ;  /* 0x00001004ff287984 */ /* 0x000e620008000c00 */
[----:B0-----:R-:W-:-:S04]  /*9fa0*/  IMAD.IADD R37, R36, 0x1, R37 ;  /* 0x0000000124257824 */ /* 0x001fc800078e0225 */
[----:B------:R-:W-:Y:S01]  /*9fb0*/  IMAD.IADD R38, R38, 0x1, R37 ;  /* 0x0000000126267824 */ /* 0x000fe200078e0225 */
[----:B------:R-:W-:Y:S02]  /*9fc0*/  SEL R36, R37, R36, !P0 ;  /* 0x0000002425247207 */ /* 0x000fe40004000000 */
[----:B------:R-:W-:Y:S01]  /*9fd0*/  ISETP.NE.AND P0, PT, R12, 0x3, PT ;  /* 0x000000030c00780c */ /* 0x000fe20003f05270 */
[----:B------:R-:W-:-:S03]  /*9fe0*/  IMAD.IADD R90, R39, 0x1, R38 ;  /* 0x00000001275a7824 */ /* 0x000fc600078e0226 */
[----:B------:R-:W-:Y:S01]  /*9ff0*/  SEL R89, R38, R36, !P0 ;  /* 0x0000002426597207 */ /* 0x000fe20004000000 */
[----:B-1----:R-:W-:Y:S01]  /*a000*/  IMAD.IADD R40, R90, 0x1, R40 ;  /* 0x000000015a287824 */ /* 0x002fe200078e0228 */
[----:B------:R-:W0:Y:S01]  /*a010*/  LDS.128 R36, [UR4+0x20] ;  /* 0x00002004ff247984 */ /* 0x000e220008000c00 */
[----:B------:R-:W-:Y:S02]  /*a020*/  ISETP.NE.AND P0, PT, R12, 0x4, PT ;  /* 0x000000040c00780c */ /* 0x000fe40003f05270 */
[----:B------:R-:W-:Y:S02]  /*a030*/  IMAD.IADD R41, R41, 0x1, R40 ;  /* 0x0000000129297824 */ /* 0x000fe400078e0228 */
        /* <DEDUP_REMOVED lines=10> */
[C---:B------:R-:W-:Y:S02]  /*a0e0*/  SEL R89, R43.reuse, R89, !P0 ;  /* 0x000000592b597207 */ /* 0x040fe40004000000 */
[----:B------:R-:W-:Y:S01]  /*a0f0*/  ISETP.NE.AND P0, PT, R12, 0x9, PT ;  /* 0x000000090c00780c */ /* 0x000fe20003f05270 */
[----:B0-----:R-:W-:Y:S02]  /*a100*/  IMAD.IADD R36, R43, 0x1, R36 ;  /* 0x000000012b247824 */ /* 0x001fe400078e0224 */
[----:B------:R-:W0:Y:S02]  /*a110*/  LDS.128 R40, [UR4+0x30] ;  /* 0x00003004ff287984 */ /* 0x000e240008000c00 */
        /* <DEDUP_REMOVED lines=8> */
[----:B------:R-:W1:Y:S01]  /*a1a0*/  LDS.128 R36, [UR4+0x40] ;  /* 0x00004004ff247984 */ /* 0x000e620008000c00 */
[----:B------:R-:W-:Y:S01]  /*a1b0*/  BAR.SYNC.DEFER_BLOCKING 0x0 ;  /* 0x0000000000007b1d */ /* 0x000fe20000010000 */
        /* <DEDUP_REMOVED lines=11> */
[----:B------:R-:W-:Y:S01]  /*a270*/  SEL R89, R42, R89, !P0 ;  /* 0x000000592a597207 */ /* 0x000fe20004000000 */
[----:B-1----:R-:W-:Y:S01]  /*a280*/  IMAD.IADD R36, R43, 0x1, R36 ;  /* 0x000000012b247824 */ /* 0x002fe200078e0224 */
[----:B------:R-:W-:-:S04]  /*a290*/  ISETP.NE.AND P0, PT, R12, 0x10, PT ;  /* 0x000000100c00780c */ /* 0x000fc80003f05270 */
[----:B------:R-:W-:Y:S02]  /*a2a0*/  SEL R89, R43, R89, !P0 ;  /* 0x000000592b597207 */ /* 0x000fe40004000000 */
[----:B------:R-:W-:Y:S02]  /*a2b0*/  ISETP.NE.AND P0, PT, R12, 0x11, PT ;  /* 0x000000110c00780c */ /* 0x000fe40003f05270 */
[----:B------:R-:W-:Y:S02]  /*a2c0*/  SEL R12, R79, RZ, P2 ;  /* 0x000000ff4f0c7207 */ /* 0x000fe40001000000 */
[----:B------:R-:W-:Y:S01]  /*a2d0*/  SEL R89, R36, R89, !P0 ;  /* 0x0000005924597207 */ /* 0x000fe20004000000 */
[----:B------:R-:W-:Y:S01]  /*a2e0*/  IMAD.IADD R36, R37, 0x1, R36 ;  /* 0x0000000125247824 */ /* 0x000fe200078e0224 */
[----:B------:R-:W-:Y:S02]  /*a2f0*/  ISETP.GE.U32.AND P0, PT, R0, 0x20, PT ;  /* 0x000000200000780c */ /* 0x000fe40003f06070 */
[----:B------:R-:W-:-:S02]  /*a300*/  ISETP.NE.AND P2, PT, R50, RZ, PT ;  /* 0x000000ff3200720c */ /* 0x000fc40003f45270 */
[C---:B------:R-:W-:Y:S02]  /*a310*/  SEL R89, R36.reuse, R89, !P1 ;  /* 0x0000005924597207 */ /* 0x040fe40004800000 */
[----:B------:R-:W-:Y:S02]  /*a320*/  IADD3 R38, PT, PT, R36, R83, R38 ;  /* 0x0000005324267210 */ /* 0x000fe40007ffe026 */
[----:B------:R-:W-:Y:S02]  /*a330*/  SEL R3, R89, RZ, P0 ;  /* 0x000000ff59037207 */ /* 0x000fe40000000000 */
[----:B------:R-:W-:Y:S02]  /*a340*/  ISETP.NE.AND P1, PT, R15, RZ, PT ;  /* 0x000000ff0f00720c */ /* 0x000fe40003f25270 */
[----:B------:R-:W-:Y:S01]  /*a350*/  ISETP.NE.AND P0, PT, R77, RZ, PT ;  /* 0x000000ff4d00720c */ /* 0x000fe20003f05270 */
[----:B------:R-:W-:-:S04]  /*a360*/  IMAD.IADD R3, R3, 0x1, R12 ;  /* 0x0000000103037824 */ /* 0x000fc800078e020c */
[--C-:B------:R-:W-:Y:S01]  /*a370*/  IMAD.IADD R6, R6, 0x1, -R3.reuse ;  /* 0x0000000106067824 */ /* 0x100fe200078e0a03 */
[--C-:B------:R-:W-:Y:S01]  /*a380*/  IADD3 R53, PT, PT, R22, -R53, -R3.reuse ;  /* 0x8000003516357210 */ /* 0x100fe20007ffe803 */
[----:B------:R-:W-:Y:S01]  /*a390*/  VIADD R22, R38, 0xffffd2e0 ;  /* 0xffffd2e026167836 */ /* 0x000fe20000000000 */
[----:B------:R-:W-:Y:S02]  /*a3a0*/  IADD3 R10, PT, PT, R10, -R23, -R3 ;  /* 0x800000170a0a7210 */ /* 0x000fe40007ffe803 */
[----:B------:R-:W-:Y:S01]  /*a3b0*/  IADD3 R20, PT, PT, R20, -R3, -R15 ;  /* 0x8000000314147210 */ /* 0x000fe20007ffe80f */
[----:B------:R-:W-:Y:S01]  /*a3c0*/  IMAD.IADD R23, R83, 0x1, -R22 ;  /* 0x0000000153177824 */ /* 0x000fe200078e0a16 */
[--C-:B------:R-:W-:Y:S02]  /*a3d0*/  IADD3 R16, PT, PT, R16, -R29, -R3.reuse ;  /* 0x8000001d10107210 */ /* 0x100fe40007ffe803 */
[----:B------:R-:W-:Y:S01]  /*a3e0*/  IADD3 R4, PT, PT, R4, -R49, -R3 ;  /* 0x8000003104047210 */ /* 0x000fe20007ffe803 */
[----:B------:R-:W-:Y:S01]  /*a3f0*/  IMAD.IADD R12, R3, 0x1, R23 ;  /* 0x00000001030c7824 */ /* 0x000fe200078e0217 */
[----:B------:R-:W-:-:S02]  /*a400*/  IADD3 R18, PT, PT, R18, -R35, -R3 ;  /* 0x8000002312127210 */ /* 0x000fc40007ffe803 */
[----:B------:R-:W-:Y:S01]  /*a410*/  IADD3 R14, PT, PT, R14, -R56, -R3 ;  /* 0x800000380e0e7210 */ /* 0x000fe20007ffe803 */
[----:B------:R-:W-:Y:S01]  /*a420*/  IMAD.IADD R15, R15, 0x1, R12 ;  /* 0x000000010f0f7824 */ /* 0x000fe200078e020c */
[----:B------:R-:W-:Y:S02]  /*a430*/  SEL R6, R6, R12, !P1 ;  /* 0x0000000c06067207 */ /* 0x000fe40004800000 */
[----:B------:R-:W-:Y:S01]  /*a440*/  ISETP.NE.AND P1, PT, R21, RZ, PT ;  /* 0x000000ff1500720c */ /* 0x000fe20003f25270 */
[----:B------:R-:W-:Y:S01]  /*a450*/  IMAD.IADD R50, R50, 0x1, R15 ;  /* 0x0000000132327824 */ /* 0x000fe200078e020f */
[----:B------:R-:W-:Y:S02]  /*a460*/  SEL R20, R20, R15, !P2 ;  /* 0x0000000f14147207 */ /* 0x000fe40005000000 */
[----:B------:R-:W-:Y:S01]  /*a470*/  ISETP.NE.AND P2, PT, R27, RZ, PT ;  /* 0x000000ff1b00720c */ /* 0x000fe20003f45270 */
[----:B------:R-:W-:Y:S01]  /*a480*/  IMAD.IADD R21, R21, 0x1, R50 ;  /* 0x0000000115157824 */ /* 0x000fe200078e0232 */
[----:B------:R-:W-:-:S02]  /*a490*/  SEL R10, R10, R50, !P1 ;  /* 0x000000320a0a7207 */ /* 0x000fc40004800000 */
[----:B------:R-:W-:Y:S01]  /*a4a0*/  ISETP.NE.AND P1, PT, R33, RZ, PT ;  /* 0x000000ff2100720c */ /* 0x000fe20003f25270 */
[----:B------:R-:W-:Y:S01]  /*a4b0*/  IMAD.IADD R27, R27, 0x1, R21 ;  /* 0x000000011b1b7824 */ /* 0x000fe200078e0215 */
[----:B------:R-:W-:Y:S02]  /*a4c0*/  SEL R16, R16, R21, !P2 ;  /* 0x0000001510107207 */ /* 0x000fe40005000000 */
[----:B------:R-:W-:Y:S01]  /*a4d0*/  ISETP.NE.AND P2, PT, R47, RZ, PT ;  /* 0x000000ff2f00720c */ /* 0x000fe20003f45270 */
[----:B------:R-:W-:Y:S01]  /*a4e0*/  IMAD.IADD R33, R33, 0x1, R27 ;  /* 0x0000000121217824 */ /* 0x000fe200078e021b */
[----:B------:R-:W-:Y:S02]  /*a4f0*/  SEL R18, R18, R27, !P1 ;  /* 0x0000001b12127207 */ /* 0x000fe40004800000 */
[----:B------:R-:W-:Y:S02]  /*a500*/  ISETP.NE.AND P1, PT, R52, RZ, PT ;  /* 0x000000ff3400720c */ /* 0x000fe40003f25270 */
[----:B------:R-:W-:Y:S01]  /*a510*/  SEL R4, R4, R33, !P2 ;  /* 0x0000002104047207 */ /* 0x000fe20005000000 */
[----:B------:R-:W-:Y:S01]  /*a520*/  IMAD.IADD R33, R47, 0x1, R33 ;  /* 0x000000012f217824 */ /* 0x000fe200078e0221 */
[----:B------:R-:W-:-:S02]  /*a530*/  ISETP.NE.AND P2, PT, R55, RZ, PT ;  /* 0x000000ff3700720c */ /* 0x000fc40003f45270 */
[----:B------:R-:W-:Y:S01]  /*a540*/  IADD3 R26, PT, PT, R26, -R60, -R3 ;  /* 0x8000003c1a1a7210 */ /* 0x000fe20007ffe803 */
[----:B------:R-:W-:Y:S01]  /*a550*/  IMAD.IADD R52, R52, 0x1, R33 ;  /* 0x0000000134347824 */ /* 0x000fe200078e0221 */
[----:B------:R-:W-:Y:S02]  /*a560*/  SEL R53, R53, R33, !P1 ;  /* 0x0000002135357207 */ /* 0x000fe40004800000 */
[----:B------:R-:W-:Y:S02]  /*a570*/  ISETP.NE.AND P1, PT, R57, RZ, PT ;  /* 0x000000ff3900720c */ /* 0x000fe40003f25270 */
[----:B------:R-:W-:Y:S01]  /*a580*/  SEL R14, R14, R52, !P2 ;  /* 0x000000340e0e7207 */ /* 0x000fe20005000000 */
[----:B------:R-:W-:Y:S01]  /*a590*/  IMAD.IADD R52, R55, 0x1, R52 ;  /* 0x0000000137347824 */ /* 0x000fe200078e0234 */
[----:B------:R-:W-:Y:S02]  /*a5a0*/  ISETP.NE.AND P2, PT, R59, RZ, PT ;  /* 0x000000ff3b00720c */ /* 0x000fe40003f45270 */
[--C-:B------:R-:W-:Y:S01]  /*a5b0*/  IADD3 R24, PT, PT, R24, -R58, -R3.reuse ;  /* 0x8000003a18187210 */ /* 0x100fe20007ffe803 */
[----:B------:R-:W-:Y:S01]  /*a5c0*/  IMAD.IADD R57, R57, 0x1, R52 ;  /* 0x0000000139397824 */ /* 0x000fe200078e0234 */
[----:B------:R-:W-:-:S02]  /*a5d0*/  IADD3 R2, PT, PT, R2, -R64, -R3 ;  /* 0x8000004002027210 */ /* 0x000fc40007ffe803 */
[----:B------:R-:W-:Y:S02]  /*a5e0*/  SEL R24, R24, R52, !P1 ;  /* 0x0000003418187207 */ /* 0x000fe40004800000 */
[----:B------:R-:W-:Y:S01]  /*a5f0*/  SEL R26, R26, R57, !P2 ;  /* 0x000000391a1a7207 */ /* 0x000fe20005000000 */
[----:B------:R-:W-:Y:S01]  /*a600*/  IMAD.IADD R57, R59, 0x1, R57 ;  /* 0x000000013b397824 */ /* 0x000fe200078e0239 */
[----:B------:R-:W-:Y:S02]  /*a610*/  ISETP.NE.AND P1, PT, R61, RZ, PT ;  /* 0x000000ff3d00720c */ /* 0x000fe40003f25270 */
[----:B------:R-:W-:Y:S01]  /*a620*/  ISETP.NE.AND P2, PT, R63, RZ, PT ;  /* 0x000000ff3f00720c */ /* 0x000fe20003f45270 */
[----:B------:R-:W-:Y:S01]  /*a630*/  IMAD.IADD R61, R61, 0x1, R57 ;  /* 0x000000013d3d7824 */ /* 0x000fe200078e0239 */
[--C-:B------:R-:W-:Y:S02]  /*a640*/  IADD3 R8, PT, PT, R8, -R62, -R3.reuse ;  /* 0x8000003e08087210 */ /* 0x100fe40007ffe803 */
[----:B------:R-:W-:-:S02]  /*a650*/  IADD3 R30, PT, PT, R30, -R68, -R3 ;  /* 0x800000441e1e7210 */ /* 0x000fc40007ffe803 */
[----:B------:R-:W-:Y:S01]  /*a660*/  SEL R2, R2, R61, !P2 ;  /* 0x0000003d02027207 */ /* 0x000fe20005000000 */
[----:B------:R-:W-:Y:S01]  /*a670*/  IMAD.IADD R61, R63, 0x1, R61 ;  /* 0x000000013f3d7824 */ /* 0x000fe200078e023d */
[----:B------:R-:W-:Y:S02]  /*a680*/  SEL R8, R8, R57, !P1 ;  /* 0x0000003908087207 */ /* 0x000fe40004800000 */
[C---:B------:R-:W-:Y:S01]  /*a690*/  ISETP.NE.AND P1, PT, R65.reuse, RZ, PT ;  /* 0x000000ff4100720c */ /* 0x040fe20003f25270 */
[----:B------:R-:W-:Y:S01]  /*a6a0*/  IMAD.IADD R65, R65, 0x1, R61 ;  /* 0x0000000141417824 */ /* 0x000fe200078e023d */
[C---:B------:R-:W-:Y:S02]  /*a6b0*/  ISETP.NE.AND P2, PT, R67.reuse, RZ, PT ;  /* 0x000000ff4300720c */ /* 0x040fe40003f45270 */
[----:B------:R-:W-:Y:S02]  /*a6c0*/  IADD3 R28, PT, PT, R28, -R66, -R3 ;  /* 0x800000421c1c7210 */ /* 0x000fe40007ffe803 */
[----:B------:R-:W-:Y:S01]  /*a6d0*/  SEL R30, R30, R65, !P2 ;  /* 0x000000411e1e7207 */ /* 0x000fe20005000000 */
[----:B------:R-:W-:Y:S01]  /*a6e0*/  IMAD.IADD R65, R67, 0x1, R65 ;  /* 0x0000000143417824 */ /* 0x000fe200078e0241 */
[----:B------:R-:W-:-:S02]  /*a6f0*/  SEL R28, R28, R61, !P1 ;  /* 0x0000003d1c1c7207 */ /* 0x000fc40004800000 */
[----:B------:R-:W-:Y:S02]  /*a700*/  LEA R15, R6, UR4, 0x2 ;  /* 0x00000004060f7c11 */ /* 0x000fe4000f8e10ff */
[C---:B------:R-:W-:Y:S01]  /*a710*/  ISETP.NE.AND P1, PT, R69.reuse, RZ, PT ;  /* 0x000000ff4500720c */ /* 0x040fe20003f25270 */
[----:B------:R-:W-:Y:S01]  /*a720*/  IMAD.IADD R69, R69, 0x1, R65 ;  /* 0x0000000145457824 */ /* 0x000fe200078e0241 */
[----:B------:R-:W-:Y:S01]  /*a730*/  IADD3 R32, PT, PT, R32, -R70, -R3 ;  /* 0x8000004620207210 */ /* 0x000fe20007ffe803 */
[----:B------:R0:W-:Y:S01]  /*a740*/  STS [R15], R88 ;  /* 0x000000580f007388 */ /* 0x0001e20000000800 */
[----:B------:R-:W-:Y:S02]  /*a750*/  LEA R20, R20, UR4, 0x2 ;  /* 0x0000000414147c11 */ /* 0x000fe4000f8e10ff */
[----:B------:R-:W-:Y:S02]  /*a760*/  LEA R21, R10, UR4, 0x2 ;  /* 0x000000040a157c11 */ /* 0x000fe4000f8e10ff */
[C---:B------:R-:W-:Y:S01]  /*a770*/  ISETP.NE.AND P2, PT, R71.reuse, RZ, PT ;  /* 0x000000ff4700720c */ /* 0x040fe20003f45270 */
[----:B------:R-:W-:Y:S01]  /*a780*/  IMAD.IADD R71, R71, 0x1, R69 ;  /* 0x0000000147477824 */ /* 0x000fe200078e0245 */
[----:B------:R-:W-:Y:S01]  /*a790*/  LEA R16, R16, UR4, 0x2 ;  /* 0x0000000410107c11 */ /* 0x000fe2000f8e10ff */
[----:B------:R1:W-:Y:S01]  /*a7a0*/  STS [R20], R87 ;  /* 0x0000005714007388 */ /* 0x0003e20000000800 */
[----:B------:R-:W-:-:S02]  /*a7b0*/  LEA R27, R4, UR4, 0x2 ;  /* 0x00000004041b7c11 */ /* 0x000fc4000f8e10ff */
[----:B0-----:R-:W-:Y:S01]  /*a7c0*/  LEA R15, R18, UR4, 0x2 ;  /* 0x00000004120f7c11 */ /* 0x001fe2000f8e10ff */
[----:B------:R1:W-:Y:S01]  /*a7d0*/  STS [R21], R86 ;  /* 0x0000005615007388 */ /* 0x0003e20000000800 */
[----:B------:R-:W-:Y:S02]  /*a7e0*/  SEL R32, R32, R65, !P1 ;  /* 0x0000004120207207 */ /* 0x000fe40004800000 */
[----:B------:R-:W-:Y:S01]  /*a7f0*/  LEA R4, R53, UR4, 0x2 ;  /* 0x0000000435047c11 */ /* 0x000fe2000f8e10ff */
[----:B------:R1:W-:Y:S01]  /*a800*/  STS [R16], R85 ;  /* 0x0000005510007388 */ /* 0x0003e20000000800 */
[C---:B------:R-:W-:Y:S01]  /*a810*/  ISETP.NE.AND P1, PT, R73.reuse, RZ, PT ;  /* 0x000000ff4900720c */ /* 0x040fe20003f25270 */
[----:B------:R-:W-:Y:S01]  /*a820*/  IMAD.IADD R73, R73, 0x1, R71 ;  /* 0x0000000149497824 */ /* 0x000fe200078e0247 */
[----:B------:R-:W-:Y:S01]  /*a830*/  IADD3 R34, PT, PT, R34, -R72, -R3 ;  /* 0x8000004822227210 */ /* 0x000fe20007ffe803 */
[----:B------:R1:W-:Y:S01]  /*a840*/  STS [R15], R84 ;  /* 0x000000540f007388 */ /* 0x0003e20000000800 */
[----:B------:R-:W-:-:S02]  /*a850*/  LEA R14, R14, UR4, 0x2 ;  /* 0x000000040e0e7c11 */ /* 0x000fc4000f8e10ff */
[--C-:B------:R-:W-:Y:S01]  /*a860*/  IADD3 R44, PT, PT, R44, -R74, -R3.reuse ;  /* 0x8000004a2c2c7210 */ /* 0x100fe20007ffe803 */
[----:B------:R1:W-:Y:S01]  /*a870*/  STS [R27], R82 ;  /* 0x000000521b007388 */ /* 0x0003e20000000800 */
[----:B------:R-:W-:Y:S02]  /*a880*/  LEA R24, R24, UR4, 0x2 ;  /* 0x0000000418187c11 */ /* 0x000fe4000f8e10ff */
[--C-:B------:R-:W-:Y:S01]  /*a890*/  IADD3 R46, PT, PT, R46, -R76, -R3.reuse ;  /* 0x8000004c2e2e7210 */ /* 0x100fe20007ffe803 */
[----:B------:R1:W-:Y:S01]  /*a8a0*/  STS [R4], R81 ;  /* 0x0000005104007388 */ /* 0x0003e20000000800 */
[----:B------:R-:W-:Y:S02]  /*a8b0*/  LEA R26, R26, UR4, 0x2 ;  /* 0x000000041a1a7c11 */ /* 0x000fe4000f8e10ff */
[----:B------:R-:W-:Y:S01]  /*a8c0*/  IADD3 R3, PT, PT, R48, -R78, -R3 ;  /* 0x8000004e30037210 */ /* 0x000fe20007ffe803 */
[----:B------:R-:W-:Y:S01]  /*a8d0*/  @P0 IMAD.IADD R3, R75, 0x1, R73 ;  /* 0x000000014b030824 */ /* 0x000fe200078e0249 */
[----:B------:R-:W-:Y:S01]  /*a8e0*/  LEA R8, R8, UR4, 0x2 ;  /* 0x0000000408087c11 */ /* 0x000fe2000f8e10ff */
[----:B------:R1:W-:Y:S01]  /*a8f0*/  STS [R14], R5 ;  /* 0x000000050e007388 */ /* 0x0003e20000000800 */
[----:B------:R-:W-:-:S02]  /*a900*/  LEA R2, R2, UR4, 0x2 ;  /* 0x0000000402027c11 */ /* 0x000fc4000f8e10ff */
[----:B------:R-:W-:Y:S01]  /*a910*/  SEL R34, R34, R69, !P2 ;  /* 0x0000004522227207 */ /* 0x000fe20005000000 */
[----:B------:R1:W-:Y:S01]  /*a920*/  STS [R24], R7 ;  /* 0x0000000718007388 */ /* 0x0003e20000000800 */
[----:B------:R-:W-:Y:S02]  /*a930*/  LEA R28, R28, UR4, 0x2 ;  /* 0x000000041c1c7c11 */ /* 0x000fe4000f8e10ff */
[----:B------:R-:W-:Y:S01]  /*a940*/  SEL R44, R44, R71, !P1 ;  /* 0x000000472c2c7207 */ /* 0x000fe20004800000 */
[----:B------:R1:W-:Y:S01]  /*a950*/  STS [R26], R9 ;  /* 0x000000091a007388 */ /* 0x0003e20000000800 */
[----:B------:R-:W-:Y:S02]  /*a960*/  ISETP.GE.AND P0, PT, R0, R23, PT ;  /* 0x000000170000720c */ /* 0x000fe40003f06270 */
[----:B------:R-:W-:Y:S01]  /*a970*/  LEA R30, R30, UR4, 0x2 ;  /* 0x000000041e1e7c11 */ /* 0x000fe2000f8e10ff */
[----:B------:R1:W-:Y:S01]  /*a980*/  STS [R8], R11 ;  /* 0x0000000b08007388 */ /* 0x0003e20000000800 */
[----:B------:R-:W-:-:S02]  /*a990*/  SEL R46, R46, R73, !P3 ;  /* 0x000000492e2e7207 */ /* 0x000fc40005800000 */
[----:B------:R-:W-:Y:S01]  /*a9a0*/  LEA R32, R32, UR4, 0x2 ;  /* 0x0000000420207c11 */ /* 0x000fe2000f8e10ff */
[----:B------:R1:W-:Y:S01]  /*a9b0*/  STS [R2], R13 ;  /* 0x0000000d02007388 */ /* 0x0003e20000000800 */
[----:B------:R-:W-:Y:S02]  /*a9c0*/  LEA R34, R34, UR4, 0x2 ;  /* 0x0000000422227c11 */ /* 0x000fe4000f8e10ff */
[----:B------:R-:W-:Y:S01]  /*a9d0*/  LEA R44, R44, UR4, 0x2 ;  /* 0x000000042c2c7c11 */ /* 0x000fe2000f8e10ff */
[----:B------:R1:W-:Y:S01]  /*a9e0*/  STS [R28], R17 ;  /* 0x000000111c007388 */ /* 0x0003e20000000800 */
[----:B------:R-:W-:Y:S02]  /*a9f0*/  LEA R46, R46, UR4, 0x2 ;  /* 0x000000042e2e7c11 */ /* 0x000fe4000f8e10ff */
[----:B------:R-:W-:Y:S01]  /*aa00*/  LEA R3, R3, UR4, 0x2 ;  /* 0x0000000403037c11 */ /* 0x000fe2000f8e10ff */
        /* <DEDUP_REMOVED lines=15> */
[----:B--2---:R-:W-:-:S04]  /*ab00*/  IADD3 R5, P1, PT, -R2, UR10, RZ ;  /* 0x0000000a02057c10 */ /* 0x004fc8000ff3e1ff */
[----:B------:R-:W-:-:S09]  /*ab10*/  IADD3.X R4, PT, PT, ~R3, UR11, RZ, P1, !PT ;  /* 0x0000000b03047c10 */ /* 0x000fd20008ffe5ff */
.L_x_856:
[----:B------:R-:W-:-:S04]  /*ab20*/  IADD3 R6, P1, PT, R0, R5, RZ ;  /* 0x0000000500067210 */ /* 0x000fc80007f3e0ff */
[----:B------:R-:W-:Y:S01]  /*ab30*/  LOP3.LUT R6, RZ, R6, RZ, 0x33, !PT ;  /* 0x00000006ff067212 */ /* 0x000fe200078e33ff */
[----:B------:R-:W-:-:S03]  /*ab40*/  IMAD.X R5, RZ, RZ, R4, P1 ;  /* 0x000000ffff057224 */ /* 0x000fc600008e0604 */
[----:B0-----:R-:W-:Y:S02]  /*ab50*/  IADD3 R6, P1, PT, R6, UR12, RZ ;  /* 0x0000000c06067c10 */ /* 0x001fe4000ff3e0ff */
[----:B------:R-:W-:-:S04]  /*ab60*/  LOP3.LUT R5, RZ, R5, RZ, 0x33, !PT ;  /* 0x00000005ff057212 */ /* 0x000fc800078e33ff */
[----:B------:R-:W-:Y:S01]  /*ab70*/  IADD3.X R5, PT, PT, R5, UR13, RZ, P1, !PT ;  /* 0x0000000d05057c10 */ /* 0x000fe20008ffe4ff */
[----:B------:R-:W-:Y:S06]  /*ab80*/  BRA `(.L_x_857) ;  /* 0x0000000000247947 */ /* 0x000fec0003800000 */
.L_x_855:
[----:B------:R-:W-:Y:S01]  /*ab90*/  UISETP.NE.AND UP0, UPT, UR6, URZ, UPT ;  /* 0x000000ff0600728c */ /* 0x000fe2000bf05270 */
[----:B-1----:R-:W-:Y:S01]  /*aba0*/  IMAD.IADD R5, R0, 0x1, -R23 ;  /* 0x0000000100057824 */ /* 0x002fe200078e0a17 */
[----:B------:R-:W-:-:S04]  /*abb0*/  CS2R R2, SRZ ;  /* 0x0000000000027805 */ /* 0x000fc8000001ff00 */
[----:B------:R-:W-:-:S13]  /*abc0*/  PLOP3.LUT P0, PT, PT, PT, UP0, 0x80, 0x8 ;  /* 0x000000000008781c */ /* 0x000fda0003f0f008 */
[----:B------:R-:W-:Y:S05]  /*abd0*/  @P0 BRA `(.L_x_858) ;  /* 0x0000000000080947 */ /* 0x000fea0003800000 */
[----:B------:R-:W0:Y:S02]  /*abe0*/  LDC.64 R2, c[0x0][0x3d0] ;  /* 0x0000f400ff027b82 */ /* 0x000e240000000a00 */
[----:B0-----:R-:W5:Y:S02]  /*abf0*/  LDG.E.64 R2, desc[UR8][R2.64] ;  /* 0x0000000802027981 */ /* 0x001f64000c1e1b00 */
.L_x_858:
[----:B-----5:R-:W-:-:S04]  /*ac00*/  IADD3 R6, P1, PT, R5, R2, RZ ;  /* 0x0000000205067210 */ /* 0x020fc80007f3e0ff */
[----:B------:R-:W-:-:S09]  /*ac10*/  LEA.HI.X.SX32 R5, R5, R3, 0x1, P1 ;  /* 0x0000000305057211 */ /* 0x000fd200008f0eff */
.L_x_857:
[----:B------:R-:W-:Y:S05]  /*ac20*/  BSYNC.RECONVERGENT B1 ;  /* 0x0000000000017941 */ /* 0x000fea0003800200 */
.L_x_854:
        /* <DEDUP_REMOVED lines=17> */
.L_x_862:
[----:B------:R-:W-:Y:S05]  /*ad40*/  BSYNC.RECONVERGENT B2 ;  /* 0x0000000000027941 */ /* 0x000fea0003800200 */
.L_x_861:
[----:B-----5:R-:W-:-:S04]  /*ad50*/  IADD3 R6, P1, PT, R3, R4, RZ ;  /* 0x0000000403067210 */ /* 0x020fc80007f3e0ff */
[----:B------:R-:W-:Y:S01]  /*ad60*/  LEA.HI.X.SX32 R5, R3, R5, 0x1, P1 ;  /* 0x0000000503057211 */ /* 0x000fe200008f0eff */
[----:B------:R-:W-:Y:S08]  /*ad70*/  BRA `(.L_x_863) ;  /* 0x0000000000407947 */ /* 0x000ff00003800000 */
.L_x_860:
[----:B------:R-:W-:Y:S01]  /*ad80*/  BSSY.RECONVERGENT B2, `(.L_x_864) ;  /* 0x0000008000027945 */ /* 0x000fe20003800200 */
[----:B------:R-:W-:Y:S02]  /*ad90*/  IMAD.MOV.U32 R3, RZ, RZ, RZ ;  /* 0x000000ffff037224 */ /* 0x000fe400078e00ff */
[----:B------:R-:W-:Y:S01]  /*ada0*/  IMAD.MOV.U32 R6, RZ, RZ, RZ ;  /* 0x000000ffff067224 */ /* 0x000fe200078e00ff */
[----:B------:R-:W-:Y:S06]  /*adb0*/  @P0 BRA `(.L_x_865) ;  /* 0x0000000000100947 */ /* 0x000fec0003800000 */
[----:B------:R-:W0:Y:S02]  /*adc0*/  LDC.64 R4, c[0x0][0x3d0] ;  /* 0x0000f400ff047b82 */ /* 0x000e240000000a00 */
[----:B0-----:R-:W2:Y:S02]  /*add0*/  LDG.E.64 R4, desc[UR8][R4.64] ;  /* 0x0000000804047981 */ /* 0x001ea4000c1e1b00 */
[----:B--2---:R-:W-:-:S04]  /*ade0*/  IADD3 R3, P1, PT, -R4, UR10, RZ ;  /* 0x0000000a04037c10 */ /* 0x004fc8000ff3e1ff */
[----:B------:R-:W-:-:S09]  /*adf0*/  IADD3.X R6, PT, PT, ~R5, UR11, RZ, P1, !PT ;  /* 0x0000000b05067c10 */ /* 0x000fd20008ffe5ff */
.L_x_865:
[----:B------:R-:W-:Y:S05]  /*ae00*/  BSYNC.RECONVERGENT B2 ;  /* 0x0000000000027941 */ /* 0x000fea0003800200 */
.L_x_864:
[----:B------:R-:W0:Y:S01]  /*ae10*/  LDCU.64 UR4, c[0x0][0x3c0] ;  /* 0x00007800ff0477ac */ /* 0x000e220008000a00 */
[----:B------:R-:W-:-:S04]  /*ae20*/  IADD3 R3, P1, PT, R8, R3, RZ ;  /* 0x0000000308037210 */ /* 0x000fc80007f3e0ff */
[----:B------:R-:W-:Y:S01]  /*ae30*/  LOP3.LUT R3, RZ, R3, RZ, 0x33, !PT ;  /* 0x00000003ff037212 */ /* 0x000fe200078e33ff */
[----:B------:R-:W-:-:S03]  /*ae40*/  IMAD.X R4, RZ, RZ, R6, P1 ;  /* 0x000000ffff047224 */ /* 0x000fc600008e0606 */
[----:B0-----:R-:W-:Y:S02]  /*ae50*/  IADD3 R6, P1, PT, R3, UR4, RZ ;  /* 0x0000000403067c10 */ /* 0x001fe4000ff3e0ff */
[----:B------:R-:W-:-:S04]  /*ae60*/  LOP3.LUT R3, RZ, R4, RZ, 0x33, !PT ;  /* 0x00000004ff037212 */ /* 0x000fc800078e33ff */
[----:B------:R-:W-:-:S07]  /*ae70*/  IADD3.X R5, PT, PT, R3, UR5, RZ, P1, !PT ;  /* 0x0000000503057c10 */ /* 0x000fce0008ffe4ff */
.L_x_863:
[----:B------:R-:W-:Y:S05]  /*ae80*/  BSYNC.RECONVERGENT B1 ;  /* 0x0000000000017941 */ /* 0x000fea0003800200 */
.L_x_859:
        /* <DEDUP_REMOVED lines=16> */
.L_x_869:
[----:B------:R-:W-:Y:S05]  /*af90*/  BSYNC.RECONVERGENT B2 ;  /* 0x0000000000027941 */ /* 0x000fea0003800200 */
.L_x_868:
[----:B-----5:R-:W-:-:S04]  /*afa0*/  IADD3 R6, P1, PT, R3, R4, RZ ;  /* 0x0000000403067210 */ /* 0x020fc80007f3e0ff */
[----:B------:R-:W-:Y:S01]  /*afb0*/  LEA.HI.X.SX32 R5, R3, R5, 0x1, P1 ;  /* 0x0000000503057211 */ /* 0x000fe200008f0eff */
[----:B------:R-:W-:Y:S08]  /*afc0*/  BRA `(.L_x_870) ;  /* 0x0000000000407947 */ /* 0x000ff00003800000 */
.L_x_867:
        /* <DEDUP_REMOVED lines=8> */
.L_x_872:
[----:B------:R-:W-:Y:S05]  /*b050*/  BSYNC.RECONVERGENT B2 ;  /* 0x0000000000027941 */ /* 0x000fea0003800200 */
.L_x_871:
[----:B------:R-:W0:Y:S01]  /*b060*/  LDCU.64 UR4, c[0x0][0x3c0] ;  /* 0x00007800ff0477ac */ /* 0x000e220008000a00 */
[----:B------:R-:W-:-:S04]  /*b070*/  IADD3 R3, P1, PT, R8, R3, RZ ;  /* 0x0000000308037210 */ /* 0x000fc80007f3e0ff */
[----:B------:R-:W-:Y:S01]  /*b080*/  LOP3.LUT R3, RZ, R3, RZ, 0x33, !PT ;  /* 0x00000003ff037212 */ /* 0x000fe200078e33ff */
[----:B------:R-:W-:-:S03]  /*b090*/  IMAD.X R4, RZ, RZ, R6, P1 ;  /* 0x000000ffff047224 */ /* 0x000fc600008e0606 */
[----:B0-----:R-:W-:Y:S02]  /*b0a0*/  IADD3 R6, P1, PT, R3, UR4, RZ ;  /* 0x0000000403067c10 */ /* 0x001fe4000ff3e0ff */
[----:B------:R-:W-:-:S04]  /*b0b0*/  LOP3.LUT R3, RZ, R4, RZ, 0x33, !PT ;  /* 0x00000004ff037212 */ /* 0x000fc800078e33ff */
[----:B------:R-:W-:-:S07]  /*b0c0*/  IADD3.X R5, PT, PT, R3, UR5, RZ, P1, !PT ;  /* 0x0000000503057c10 */ /* 0x000fce0008ffe4ff */
.L_x_870:
[----:B------:R-:W-:Y:S05]  /*b0d0*/  BSYNC.RECONVERGENT B1 ;  /* 0x0000000000017941 */ /* 0x000fea0003800200 */
.L_x_866:
        /* <DEDUP_REMOVED lines=16> */
.L_x_876:
[----:B------:R-:W-:Y:S05]  /*b1e0*/  BSYNC.RECONVERGENT B2 ;  /* 0x0000000000027941 */ /* 0x000fea0003800200 */
.L_x_875:
[----:B-----5:R-:W-:-:S04]  /*b1f0*/  IADD3 R6, P1, PT, R3, R4, RZ ;  /* 0x0000000403067210 */ /* 0x020fc80007f3e0ff */
[----:B------:R-:W-:Y:S01]  /*b200*/  LEA.HI.X.SX32 R5, R3, R5, 0x1, P1 ;  /* 0x0000000503057211 */ /* 0x000fe200008f0eff */
[----:B------:R-:W-:Y:S08]  /*b210*/  BRA `(.L_x_877) ;  /* 0x0000000000407947 */ /* 0x000ff00003800000 */
.L_x_874:
        /* <DEDUP_REMOVED lines=8> */
.L_x_879:
[----:B------:R-:W-:Y:S05]  /*b2a0*/  BSYNC.RECONVERGENT B2 ;  /* 0x0000000000027941 */ /* 0x000fea0003800200 */
.L_x_878:
[----:B------:R-:W0:Y:S01]  /*b2b0*/  LDCU.64 UR4, c[0x0][0x3c0] ;  /* 0x00007800ff0477ac */ /* 0x000e220008000a00 */
[----:B------:R-:W-:-:S04]  /*b2c0*/  IADD3 R3, P1, PT, R8, R3, RZ ;  /* 0x0000000308037210 */ /* 0x000fc80007f3e0ff */
[----:B------:R-:W-:Y:S01]  /*b2d0*/  LOP3.LUT R3, RZ, R3, RZ, 0x33, !PT ;  /* 0x00000003ff037212 */ /* 0x000fe200078e33ff */
[----:B------:R-:W-:-:S03]  /*b2e0*/  IMAD.X R4, RZ, RZ, R6, P1 ;  /* 0x000000ffff047224 */ /* 0x000fc600008e0606 */
[----:B0-----:R-:W-:Y:S02]  /*b2f0*/  IADD3 R6, P1, PT, R3, UR4, RZ ;  /* 0x0000000403067c10 */ /* 0x001fe4000ff3e0ff */
[----:B------:R-:W-:-:S04]  /*b300*/  LOP3.LUT R3, RZ, R4, RZ, 0x33, !PT ;  /* 0x00000004ff037212 */ /* 0x000fc800078e33ff */
[----:B------:R-:W-:-:S07]  /*b310*/  IADD3.X R5, PT, PT, R3, UR5, RZ, P1, !PT ;  /* 0x0000000503057c10 */ /* 0x000fce0008ffe4ff */
.L_x_877:
[----:B------:R-:W-:Y:S05]  /*b320*/  BSYNC.RECONVERGENT B1 ;  /* 0x0000000000017941 */ /* 0x000fea0003800200 */
.L_x_873:
        /* <DEDUP_REMOVED lines=16> */
.L_x_883:
[----:B------:R-:W-:Y:S05]  /*b430*/  BSYNC.RECONVERGENT B2 ;  /* 0x0000000000027941 */ /* 0x000fea0003800200 */
.L_x_882:
[----:B-----5:R-:W-:-:S04]  /*b440*/  IADD3 R6, P1, PT, R3, R4, RZ ;  /* 0x0000000403067210 */ /* 0x020fc80007f3e0ff */
[----:B------:R-:W-:Y:S01]  /*b450*/  LEA.HI.X.SX32 R5, R3, R5, 0x1, P1 ;  /* 0x0000000503057211 */ /* 0x000fe200008f0eff */
[----:B------:R-:W-:Y:S08]  /*b460*/  BRA `(.L_x_884) ;  /* 0x0000000000407947 */ /* 0x000ff00003800000 */
.L_x_881:
        /* <DEDUP_REMOVED lines=8> */
.L_x_886:
[----:B------:R-:W-:Y:S05]  /*b4f0*/  BSYNC.RECONVERGENT B2 ;  /* 0x0000000000027941 */ /* 0x000fea0003800200 */
.L_x_885:
[----:B------:R-:W0:Y:S01]  /*b500*/  LDCU.64 UR4, c[0x0][0x3c0] ;  /* 0x00007800ff0477ac */ /* 0x000e220008000a00 */
[----:B------:R-:W-:-:S04]  /*b510*/  IADD3 R3, P1, PT, R8, R3, RZ ;  /* 0x0000000308037210 */ /* 0x000fc80007f3e0ff */
[----:B------:R-:W-:Y:S01]  /*b520*/  LOP3.LUT R3, RZ, R3, RZ, 0x33, !PT ;  /* 0x00000003ff037212 */ /* 0x000fe200078e33ff */
[----:B------:R-:W-:-:S03]  /*b530*/  IMAD.X R4, RZ, RZ, R6, P1 ;  /* 0x000000ffff047224 */ /* 0x000fc600008e0606 */
[----:B0-----:R-:W-:Y:S02]  /*b540*/  IADD3 R6, P1, PT, R3, UR4, RZ ;  /* 0x0000000403067c10 */ /* 0x001fe4000ff3e0ff */
[----:B------:R-:W-:-:S04]  /*b550*/  LOP3.LUT R3, RZ, R4, RZ, 0x33, !PT ;  /* 0x00000004ff037212 */ /* 0x000fc800078e33ff */
[----:B------:R-:W-:-:S07]  /*b560*/  IADD3.X R5, PT, PT, R3, UR5, RZ, P1, !PT ;  /* 0x0000000503057c10 */ /* 0x000fce0008ffe4ff */
.L_x_884:
[----:B------:R-:W-:Y:S05]  /*b570*/  BSYNC.RECONVERGENT B1 ;  /* 0x0000000000017941 */ /* 0x000fea0003800200 */
.L_x_880:
        /* <DEDUP_REMOVED lines=16> */
.L_x_890:
[----:B------:R-:W-:Y:S05]  /*b680*/  BSYNC.RECONVERGENT B2 ;  /* 0x0000000000027941 */ /* 0x000fea0003800200 */
.L_x_889:
[----:B-----5:R-:W-:-:S04]  /*b690*/  IADD3 R6, P1, PT, R3, R4, RZ ;  /* 0x0000000403067210 */ /* 0x020fc80007f3e0ff */
[----:B------:R-:W-:Y:S01]  /*b6a0*/  LEA.HI.X.SX32 R5, R3, R5, 0x1, P1 ;  /* 0x0000000503057211 */ /* 0x000fe200008f0eff */
[----:B------:R-:W-:Y:S08]  /*b6b0*/  BRA `(.L_x_891) ;  /* 0x0000000000407947 */ /* 0x000ff00003800000 */
.L_x_888:
        /* <DEDUP_REMOVED lines=8> */
.L_x_893:
[----:B------:R-:W-:Y:S05]  /*b740*/  BSYNC.RECONVERGENT B2 ;  /* 0x0000000000027941 */ /* 0x000fea0003800200 */
.L_x_892:
[----:B------:R-:W0:Y:S01]  /*b750*/  LDCU.64 UR4, c[0x0][0x3c0] ;  /* 0x00007800ff0477ac */ /* 0x000e220008000a00 */
[----:B------:R-:W-:-:S04]  /*b760*/  IADD3 R3, P1, PT, R8, R3, RZ ;  /* 0x0000000308037210 */ /* 0x000fc80007f3e0ff */
[----:B------:R-:W-:Y:S01]  /*b770*/  LOP3.LUT R3, RZ, R3, RZ, 0x33, !PT ;  /* 0x00000003ff037212 */ /* 0x000fe200078e33ff */
[----:B------:R-:W-:-:S03]  /*b780*/  IMAD.X R4, RZ, RZ, R6, P1 ;  /* 0x000000ffff047224 */ /* 0x000fc600008e0606 */
[----:B0-----:R-:W-:Y:S02]  /*b790*/  IADD3 R6, P1, PT, R3, UR4, RZ ;  /* 0x0000000403067c10 */ /* 0x001fe4000ff3e0ff */
[----:B------:R-:W-:-:S04]  /*b7a0*/  LOP3.LUT R3, RZ, R4, RZ, 0x33, !PT ;  /* 0x00000004ff037212 */ /* 0x000fc800078e33ff */
[----:B------:R-:W-:-:S07]  /*b7b0*/  IADD3.X R5, PT, PT, R3, UR5, RZ, P1, !PT ;  /* 0x0000000503057c10 */ /* 0x000fce0008ffe4ff */
.L_x_891:
[----:B------:R-:W-:Y:S05]  /*b7c0*/  BSYNC.RECONVERGENT B1 ;  /* 0x0000000000017941 */ /* 0x000fea0003800200 */
.L_x_887:
        /* <DEDUP_REMOVED lines=16> */
.L_x_897:
[----:B------:R-:W-:Y:S05]  /*b8d0*/  BSYNC.RECONVERGENT B2 ;  /* 0x0000000000027941 */ /* 0x000fea0003800200 */
.L_x_896:
[----:B-----5:R-:W-:-:S04]  /*b8e0*/  IADD3 R6, P1, PT, R3, R4, RZ ;  /* 0x0000000403067210 */ /* 0x020fc80007f3e0ff */
[----:B------:R-:W-:Y:S01]  /*b8f0*/  LEA.HI.X.SX32 R5, R3, R5, 0x1, P1 ;  /* 0x0000000503057211 */ /* 0x000fe200008f0eff */
[----:B------:R-:W-:Y:S08]  /*b900*/  BRA `(.L_x_898) ;  /* 0x0000000000407947 */ /* 0x000ff00003800000 */
.L_x_895:
        /* <DEDUP_REMOVED lines=8> */
.L_x_900:
[----:B------:R-:W-:Y:S05]  /*b990*/  BSYNC.RECONVERGENT B2 ;  /* 0x0000000000027941 */ /* 0x000fea0003800200 */
.L_x_899:
[----:B------:R-:W0:Y:S01]  /*b9a0*/  LDCU.64 UR4, c[0x0][0x3c0] ;  /* 0x00007800ff0477ac */ /* 0x000e220008000a00 */
[----:B------:R-:W-:-:S04]  /*b9b0*/  IADD3 R3, P1, PT, R8, R3, RZ ;  /* 0x0000000308037210 */ /* 0x000fc80007f3e0ff */
[----:B------:R-:W-:Y:S01]  /*b9c0*/  LOP3.LUT R3, RZ, R3, RZ, 0x33, !PT ;  /* 0x00000003ff037212 */ /* 0x000fe200078e33ff */
[----:B------:R-:W-:-:S03]  /*b9d0*/  IMAD.X R4, RZ, RZ, R6, P1 ;  /* 0x000000ffff047224 */ /* 0x000fc600008e0606 */
[----:B0-----:R-:W-:Y:S02]  /*b9e0*/  IADD3 R6, P1, PT, R3, UR4, RZ ;  /* 0x0000000403067c10 */ /* 0x001fe4000ff3e0ff */
[----:B------:R-:W-:-:S04]  /*b9f0*/  LOP3.LUT R3, RZ, R4, RZ, 0x33, !PT ;  /* 0x00000004ff037212 */ /* 0x000fc800078e33ff */
[----:B------:R-:W-:-:S07]  /*ba00*/  IADD3.X R5, PT, PT, R3, UR5, RZ, P1, !PT ;  /* 0x0000000503057c10 */ /* 0x000fce0008ffe4ff */
.L_x_898:
[----:B------:R-:W-:Y:S05]  /*ba10*/  BSYNC.RECONVERGENT B1 ;  /* 0x0000000000017941 */ /* 0x000fea0003800200 */
.L_x_894:
        /* <DEDUP_REMOVED lines=16> */
.L_x_904:
[----:B------:R-:W-:Y:S05]  /*bb20*/  BSYNC.RECONVERGENT B2 ;  /* 0x0000000000027941 */ /* 0x000fea0003800200 */
.L_x_903:
[----:B-----5:R-:W-:-:S04]  /*bb30*/  IADD3 R6, P1, PT, R3, R4, RZ ;  /* 0x0000000403067210 */ /* 0x020fc80007f3e0ff */
[----:B------:R-:W-:Y:S01]  /*bb40*/  LEA.HI.X.SX32 R5, R3, R5, 0x1, P1 ;  /* 0x0000000503057211 */ /* 0x000fe200008f0eff */
[----:B------:R-:W-:Y:S08]  /*bb50*/  BRA `(.L_x_905) ;  /* 0x0000000000407947 */ /* 0x000ff00003800000 */
.L_x_902:
        /* <DEDUP_REMOVED lines=8> */
.L_x_907:
[----:B------:R-:W-:Y:S05]  /*bbe0*/  BSYNC.RECONVERGENT B2 ;  /* 0x0000000000027941 */ /* 0x000fea0003800200 */
.L_x_906:
[----:B------:R-:W0:Y:S01]  /*bbf0*/  LDCU.64 UR4, c[0x0][0x3c0] ;  /* 0x00007800ff0477ac */ /* 0x000e220008000a00 */
[----:B------:R-:W-:-:S04]  /*bc00*/  IADD3 R3, P1, PT, R8, R3, RZ ;  /* 0x0000000308037210 */ /* 0x000fc80007f3e0ff */
[----:B------:R-:W-:Y:S01]  /*bc10*/  LOP3.LUT R3, RZ, R3, RZ, 0x33, !PT ;  /* 0x00000003ff037212 */ /* 0x000fe200078e33ff */
[----:B------:R-:W-:-:S03]  /*bc20*/  IMAD.X R4, RZ, RZ, R6, P1 ;  /* 0x000000ffff047224 */ /* 0x000fc600008e0606 */
[----:B0-----:R-:W-:Y:S02]  /*bc30*/  IADD3 R6, P1, PT, R3, UR4, RZ ;  /* 0x0000000403067c10 */ /* 0x001fe4000ff3e0ff */
[----:B------:R-:W-:-:S04]  /*bc40*/  LOP3.LUT R3, RZ, R4, RZ, 0x33, !PT ;  /* 0x00000004ff037212 */ /* 0x000fc800078e33ff */
[----:B------:R-:W-:-:S07]  /*bc50*/  IADD3.X R5, PT, PT, R3, UR5, RZ, P1, !PT ;  /* 0x0000000503057c10 */ /* 0x000fce0008ffe4ff */
.L_x_905:
[----:B------:R-:W-:Y:S05]  /*bc60*/  BSYNC.RECONVERGENT B1 ;  /* 0x0000000000017941 */ /* 0x000fea0003800200 */
.L_x_901:
        /* <DEDUP_REMOVED lines=16> */
.L_x_911:
[----:B------:R-:W-:Y:S05]  /*bd70*/  BSYNC.RECONVERGENT B2 ;  /* 0x0000000000027941 */ /* 0x000fea0003800200 */
.L_x_910:
[----:B-----5:R-:W-:-:S04]  /*bd80*/  IADD3 R6, P1, PT, R3, R4, RZ ;  /* 0x0000000403067210 */ /* 0x020fc80007f3e0ff */
[----:B------:R-:W-:Y:S01]  /*bd90*/  LEA.HI.X.SX32 R5, R3, R5, 0x1, P1 ;  /* 0x0000000503057211 */ /* 0x000fe200008f0eff */
[----:B------:R-:W-:Y:S08]  /*bda0*/  BRA `(.L_x_912) ;  /* 0x0000000000407947 */ /* 0x000ff00003800000 */
.L_x_909:
        /* <DEDUP_REMOVED lines=8> */
.L_x_914:
[----:B------:R-:W-:Y:S05]  /*be30*/  BSYNC.RECONVERGENT B2 ;  /* 0x0000000000027941 */ /* 0x000fea0003800200 */
.L_x_913:
[----:B------:R-:W0:Y:S01]  /*be40*/  LDCU.64 UR4, c[0x0][0x3c0] ;  /* 0x00007800ff0477ac */ /* 0x000e220008000a00 */
[----:B------:R-:W-:-:S04]  /*be50*/  IADD3 R3, P1, PT, R8, R3, RZ ;  /* 0x0000000308037210 */ /* 0x000fc80007f3e0ff */
[----:B------:R-:W-:Y:S01]  /*be60*/  LOP3.LUT R3, RZ, R3, RZ, 0x33, !PT ;  /* 0x00000003ff037212 */ /* 0x000fe200078e33ff */
[----:B------:R-:W-:-:S03]  /*be70*/  IMAD.X R4, RZ, RZ, R6, P1 ;  /* 0x000000ffff047224 */ /* 0x000fc600008e0606 */
[----:B0-----:R-:W-:Y:S02]  /*be80*/  IADD3 R6, P1, PT, R3, UR4, RZ ;  /* 0x0000000403067c10 */ /* 0x001fe4000ff3e0ff */
[----:B------:R-:W-:-:S04]  /*be90*/  LOP3.LUT R3, RZ, R4, RZ, 0x33, !PT ;  /* 0x00000004ff037212 */ /* 0x000fc800078e33ff */
[----:B------:R-:W-:-:S07]  /*bea0*/  IADD3.X R5, PT, PT, R3, UR5, RZ, P1, !PT ;  /* 0x0000000503057c10 */ /* 0x000fce0008ffe4ff */
.L_x_912:
[----:B------:R-:W-:Y:S05]  /*beb0*/  BSYNC.RECONVERGENT B1 ;  /* 0x0000000000017941 */ /* 0x000fea0003800200 */
.L_x_908:
        /* <DEDUP_REMOVED lines=16> */
.L_x_918:
[----:B------:R-:W-:Y:S05]  /*bfc0*/  BSYNC.RECONVERGENT B2 ;  /* 0x0000000000027941 */ /* 0x000fea0003800200 */
.L_x_917:
[----:B-----5:R-:W-:-:S04]  /*bfd0*/  IADD3 R6, P1, PT, R3, R4, RZ ;  /* 0x0000000403067210 */ /* 0x020fc80007f3e0ff */
[----:B------:R-:W-:Y:S01]  /*bfe0*/  LEA.HI.X.SX32 R5, R3, R5, 0x1, P1 ;  /* 0x0000000503057211 */ /* 0x000fe200008f0eff */
[----:B------:R-:W-:Y:S08]  /*bff0*/  BRA `(.L_x_919) ;  /* 0x0000000000407947 */ /* 0x000ff00003800000 */
.L_x_916:
        /* <DEDUP_REMOVED lines=8> */
.L_x_921:
[----:B------:R-:W-:Y:S05]  /*c080*/  BSYNC.RECONVERGENT B2 ;  /* 0x0000000000027941 */ /* 0x000fea0003800200 */
.L_x_920:
[----:B------:R-:W0:Y:S01]  /*c090*/  LDCU.64 UR4, c[0x0][0x3c0] ;  /* 0x00007800ff0477ac */ /* 0x000e220008000a00 */
[----:B------:R-:W-:-:S04]  /*c0a0*/  IADD3 R3, P1, PT, R8, R3, RZ ;  /* 0x0000000308037210 */ /* 0x000fc80007f3e0ff */
[----:B------:R-:W-:Y:S01]  /*c0b0*/  LOP3.LUT R3, RZ, R3, RZ, 0x33, !PT ;  /* 0x00000003ff037212 */ /* 0x000fe200078e33ff */
[----:B------:R-:W-:-:S03]  /*c0c0*/  IMAD.X R4, RZ, RZ, R6, P1 ;  /* 0x000000ffff047224 */ /* 0x000fc600008e0606 */
[----:B0-----:R-:W-:Y:S02]  /*c0d0*/  IADD3 R6, P1, PT, R3, UR4, RZ ;  /* 0x0000000403067c10 */ /* 0x001fe4000ff3e0ff */
[----:B------:R-:W-:-:S04]  /*c0e0*/  LOP3.LUT R3, RZ, R4, RZ, 0x33, !PT ;  /* 0x00000004ff037212 */ /* 0x000fc800078e33ff */
[----:B------:R-:W-:-:S07]  /*c0f0*/  IADD3.X R5, PT, PT, R3, UR5, RZ, P1, !PT ;  /* 0x0000000503057c10 */ /* 0x000fce0008ffe4ff */
.L_x_919:
[----:B------:R-:W-:Y:S05]  /*c100*/  BSYNC.RECONVERGENT B1 ;  /* 0x0000000000017941 */ /* 0x000fea0003800200 */
.L_x_915:
        /* <DEDUP_REMOVED lines=16> */
.L_x_925:
[----:B------:R-:W-:Y:S05]  /*c210*/  BSYNC.RECONVERGENT B2 ;  /* 0x0000000000027941 */ /* 0x000fea0003800200 */
.L_x_924:
[----:B-----5:R-:W-:-:S04]  /*c220*/  IADD3 R6, P1, PT, R3, R4, RZ ;  /* 0x0000000403067210 */ /* 0x020fc80007f3e0ff */
[----:B------:R-:W-:Y:S01]  /*c230*/  LEA.HI.X.SX32 R5, R3, R5, 0x1, P1 ;  /* 0x0000000503057211 */ /* 0x000fe200008f0eff */
[----:B------:R-:W-:Y:S08]  /*c240*/  BRA `(.L_x_926) ;  /* 0x0000000000407947 */ /* 0x000ff00003800000 */
.L_x_923:
        /* <DEDUP_REMOVED lines=8> */
.L_x_928:
[----:B------:R-:W-:Y:S05]  /*c2d0*/  BSYNC.RECONVERGENT B2 ;  /* 0x0000000000027941 */ /* 0x000fea0003800200 */
.L_x_927:
[----:B------:R-:W0:Y:S01]  /*c2e0*/  LDCU.64 UR4, c[0x0][0x3c0] ;  /* 0x00007800ff0477ac */ /* 0x000e220008000a00 */
[----:B------:R-:W-:-:S04]  /*c2f0*/  IADD3 R3, P1, PT, R8, R3, RZ ;  /* 0x0000000308037210 */ /* 0x000fc80007f3e0ff */
[----:B------:R-:W-:Y:S01]  /*c300*/  LOP3.LUT R3, RZ, R3, RZ, 0x33, !PT ;  /* 0x00000003ff037212 */ /* 0x000fe200078e33ff */
[----:B------:R-:W-:-:S03]  /*c310*/  IMAD.X R4, RZ, RZ, R6, P1 ;  /* 0x000000ffff047224 */ /* 0x000fc600008e0606 */
[----:B0-----:R-:W-:Y:S02]  /*c320*/  IADD3 R6, P1, PT, R3, UR4, RZ ;  /* 0x0000000403067c10 */ /* 0x001fe4000ff3e0ff */
[----:B------:R-:W-:-:S04]  /*c330*/  LOP3.LUT R3, RZ, R4, RZ, 0x33, !PT ;  /* 0x00000004ff037212 */ /* 0x000fc800078e33ff */
[----:B------:R-:W-:-:S07]  /*c340*/  IADD3.X R5, PT, PT, R3, UR5, RZ, P1, !PT ;  /* 0x0000000503057c10 */ /* 0x000fce0008ffe4ff */
.L_x_926:
[----:B------:R-:W-:Y:S05]  /*c350*/  BSYNC.RECONVERGENT B1 ;  /* 0x0000000000017941 */ /* 0x000fea0003800200 */
.L_x_922:
        /* <DEDUP_REMOVED lines=16> */
.L_x_932:
[----:B------:R-:W-:Y:S05]  /*c460*/  BSYNC.RECONVERGENT B2 ;  /* 0x0000000000027941 */ /* 0x000fea0003800200 */
.L_x_931:
[----:B-----5:R-:W-:-:S04]  /*c470*/  IADD3 R6, P1, PT, R3, R4, RZ ;  /* 0x0000000403067210 */ /* 0x020fc80007f3e0ff */
[----:B------:R-:W-:Y:S01]  /*c480*/  LEA.HI.X.SX32 R5, R3, R5, 0x1, P1 ;  /* 0x0000000503057211 */ /* 0x000fe200008f0eff */
[----:B------:R-:W-:Y:S08]  /*c490*/  BRA `(.L_x_933) ;  /* 0x0000000000407947 */ /* 0x000ff00003800000 */
.L_x_930:
        /* <DEDUP_REMOVED lines=8> */
.L_x_935:
[----:B------:R-:W-:Y:S05]  /*c520*/  BSYNC.RECONVERGENT B2 ;  /* 0x0000000000027941 */ /* 0x000fea0003800200 */
.L_x_934:
[----:B------:R-:W0:Y:S01]  /*c530*/  LDCU.64 UR4, c[0x0][0x3c0] ;  /* 0x00007800ff0477ac */ /* 0x000e220008000a00 */
[----:B------:R-:W-:-:S04]  /*c540*/  IADD3 R3, P1, PT, R8, R3, RZ ;  /* 0x0000000308037210 */ /* 0x000fc80007f3e0ff */
[----:B------:R-:W-:Y:S01]  /*c550*/  LOP3.LUT R3, RZ, R3, RZ, 0x33, !PT ;  /* 0x00000003ff037212 */ /* 0x000fe200078e33ff */
[----:B------:R-:W-:-:S03]  /*c560*/  IMAD.X R4, RZ, RZ, R6, P1 ;  /* 0x000000ffff047224 */ /* 0x000fc600008e0606 */
[----:B0-----:R-:W-:Y:S02]  /*c570*/  IADD3 R6, P1, PT, R3, UR4, RZ ;  /* 0x0000000403067c10 */ /* 0x001fe4000ff3e0ff */
[----:B------:R-:W-:-:S04]  /*c580*/  LOP3.LUT R3, RZ, R4, RZ, 0x33, !PT ;  /* 0x00000004ff037212 */ /* 0x000fc800078e33ff */
[----:B------:R-:W-:-:S07]  /*c590*/  IADD3.X R5, PT, PT, R3, UR5, RZ, P1, !PT ;  /* 0x0000000503057c10 */ /* 0x000fce0008ffe4ff */
.L_x_933:
[----:B------:R-:W-:Y:S05]  /*c5a0*/  BSYNC.RECONVERGENT B1 ;  /* 0x0000000000017941 */ /* 0x000fea0003800200 */
.L_x_929:
        /* <DEDUP_REMOVED lines=16> */
.L_x_939:
[----:B------:R-:W-:Y:S05]  /*c6b0*/  BSYNC.RECONVERGENT B2 ;  /* 0x0000000000027941 */ /* 0x000fea0003800200 */
.L_x_938:
[----:B-----5:R-:W-:-:S04]  /*c6c0*/  IADD3 R6, P1, PT, R3, R4, RZ ;  /* 0x0000000403067210 */ /* 0x020fc80007f3e0ff */
[----:B------:R-:W-:Y:S01]  /*c6d0*/  LEA.HI.X.SX32 R5, R3, R5, 0x1, P1 ;  /* 0x0000000503057211 */ /* 0x000fe200008f0eff */
[----:B------:R-:W-:Y:S08]  /*c6e0*/  BRA `(.L_x_940) ;  /* 0x0000000000407947 */ /* 0x000ff00003800000 */
.L_x_937:
        /* <DEDUP_REMOVED lines=8> */
.L_x_942:
[----:B------:R-:W-:Y:S05]  /*c770*/  BSYNC.RECONVERGENT B2 ;  /* 0x0000000000027941 */ /* 0x000fea0003800200 */
.L_x_941:
[----:B------:R-:W0:Y:S01]  /*c780*/  LDCU.64 UR4, c[0x0][0x3c0] ;  /* 0x00007800ff0477ac */ /* 0x000e220008000a00 */
[----:B------:R-:W-:-:S04]  /*c790*/  IADD3 R3, P1, PT, R8, R3, RZ ;  /* 0x0000000308037210 */ /* 0x000fc80007f3e0ff */
[----:B------:R-:W-:Y:S01]  /*c7a0*/  LOP3.LUT R3, RZ, R3, RZ, 0x33, !PT ;  /* 0x00000003ff037212 */ /* 0x000fe200078e33ff */
[----:B------:R-:W-:-:S03]  /*c7b0*/  IMAD.X R4, RZ, RZ, R6, P1 ;  /* 0x000000ffff047224 */ /* 0x000fc600008e0606 */
[----:B0-----:R-:W-:Y:S02]  /*c7c0*/  IADD3 R6, P1, PT, R3, UR4, RZ ;  /* 0x0000000403067c10 */ /* 0x001fe4000ff3e0ff */
[----:B------:R-:W-:-:S04]  /*c7d0*/  LOP3.LUT R3, RZ, R4, RZ, 0x33, !PT ;  /* 0x00000004ff037212 */ /* 0x000fc800078e33ff */
[----:B------:R-:W-:-:S07]  /*c7e0*/  IADD3.X R5, PT, PT, R3, UR5, RZ, P1, !PT ;  /* 0x0000000503057c10 */ /* 0x000fce0008ffe4ff */
.L_x_940:
[----:B------:R-:W-:Y:S05]  /*c7f0*/  BSYNC.RECONVERGENT B1 ;  /* 0x0000000000017941 */ /* 0x000fea0003800200 */
.L_x_936:
        /* <DEDUP_REMOVED lines=16> */
.L_x_946:
[----:B------:R-:W-:Y:S05]  /*c900*/  BSYNC.RECONVERGENT B2 ;  /* 0x0000000000027941 */ /* 0x000fea0003800200 */
.L_x_945:
[----:B-----5:R-:W-:-:S04]  /*c910*/  IADD3 R6, P1, PT, R3, R4, RZ ;  /* 0x0000000403067210 */ /* 0x020fc80007f3e0ff */
[----:B------:R-:W-:Y:S01]  /*c920*/  LEA.HI.X.SX32 R5, R3, R5, 0x1, P1 ;  /* 0x0000000503057211 */ /* 0x000fe200008f0eff */
[----:B------:R-:W-:Y:S08]  /*c930*/  BRA `(.L_x_947) ;  /* 0x0000000000407947 */ /* 0x000ff00003800000 */
.L_x_944:
        /* <DEDUP_REMOVED lines=8> */
.L_x_949:
[----:B------:R-:W-:Y:S05]  /*c9c0*/  BSYNC.RECONVERGENT B2 ;  /* 0x0000000000027941 */ /* 0x000fea0003800200 */
.L_x_948:
[----:B------:R-:W0:Y:S01]  /*c9d0*/  LDCU.64 UR4, c[0x0][0x3c0] ;  /* 0x00007800ff0477ac */ /* 0x000e220008000a00 */
[----:B------:R-:W-:-:S04]  /*c9e0*/  IADD3 R3, P1, PT, R8, R3, RZ ;  /* 0x0000000308037210 */ /* 0x000fc80007f3e0ff */
[----:B------:R-:W-:Y:S01]  /*c9f0*/  LOP3.LUT R3, RZ, R3, RZ, 0x33, !PT ;  /* 0x00000003ff037212 */ /* 0x000fe200078e33ff */
[----:B------:R-:W-:-:S03]  /*ca00*/  IMAD.X R4, RZ, RZ, R6, P1 ;  /* 0x000000ffff047224 */ /* 0x000fc600008e0606 */
[----:B0-----:R-:W-:Y:S02]  /*ca10*/  IADD3 R6, P1, PT, R3, UR4, RZ ;  /* 0x0000000403067c10 */ /* 0x001fe4000ff3e0ff */
[----:B------:R-:W-:-:S04]  /*ca20*/  LOP3.LUT R3, RZ, R4, RZ, 0x33, !PT ;  /* 0x00000004ff037212 */ /* 0x000fc800078e33ff */
[----:B------:R-:W-:-:S07]  /*ca30*/  IADD3.X R5, PT, PT, R3, UR5, RZ, P1, !PT ;  /* 0x0000000503057c10 */ /* 0x000fce0008ffe4ff */
.L_x_947:
[----:B------:R-:W-:Y:S05]  /*ca40*/  BSYNC.RECONVERGENT B1 ;  /* 0x0000000000017941 */ /* 0x000fea0003800200 */
.L_x_943:
        /* <DEDUP_REMOVED lines=16> */
.L_x_953:
[----:B------:R-:W-:Y:S05]  /*cb50*/  BSYNC.RECONVERGENT B2 ;  /* 0x0000000000027941 */ /* 0x000fea0003800200 */
.L_x_952:
[----:B-----5:R-:W-:-:S04]  /*cb60*/  IADD3 R6, P1, PT, R3, R4, RZ ;  /* 0x0000000403067210 */ /* 0x020fc80007f3e0ff */
[----:B------:R-:W-:Y:S01]  /*cb70*/  LEA.HI.X.SX32 R5, R3, R5, 0x1, P1 ;  /* 0x0000000503057211 */ /* 0x000fe200008f0eff */
[----:B------:R-:W-:Y:S08]  /*cb80*/  BRA `(.L_x_954) ;  /* 0x0000000000407947 */ /* 0x000ff00003800000 */
.L_x_951:
        /* <DEDUP_REMOVED lines=8> */
.L_x_956:
[----:B------:R-:W-:Y:S05]  /*cc10*/  BSYNC.RECONVERGENT B2 ;  /* 0x0000000000027941 */ /* 0x000fea0003800200 */
.L_x_955:
[----:B------:R-:W0:Y:S01]  /*cc20*/  LDCU.64 UR4, c[0x0][0x3c0] ;  /* 0x00007800ff0477ac */ /* 0x000e220008000a00 */
[----:B------:R-:W-:-:S04]  /*cc30*/  IADD3 R3, P1, PT, R8, R3, RZ ;  /* 0x0000000308037210 */ /* 0x000fc80007f3e0ff */
[----:B------:R-:W-:Y:S01]  /*cc40*/  LOP3.LUT R3, RZ, R3, RZ, 0x33, !PT ;  /* 0x00000003ff037212 */ /* 0x000fe200078e33ff */
[----:B------:R-:W-:-:S03]  /*cc50*/  IMAD.X R4, RZ, RZ, R6, P1 ;  /* 0x000000ffff047224 */ /* 0x000fc600008e0606 */
[----:B0-----:R-:W-:Y:S02]  /*cc60*/  IADD3 R6, P1, PT, R3, UR4, RZ ;  /* 0x0000000403067c10 */ /* 0x001fe4000ff3e0ff */
[----:B------:R-:W-:-:S04]  /*cc70*/  LOP3.LUT R3, RZ, R4, RZ, 0x33, !PT ;  /* 0x00000004ff037212 */ /* 0x000fc800078e33ff */
[----:B------:R-:W-:-:S07]  /*cc80*/  IADD3.X R5, PT, PT, R3, UR5, RZ, P1, !PT ;  /* 0x0000000503057c10 */ /* 0x000fce0008ffe4ff */
.L_x_954:
[----:B------:R-:W-:Y:S05]  /*cc90*/  BSYNC.RECONVERGENT B1 ;  /* 0x0000000000017941 */ /* 0x000fea0003800200 */
.L_x_950:
        /* <DEDUP_REMOVED lines=16> */
.L_x_960:
[----:B------:R-:W-:Y:S05]  /*cda0*/  BSYNC.RECONVERGENT B2 ;  /* 0x0000000000027941 */ /* 0x000fea0003800200 */
.L_x_959:
[----:B-----5:R-:W-:-:S04]  /*cdb0*/  IADD3 R6, P1, PT, R3, R4, RZ ;  /* 0x0000000403067210 */ /* 0x020fc80007f3e0ff */
[----:B------:R-:W-:Y:S01]  /*cdc0*/  LEA.HI.X.SX32 R5, R3, R5, 0x1, P1 ;  /* 0x0000000503057211 */ /* 0x000fe200008f0eff */
[----:B------:R-:W-:Y:S08]  /*cdd0*/  BRA `(.L_x_961) ;  /* 0x0000000000407947 */ /* 0x000ff00003800000 */
.L_x_958:
        /* <DEDUP_REMOVED lines=8> */
.L_x_963:
[----:B------:R-:W-:Y:S05]  /*ce60*/  BSYNC.RECONVERGENT B2 ;  /* 0x0000000000027941 */ /* 0x000fea0003800200 */
.L_x_962:
[----:B------:R-:W0:Y:S01]  /*ce70*/  LDCU.64 UR4, c[0x0][0x3c0] ;  /* 0x00007800ff0477ac */ /* 0x000e220008000a00 */
[----:B------:R-:W-:-:S04]  /*ce80*/  IADD3 R3, P1, PT, R8, R3, RZ ;  /* 0x0000000308037210 */ /* 0x000fc80007f3e0ff */
[----:B------:R-:W-:Y:S01]  /*ce90*/  LOP3.LUT R3, RZ, R3, RZ, 0x33, !PT ;  /* 0x00000003ff037212 */ /* 0x000fe200078e33ff */
[----:B------:R-:W-:-:S03]  /*cea0*/  IMAD.X R4, RZ, RZ, R6, P1 ;  /* 0x000000ffff047224 */ /* 0x000fc600008e0606 */
[----:B0-----:R-:W-:Y:S02]  /*ceb0*/  IADD3 R6, P1, PT, R3, UR4, RZ ;  /* 0x0000000403067c10 */ /* 0x001fe4000ff3e0ff */
[----:B------:R-:W-:-:S04]  /*cec0*/  LOP3.LUT R3, RZ, R4, RZ, 0x33, !PT ;  /* 0x00000004ff037212 */ /* 0x000fc800078e33ff */
[----:B------:R-:W-:-:S07]  /*ced0*/  IADD3.X R5, PT, PT, R3, UR5, RZ, P1, !PT ;  /* 0x0000000503057c10 */ /* 0x000fce0008ffe4ff */
.L_x_961:
[----:B------:R-:W-:Y:S05]  /*cee0*/  BSYNC.RECONVERGENT B1 ;  /* 0x0000000000017941 */ /* 0x000fea0003800200 */
.L_x_957:
        /* <DEDUP_REMOVED lines=16> */
.L_x_967:
[----:B------:R-:W-:Y:S05]  /*cff0*/  BSYNC.RECONVERGENT B2 ;  /* 0x0000000000027941 */ /* 0x000fea0003800200 */
.L_x_966:
[----:B-----5:R-:W-:-:S04]  /*d000*/  IADD3 R6, P1, PT, R3, R4, RZ ;  /* 0x0000000403067210 */ /* 0x020fc80007f3e0ff */
[----:B------:R-:W-:Y:S01]  /*d010*/  LEA.HI.X.SX32 R5, R3, R5, 0x1, P1 ;  /* 0x0000000503057211 */ /* 0x000fe200008f0eff */
[----:B------:R-:W-:Y:S08]  /*d020*/  BRA `(.L_x_968) ;  /* 0x0000000000407947 */ /* 0x000ff00003800000 */
.L_x_965:
        /* <DEDUP_REMOVED lines=8> */
.L_x_970:
[----:B------:R-:W-:Y:S05]  /*d0b0*/  BSYNC.RECONVERGENT B2 ;  /* 0x0000000000027941 */ /* 0x000fea0003800200 */
.L_x_969:
[----:B------:R-:W0:Y:S01]  /*d0c0*/  LDCU.64 UR4, c[0x0][0x3c0] ;  /* 0x00007800ff0477ac */ /* 0x000e220008000a00 */
[----:B------:R-:W-:-:S04]  /*d0d0*/  IADD3 R3, P1, PT, R8, R3, RZ ;  /* 0x0000000308037210 */ /* 0x000fc80007f3e0ff */
[----:B------:R-:W-:Y:S01]  /*d0e0*/  LOP3.LUT R3, RZ, R3, RZ, 0x33, !PT ;  /* 0x00000003ff037212 */ /* 0x000fe200078e33ff */
[----:B------:R-:W-:-:S03]  /*d0f0*/  IMAD.X R4, RZ, RZ, R6, P1 ;  /* 0x000000ffff047224 */ /* 0x000fc600008e0606 */
[----:B0-----:R-:W-:Y:S02]  /*d100*/  IADD3 R6, P1, PT, R3, UR4, RZ ;  /* 0x0000000403067c10 */ /* 0x001fe4000ff3e0ff */
[----:B------:R-:W-:-:S04]  /*d110*/  LOP3.LUT R3, RZ, R4, RZ, 0x33, !PT ;  /* 0x00000004ff037212 */ /* 0x000fc800078e33ff */
[----:B------:R-:W-:-:S07]  /*d120*/  IADD3.X R5, PT, PT, R3, UR5, RZ, P1, !PT ;  /* 0x0000000503057c10 */ /* 0x000fce0008ffe4ff */
.L_x_968:
[----:B------:R-:W-:Y:S05]  /*d130*/  BSYNC.RECONVERGENT B1 ;  /* 0x0000000000017941 */ /* 0x000fea0003800200 */
.L_x_964:
        /* <DEDUP_REMOVED lines=16> */
.L_x_974:
[----:B------:R-:W-:Y:S05]  /*d240*/  BSYNC.RECONVERGENT B2 ;  /* 0x0000000000027941 */ /* 0x000fea0003800200 */
.L_x_973:
[----:B-----5:R-:W-:-:S04]  /*d250*/  IADD3 R6, P1, PT, R3, R4, RZ ;  /* 0x0000000403067210 */ /* 0x020fc80007f3e0ff */
[----:B------:R-:W-:Y:S01]  /*d260*/  LEA.HI.X.SX32 R5, R3, R5, 0x1, P1 ;  /* 0x0000000503057211 */ /* 0x000fe200008f0eff */
[----:B------:R-:W-:Y:S08]  /*d270*/  BRA `(.L_x_975) ;  /* 0x0000000000407947 */ /* 0x000ff00003800000 */
.L_x_972:
        /* <DEDUP_REMOVED lines=8> */
.L_x_977:
[----:B------:R-:W-:Y:S05]  /*d300*/  BSYNC.RECONVERGENT B2 ;  /* 0x0000000000027941 */ /* 0x000fea0003800200 */
.L_x_976:
[----:B------:R-:W0:Y:S01]  /*d310*/  LDCU.64 UR4, c[0x0][0x3c0] ;  /* 0x00007800ff0477ac */ /* 0x000e220008000a00 */
[----:B------:R-:W-:-:S04]  /*d320*/  IADD3 R3, P1, PT, R8, R3, RZ ;  /* 0x0000000308037210 */ /* 0x000fc80007f3e0ff */
[----:B------:R-:W-:Y:S01]  /*d330*/  LOP3.LUT R3, RZ, R3, RZ, 0x33, !PT ;  /* 0x00000003ff037212 */ /* 0x000fe200078e33ff */
[----:B------:R-:W-:-:S03]  /*d340*/  IMAD.X R4, RZ, RZ, R6, P1 ;  /* 0x000000ffff047224 */ /* 0x000fc600008e0606 */
[----:B0-----:R-:W-:Y:S02]  /*d350*/  IADD3 R6, P1, PT, R3, UR4, RZ ;  /* 0x0000000403067c10 */ /* 0x001fe4000ff3e0ff */
[----:B------:R-:W-:-:S04]  /*d360*/  LOP3.LUT R3, RZ, R4, RZ, 0x33, !PT ;  /* 0x00000004ff037212 */ /* 0x000fc800078e33ff */
[----:B------:R-:W-:-:S07]  /*d370*/  IADD3.X R5, PT, PT, R3, UR5, RZ, P1, !PT ;  /* 0x0000000503057c10 */ /* 0x000fce0008ffe4ff */
.L_x_975:
[----:B------:R-:W-:Y:S05]  /*d380*/  BSYNC.RECONVERGENT B1 ;  /* 0x0000000000017941 */ /* 0x000fea0003800200 */
.L_x_971:
        /* <DEDUP_REMOVED lines=16> */
.L_x_981:
[----:B------:R-:W-:Y:S05]  /*d490*/  BSYNC.RECONVERGENT B2 ;  /* 0x0000000000027941 */ /* 0x000fea0003800200 */
.L_x_980:
[----:B-----5:R-:W-:-:S04]  /*d4a0*/  IADD3 R6, P1, PT, R23, R4, RZ ;  /* 0x0000000417067210 */ /* 0x020fc80007f3e0ff */
[----:B------:R-:W-:Y:S01]  /*d4b0*/  LEA.HI.X.SX32 R5, R23, R5, 0x1, P1 ;  /* 0x0000000517057211 */ /* 0x000fe200008f0eff */
[----:B------:R-:W-:Y:S08]  /*d4c0*/  BRA `(.L_x_982) ;  /* 0x0000000000407947 */ /* 0x000ff00003800000 */
.L_x_979:
        /* <DEDUP_REMOVED lines=8> */
.L_x_984:
[----:B------:R-:W-:Y:S05]  /*d550*/  BSYNC.RECONVERGENT B2 ;  /* 0x0000000000027941 */ /* 0x000fea0003800200 */
.L_x_983:
[----:B------:R-:W0:Y:S01]  /*d560*/  LDCU.64 UR4, c[0x0][0x3c0] ;  /* 0x00007800ff0477ac */ /* 0x000e220008000a00 */
[----:B------:R-:W-:-:S04]  /*d570*/  IADD3 R0, P1, PT, R8, R0, RZ ;  /* 0x0000000008007210 */ /* 0x000fc80007f3e0ff */
[----:B------:R-:W-:Y:S01]  /*d580*/  LOP3.LUT R0, RZ, R0, RZ, 0x33, !PT ;  /* 0x00000000ff007212 */ /* 0x000fe200078e33ff */
[----:B------:R-:W-:-:S03]  /*d590*/  IMAD.X R3, RZ, RZ, R3, P1 ;  /* 0x000000ffff037224 */ /* 0x000fc600008e0603 */
[----:B0-----:R-:W-:Y:S02]  /*d5a0*/  IADD3 R6, P1, PT, R0, UR4, RZ ;  /* 0x0000000400067c10 */ /* 0x001fe4000ff3e0ff */
[----:B------:R-:W-:-:S04]  /*d5b0*/  LOP3.LUT R0, RZ, R3, RZ, 0x33, !PT ;  /* 0x00000003ff007212 */ /* 0x000fc800078e33ff */
[----:B------:R-:W-:-:S07]  /*d5c0*/  IADD3.X R5, PT, PT, R0, UR5, RZ, P1, !PT ;  /* 0x0000000500057c10 */ /* 0x000fce0008ffe4ff */
.L_x_982:
[----:B------:R-:W-:Y:S05]  /*d5d0*/  BSYNC.RECONVERGENT B1 ;  /* 0x0000000000017941 */ /* 0x000fea0003800200 */
.L_x_978:
        /* <DEDUP_REMOVED lines=8> */
.L_x_853:
        /* <DEDUP_REMOVED lines=10> */
[----:B------:R-:W-:-:S04]  /*d700*/  IMAD R22, R23, 0x13, R22 ;  /* 0x0000001317167824 */ /* 0x000fc800078e0216 */
[C---:B------:R-:W-:Y:S01]  /*d710*/  VIADD R24, R22.reuse, 0x20 ;  /* 0x0000002016187836 */ /* 0x040fe20000000000 */
[C---:B------:R-:W-:Y:S01]  /*d720*/  IADD3 R23, P0, P5, R22.reuse, UR5, R2 ;  /* 0x0000000516177c10 */ /* 0x040fe2000fd1e002 */
[C---:B------:R-:W-:Y:S01]  /*d730*/  VIADD R26, R22.reuse, 0x40 ;  /* 0x00000040161a7836 */ /* 0x040fe20000000000 */
[CC--:B------:R-:W-:Y:S01]  /*d740*/  ISETP.GE.AND P4, PT, R22.reuse, R83.reuse, PT ;  /* 0x000000531600720c */ /* 0x0c0fe20003f86270 */
[----:B------:R-:W-:Y:S01]  /*d750*/  VIADD R28, R22, 0xa0 ;  /* 0x000000a0161c7836 */ /* 0x000fe20000000000 */
[-C--:B------:R-:W-:Y:S01]  /*d760*/  ISETP.GE.AND P3, PT, R24, R83.reuse, PT ;  /* 0x000000531800720c */ /* 0x080fe20003f66270 */
[----:B------:R-:W-:Y:S01]  /*d770*/  VIADD R24, R22, 0x60 ;  /* 0x0000006016187836 */ /* 0x000fe20000000000 */
[-C--:B------:R-:W-:Y:S01]  /*d780*/  ISETP.GE.AND P2, PT, R26, R83.reuse, PT ;  /* 0x000000531a00720c */ /* 0x080fe20003f46270 */
[----:B------:R-:W-:Y:S01]  /*d790*/  VIADD R26, R22, 0x80 ;  /* 0x00000080161a7836 */ /* 0x000fe20000000000 */
[-C--:B------:R-:W-:Y:S01]  /*d7a0*/  ISETP.GE.AND P6, PT, R28, R83.reuse, PT ;  /* 0x000000531c00720c */ /* 0x080fe20003fc6270 */
[----:B------:R-:W-:Y:S01]  /*d7b0*/  VIADD R30, R22, 0xc0 ;  /* 0x000000c0161e7836 */ /* 0x000fe20000000000 */
[----:B------:R-:W-:-:S02]  /*d7c0*/  ISETP.GE.AND P1, PT, R24, R83, PT ;  /* 0x000000531800720c */ /* 0x000fc40003f26270 */
[----:B------:R-:W-:Y:S02]  /*d7d0*/  IADD3.X R24, PT, PT, RZ, UR4, R3, P0, P5 ;  /* 0x00000004ff187c10 */ /* 0x000fe400087ea403 */
[C---:B---3--:R-:W-:Y:S02]  /*d7e0*/  LEA R2, P5, R23.reuse, UR6, 0x2 ;  /* 0x0000000617027c11 */ /* 0x048fe4000f8a10ff */
[-C--:B------:R-:W-:Y:S01]  /*d7f0*/  ISETP.GE.AND P0, PT, R26, R83.reuse, PT ;  /* 0x000000531a00720c */ /* 0x080fe20003f06270 */
[C---:B------:R-:W-:Y:S01]  /*d800*/  VIADD R26, R22.reuse, 0x100 ;  /* 0x00000100161a7836 */ /* 0x040fe20000000000 */
[----:B------:R-:W-:Y:S01]  /*d810*/  LEA.HI.X R3, R23, UR7, R24, 0x2, P5 ;  /* 0x0000000717037c11 */ /* 0x000fe2000a8f1418 */
[----:B------:R-:W-:Y:S01]  /*d820*/  VIADD R24, R22, 0xe0 ;  /* 0x000000e016187836 */ /* 0x000fe20000000000 */
[----:B------:R-:W-:-:S03]  /*d830*/  ISETP.GE.AND P5, PT, R30, R83, PT ;  /* 0x000000531e00720c */ /* 0x000fc60003fa6270 */
[----:B------:R-:W2:Y:S01]  /*d840*/  @!P4 LDG.E R0, desc[UR8][R2.64] ;  /* 0x000000080200c981 */ /* 0x000ea2000c1e1900 */
[-C--:B------:R-:W-:Y:S01]  /*d850*/  ISETP.GE.AND P4, PT, R24, R83.reuse, PT ;  /* 0x000000531800720c */ /* 0x080fe20003f86270 */
[----:B------:R-:W-:Y:S02]  /*d860*/  VIADD R24, R22, 0x120 ;  /* 0x0000012016187836 */ /* 0x000fe40000000000 */
[----:B------:R-:W3:Y:S01]  /*d870*/  @!P3 LDG.E R4, desc[UR8][R2.64+0x80] ;  /* 0x000080080204b981 */ /* 0x000ee2000c1e1900 */
[-C--:B------:R-:W-:Y:S01]  /*d880*/  ISETP.GE.AND P3, PT, R26, R83.reuse, PT ;  /* 0x000000531a00720c */ /* 0x080fe20003f66270 */
[----:B------:R-:W-:Y:S02]  /*d890*/  VIADD R26, R22, 0x140 ;  /* 0x00000140161a7836 */ /* 0x000fe40000000000 */
[----:B------:R-:W4:Y:S01]  /*d8a0*/  @!P2 LDG.E R5, desc[UR8][R2.64+0x100] ;  /* 0x000100080205a981 */ /* 0x000f22000c1e1900 */
        /* <DEDUP_REMOVED lines=20> */
[----:B------:R-:W-:Y:S01]  /*d9f0*/  VIADD R22, R22, 0x240 ;  /* 0x0000024016167836 */ /* 0x000fe20000000000 */
        /* <DEDUP_REMOVED lines=17> */
[----:B-1----:R-:W-:-:S02]  /*db10*/  ULEA UR4, UR6, UR4, 0x18 ;  /* 0x0000000406047291 */ /* 0x002fc4000f8ec0ff */
[----:B0-----:R-:W-:-:S05]  /*db20*/  IMAD R22, R85, 0x260, R82 ;  /* 0x0000026055167824 */ /* 0x001fca00078e0252 */
[----:B------:R-:W-:-:S05]  /*db30*/  LEA R23, R22, UR4, 0x2 ;  /* 0x0000000416177c11 */ /* 0x000fca000f8e10ff */
[----:B------:R-:W-:Y:S01]  /*db40*/  IMAD R22, R82, 0x48, R23 ;  /* 0x0000004852167824 */ /* 0x000fe200078e0217 */
[----:B--2---:R-:W-:Y:S04]  /*db50*/  STS [R23], R0 ;  /* 0x0000000017007388 */ /* 0x004fe80000000800 */
[----:B---3--:R-:W-:Y:S04]  /*db60*/  STS [R23+0x80], R4 ;  /* 0x0000800417007388 */ /* 0x008fe80000000800 */
[----:B----4-:R-:W-:Y:S04]  /*db70*/  STS [R23+0x100], R5 ;  /* 0x0001000517007388 */ /* 0x010fe80000000800 */
[----:B-----5:R0:W-:Y:S04]  /*db80*/  STS [R23+0x180], R6 ;  /* 0x0001800617007388 */ /* 0x0201e80000000800 */
[----:B------:R-:W-:Y:S04]  /*db90*/  STS [R23+0x200], R7 ;  /* 0x0002000717007388 */ /* 0x000fe80000000800 */
[----:B------:R-:W-:Y:S01]  /*dba0*/  STS [R23+0x280], R8 ;  /* 0x0002800817007388 */ /* 0x000fe20000000800 */
[----:B0-----:R-:W-:-:S03]  /*dbb0*/  IMAD R6, R32, 0x13, RZ ;  /* 0x0000001320067824 */ /* 0x001fc600078e02ff */
[----:B------:R0:W-:Y:S01]  /*dbc0*/  STS [R23+0x300], R9 ;  /* 0x0003000917007388 */ /* 0x0001e20000000800 */
[C---:B------:R-:W-:Y:S01]  /*dbd0*/  VIADD R4, R6.reuse, 0x5 ;  /* 0x0000000506047836 */ /* 0x040fe20000000000 */
[CC--:B------:R-:W-:Y:S02]  /*dbe0*/  ISETP.GE.AND P0, PT, R6.reuse, R83.reuse, PT ;  /* 0x000000530600720c */ /* 0x0c0fe40003f06270 */
[----:B------:R-:W-:Y:S01]  /*dbf0*/  STS [R23+0x380], R10 ;  /* 0x0003800a17007388 */ /* 0x000fe20000000800 */
[C---:B------:R-:W-:Y:S02]  /*dc00*/  VIADD R0, R6.reuse, 0x1 ;  /* 0x0000000106007836 */ /* 0x040fe40000000000 */
[----:B------:R-:W-:Y:S01]  /*dc10*/  VIADD R2, R6, 0x2 ;  /* 0x0000000206027836 */ /* 0x000fe20000000000 */
[----:B------:R1:W-:Y:S01]  /*dc20*/  STS [R23+0x400], R11 ;  /* 0x0004000b17007388 */ /* 0x0003e20000000800 */
[-C--:B------:R-:W-:Y:S01]  /*dc30*/  ISETP.GE.AND P2, PT, R4, R83.reuse, PT ;  /* 0x000000530400720c */ /* 0x080fe20003f46270 */
[----:B0-----:R-:W-:Y:S01]  /*dc40*/  VIADD R9, R6, 0x10 ;  /* 0x0000001006097836 */ /* 0x001fe20000000000 */
[-C--:B------:R-:W-:Y:S01]  /*dc50*/  ISETP.GE.AND P6, PT, R0, R83.reuse, PT ;  /* 0x000000530000720c */ /* 0x080fe20003fc6270 */
[----:B------:R-:W-:Y:S01]  /*dc60*/  VIADD R0, R6, 0x3 ;  /* 0x0000000306007836 */ /* 0x000fe20000000000 */
[----:B------:R0:W-:Y:S01]  /*dc70*/  STS [R23+0x480], R12 ;  /* 0x0004800c17007388 */ /* 0x0001e20000000800 */
[----:B------:R-:W-:Y:S01]  /*dc80*/  ISETP.GE.AND P5, PT, R2, R83, PT ;  /* 0x000000530200720c */ /* 0x000fe20003fa6270 */
[----:B------:R-:W-:-:S02]  /*dc90*/  VIADD R2, R6, 0x4 ;  /* 0x0000000406027836 */ /* 0x000fc40000000000 */
[----:B------:R2:W-:Y:S01]  /*dca0*/  STS [R23+0x500], R13 ;  /* 0x0005000d17007388 */ /* 0x0005e20000000800 */
[-C--:B------:R-:W-:Y:S01]  /*dcb0*/  ISETP.GE.AND P4, PT, R0, R83.reuse, PT ;  /* 0x000000530000720c */ /* 0x080fe20003f86270 */
[----:B-1----:R-:W-:Y:S01]  /*dcc0*/  VIADD R11, R6, 0xe ;  /* 0x0000000e060b7836 */ /* 0x002fe20000000000 */
[----:B------:R-:W-:Y:S01]  /*dcd0*/  ISETP.GE.AND P3, PT, R2, R83, PT ;  /* 0x000000530200720c */ /* 0x000fe20003f66270 */
[----:B------:R1:W-:Y:S01]  /*dce0*/  STS [R23+0x580], R14 ;  /* 0x0005800e17007388 */ /* 0x0003e20000000800 */
[C---:B------:R-:W-:Y:S02]  /*dcf0*/  VIADD R10, R6.reuse, 0xf ;  /* 0x0000000f060a7836 */ /* 0x040fe40000000000 */
[C---:B0-----:R-:W-:Y:S01]  /*dd00*/  VIADD R12, R6.reuse, 0xd ;  /* 0x0000000d060c7836 */ /* 0x041fe20000000000 */
[----:B------:R0:W-:Y:S01]  /*dd10*/  STS [R23+0x600], R15 ;  /* 0x0006000f17007388 */ /* 0x0001e20000000800 */
[C---:B------:R-:W-:Y:S02]  /*dd20*/  VIADD R8, R6.reuse, 0x11 ;  /* 0x0000001106087836 */ /* 0x040fe40000000000 */
[C---:B--2---:R-:W-:Y:S01]  /*dd30*/  VIADD R13, R6.reuse, 0xc ;  /* 0x0000000c060d7836 */ /* 0x044fe20000000000 */
[----:B------:R2:W-:Y:S01]  /*dd40*/  STS [R23+0x680], R16 ;  /* 0x0006801017007388 */ /* 0x0005e20000000800 */
[----:B-1----:R-:W-:-:S03]  /*dd50*/  VIADD R14, R6, 0xb ;  /* 0x0000000b060e7836 */ /* 0x002fc60000000000 */
[----:B------:R1:W-:Y:S01]  /*dd60*/  STS [R23+0x700], R17 ;  /* 0x0007001117007388 */ /* 0x0003e20000000800 */
[----:B0-----:R-:W-:-:S03]  /*dd70*/  VIADD R15, R6, 0xa ;  /* 0x0000000a060f7836 */ /* 0x001fc60000000000 */
[----:B------:R0:W-:Y:S01]  /*dd80*/  STS [R23+0x780], R18 ;  /* 0x0007801217007388 */ /* 0x0001e20000000800 */
[----:B--2---:R-:W-:-:S03]  /*dd90*/  VIADD R16, R6, 0x9 ;  /* 0x0000000906107836 */ /* 0x004fc60000000000 */
[----:B------:R2:W-:Y:S01]  /*dda0*/  STS [R23+0x800], R19 ;  /* 0x0008001317007388 */ /* 0x0005e20000000800 */
[----:B-1----:R-:W-:-:S03]  /*ddb0*/  VIADD R17, R6, 0x8 ;  /* 0x0000000806117836 */ /* 0x002fc60000000000 */
[----:B------:R-:W-:Y:S01]  /*ddc0*/  STS [R23+0x880], R20 ;  /* 0x0008801417007388 */ /* 0x000fe20000000800 */
[----:B0-----:R-:W-:-:S03]  /*ddd0*/  VIADD R18, R6, 0x7 ;  /* 0x0000000706127836 */ /* 0x001fc60000000000 */
[----:B------:R-:W-:Y:S01]  /*dde0*/  STS [R23+0x900], R21 ;  /* 0x0009001517007388 */ /* 0x000fe20000000800 */
[----:B------:R-:W-:-:S03]  /*ddf0*/  NOP ;  /* 0x0000000000007918 */ /* 0x000fc60000000000 */
[----:B------:R-:W0:Y:S01]  /*de00*/  LDS R81, [R22] ;  /* 0x0000000016517984 */ /* 0x000e220000000800 */
[C---:B--2---:R-:W-:Y:S02]  /*de10*/  VIADD R19, R6.reuse, 0x6 ;  /* 0x0000000606137836 */ /* 0x044fe40000000000 */
[----:B------:R-:W-:Y:S01]  /*de20*/  VIADD R6, R6, 0x12 ;  /* 0x0000001206067836 */ /* 0x000fe20000000000 */
[----:B------:R-:W1:Y:S02]  /*de30*/  LDS R80, [R22+0x4] ;  /* 0x0000040016507984 */ /* 0x000e640000000800 */
[----:B------:R-:W-:Y:S02]  /*de40*/  ISETP.GE.AND P1, PT, R19, R83, PT ;  /* 0x000000531300720c */ /* 0x000fe40003f26270 */
        /* <DEDUP_REMOVED lines=11> */
[----:B-1----:R-:W-:Y:S02]  /*df00*/  LOP3.LUT R4, R80, 0x1, RZ, 0xc, !PT ;  /* 0x0000000150047812 */ /* 0x002fe400078e0cff */
[----:B------:R-:W-:Y:S01]  /*df10*/  SEL R7, R7, 0x1, !P0 ;  /* 0x0000000107077807 */ /* 0x000fe20004000000 */
[----:B------:R-:W1:Y:S01]  /*df20*/  LDS R69, [R22+0x30] ;  /* 0x0000300016457984 */ /* 0x000e620000000800 */
[----:B--2---:R-:W-:Y:S02]  /*df30*/  LOP3.LUT R5, R79, 0x1, RZ, 0xc, !PT ;  /* 0x000000014f057812 */ /* 0x004fe400078e0cff */
[----:B------:R-:W-:Y:S01]  /*df40*/  SEL R4, R4, 0x1, !P6 ;  /* 0x0000000104047807 */ /* 0x000fe20007000000 */
[----:B------:R-:W2:Y:S01]  /*df50*/  LDS R68, [R22+0x34] ;  /* 0x0000340016447984 */ /* 0x000ea20000000800 */
        /* <DEDUP_REMOVED lines=34> */
[----:B0-----:R-:W-:Y:S01]  /*e180*/  LOP3.LUT R50, R70, 0x1, RZ, 0xc, !PT ;  /* 0x0000000146327812 */ /* 0x001fe200078e0cff */
[----:B------:R-:W-:Y:S01]  /*e190*/  IMAD.IADD R49, R46, 0x1, R47 ;  /* 0x000000012e317824 */ /* 0x000fe200078e022f */
[----:B------:R-:W-:Y:S02]  /*e1a0*/  SEL R48, R48, 0x1, !P1 ;  /* 0x0000000130307807 */ /* 0x000fe40004800000 */
[----:B------:R-:W-:-:S02]  /*e1b0*/  ISETP.GE.AND P1, PT, R13, R83, PT ;  /* 0x000000530d00720c */ /* 0x000fc40003f26270 */
[----:B-1----:R-:W-:Y:S01]  /*e1c0*/  LOP3.LUT R52, R69, 0x1, RZ, 0xc, !PT ;  /* 0x0000000145347812 */ /* 0x002fe200078e0cff */
[----:B------:R-:W-:Y:S01]  /*e1d0*/  IMAD.IADD R51, R48, 0x1, R49 ;  /* 0x0000000130337824 */ /* 0x000fe200078e0231 */
[----:B------:R-:W-:Y:S02]  /*e1e0*/  SEL R50, R50, 0x1, !P0 ;  /* 0x0000000132327807 */ /* 0x000fe40004000000 */
[-C--:B------:R-:W-:Y:S02]  /*e1f0*/  ISETP.GE.AND P0, PT, R12, R83.reuse, PT ;  /* 0x000000530c00720c */ /* 0x080fe40003f06270 */
[----:B--2---:R-:W-:Y:S01]  /*e200*/  LOP3.LUT R54, R68, 0x1, RZ, 0xc, !PT ;  /* 0x0000000144367812 */ /* 0x004fe200078e0cff */
        /* <DEDUP_REMOVED lines=26> */
[----:B------:R-:W-:-:S03]  /*e3b0*/  ISETP.NE.AND P2, PT, R82, RZ, PT ;  /* 0x000000ff5200720c */ /* 0x000fc60003f45270 */
        /* <DEDUP_REMOVED lines=33> */
[----:B------:R-:W-:-:S03]  /*e5d0*/  ISETP.NE.AND P0, PT, R85, 0x6, PT ;  /* 0x000000065500780c */ /* 0x000fc60003f05270 */
[----:B--2---:R-:W-:Y:S01]  /*e5e0*/  IMAD.IADD R20, R27, 0x1, R20 ;  /* 0x000000011b147824 */ /* 0x004fe200078e0214 */
[----:B------:R-:W-:Y:S02]  /*e5f0*/  SEL R24, R25, R28, !P0 ;  /* 0x0000001c19187207 */ /* 0x000fe40004000000 */
[----:B------:R-:W0:Y:S01]  /*e600*/  LDS.128 R28, [UR4+0x30] ;  /* 0x00003004ff1c7984 */ /* 0x000e220008000c00 */
        /* <DEDUP_REMOVED lines=9> */
[----:B------:R-:W1:Y:S01]  /*e6a0*/  LDS.128 R24, [UR4+0x40] ;  /* 0x00004004ff187984 */ /* 0x000e620008000c00 */
[----:B------:R-:W-:-:S04]  /*e6b0*/  ISETP.NE.AND P0, PT, R85, 0xa, PT ;  /* 0x0000000a5500780c */ /* 0x000fc80003f05270 */
[----:B------:R-:W-:Y:S02]  /*e6c0*/  SEL R88, R21, R88, !P0 ;  /* 0x0000005815587207 */ /* 0x000fe40004000000 */
[----:B------:R-:W-:-:S04]  /*e6d0*/  ISETP.NE.AND P0, PT, R85, 0xb, PT ;  /* 0x0000000b5500780c */ /* 0x000fc80003f05270 */
[----:B------:R-:W-:Y:S02]  /*e6e0*/  SEL R88, R22, R88, !P0 ;  /* 0x0000005816587207 */ /* 0x000fe40004000000 */
        /* <DEDUP_REMOVED lines=12> */
[----:B------:R-:W-:Y:S01]  /*e7b0*/  ISETP.NE.AND P0, PT, R85, 0x10, PT ;  /* 0x000000105500780c */ /* 0x000fe20003f05270 */
[C---:B-1----:R-:W-:Y:S02]  /*e7c0*/  IMAD.IADD R24, R31.reuse, 0x1, R24 ;  /* 0x000000011f187824 */ /* 0x042fe400078e0218 */
[----:B------:R-:W-:Y:S01]  /*e7d0*/  IMAD.IADD R27, R86, 0x1, -R87 ;  /* 0x00000001561b7824 */ /* 0x000fe200078e0a57 */
[----:B------:R-:W-:Y:S01]  /*e7e0*/  SEL R88, R31, R88, !P0 ;  /* 0x000000581f587207 */ /* 0x000fe20004000000 */
[----:B------:R-:W-:Y:S01]  /*e7f0*/  IMAD.IADD R25, R25, 0x1, R24 ;  /* 0x0000000119197824 */ /* 0x000fe200078e0218 */
[----:B------:R-:W-:Y:S02]  /*e800*/  ISETP.NE.AND P0, PT, R85, 0x12, PT ;  /* 0x000000125500780c */ /* 0x000fe40003f05270 */
[----:B------:R-:W-:Y:S01]  /*e810*/  SEL R88, R24, R88, !P1 ;  /* 0x0000005818587207 */ /* 0x000fe20004800000 */
[----:B------:R-:W-:Y:S01]  /*e820*/  IMAD.IADD R23, R26, 0x1, R25 ;  /* 0x000000011a177824 */ /* 0x000fe200078e0219 */
[----:B------:R-:W-:-:S02]  /*e830*/  SEL R21, R27, RZ, P2 ;  /* 0x000000ff1b157207 */ /* 0x000fc40001000000 */
[----:B------:R-:W-:Y:S02]  /*e840*/  SEL R88, R25, R88, !P0 ;  /* 0x0000005819587207 */ /* 0x000fe40004000000 */
[C---:B------:R-:W-:Y:S02]  /*e850*/  ISETP.GT.U32.AND P0, PT, R32.reuse, 0x1f, PT ;  /* 0x0000001f2000780c */ /* 0x040fe40003f04070 */
[----:B------:R-:W-:Y:S01]  /*e860*/  ISETP.GE.U32.AND P1, PT, R32, 0x20, PT ;  /* 0x000000202000780c */ /* 0x000fe20003f26070 */
[----:B------:R-:W-:-:S05]  /*e870*/  IMAD.IADD R24, R88, 0x1, R21 ;  /* 0x0000000158187824 */ /* 0x000fca00078e0215 */
[----:B------:R-:W-:-:S05]  /*e880*/  SEL R27, R27, R24, !P1 ;  /* 0x000000181b1b7207 */ /* 0x000fca0004800000 */
        /* <DEDUP_REMOVED lines=16> */
.L_x_1167:
[----:B------:R-:W-:Y:S05]  /*e990*/  @!P0 BRA `(.L_x_988) ;  /* 0x0000000000748947 */ /* 0x000fea0003800000 */
[----:B------:R-:W-:-:S07]  /*e9a0*/  IMAD.MOV.U32 R26, RZ, RZ, 0x3ae ;  /* 0x000003aeff1a7424 */ /* 0x000fce00078e00ff */
.L_x_990:
        /* <DEDUP_REMOVED lines=27> */
.L_x_1170:
[----:B------:R-:W-:Y:S05]  /*eb60*/  @P0 BRA `(.L_x_990) ;  /* 0xfffffffc00900947 */ /* 0x000fea000383ffff */
.L_x_988:
        /* <DEDUP_REMOVED lines=38> */
.L_x_1179:
[----:B------:R-:W-:Y:S05]  /*edd0*/  @!P0 BRA `(.L_x_992) ;  /* 0x00000004001c8947 */ /* 0x000fea0003800000 */
[----:B------:R-:W-:-:S07]  /*ede0*/  IMAD.MOV.U32 R92, RZ, RZ, 0x3ae ;  /* 0x000003aeff5c7424 */ /* 0x000fce00078e00ff */
.L_x_998:
        /* <DEDUP_REMOVED lines=8> */
.L_x_1182:
[----:B------:R-:W-:Y:S05]  /*ee70*/  @!P0 BRA `(.L_x_994) ;  /* 0x0000000000748947 */ /* 0x000fea0003800000 */
[----:B------:R-:W-:-:S07]  /*ee80*/  IMAD.MOV.U32 R26, RZ, RZ, R92 ;  /* 0x000000ffff1a7224 */ /* 0x000fce00078e005c */
.L_x_996:
        /* <DEDUP_REMOVED lines=27> */
.L_x_1185:
[----:B------:R-:W-:Y:S05]  /*f040*/  @P0 BRA `(.L_x_996) ;  /* 0xfffffffc00900947 */ /* 0x000fea000383ffff */
.L_x_994:
        /* <DEDUP_REMOVED lines=31> */
.L_x_1194:
[----:B------:R-:W-:Y:S05]  /*f240*/  @P0 BRA `(.L_x_998) ;  /* 0xfffffff800e80947 */ /* 0x000fea000383ffff */
.L_x_992:
        /* <DEDUP_REMOVED lines=8> */
[----:B0-----:R-:W-:-:S05]  /*f2d0*/  @!P1 LEA R20, R21, R20, 0x18 ;  /* 0x0000001415149211 */ /* 0x001fca00078ec0ff */
[----:B------:R1:W-:Y:S04]  /*f2e0*/  @!P1 STS [R20+0x88], R23 ;  /* 0x0000881714009388 */ /* 0x0003e80000000800 */
[----:B------:R1:W-:Y:S01]  /*f2f0*/  @!P1 STS [R20+0x84], R86 ;  /* 0x0000845614009388 */ /* 0x0003e20000000800 */
[----:B--2---:R-:W-:Y:S01]  /*f300*/  @!P0 LEA R25, R25, R24, 0x18 ;  /* 0x0000001819198211 */ /* 0x004fe200078ec0ff */
[----:B------:R-:W-:Y:S02]  /*f310*/  IMAD.MOV.U32 R24, RZ, RZ, R27 ;  /* 0x000000ffff187224 */ /* 0x000fe400078e001b */
[----:B------:R-:W-:Y:S02]  /*f320*/  @!P0 IMAD.MOV.U32 R24, RZ, RZ, R86 ;  /* 0x000000ffff188224 */ /* 0x000fe400078e0056 */
[----:B------:R1:W-:Y:S05]  /*f330*/  @!P0 STS [R25+0x60], R86 ;  /* 0x0000605619008388 */ /* 0x0003ea0000000800 */
.L_x_986:
[----:B-1----:R-:W-:Y:S01]  /*f340*/  IMAD R25, R32, 0x13, RZ ;  /* 0x0000001320197824 */ /* 0x002fe200078e02ff */
[----:B------:R-:W-:Y:S05]  /*f350*/  WARPSYNC.ALL ;  /* 0x0000000000007948 */ /* 0x000fea0003800000 */
[C---:B------:R-:W-:Y:S02]  /*f360*/  VIADD R29, R25.reuse, 0x1 ;  /* 0x00000001191d7836 */ /* 0x040fe40000000000 */
[C---:B------:R-:W-:Y:S02]  /*f370*/  VIADD R31, R25.reuse, 0x2 ;  /* 0x00000002191f7836 */ /* 0x040fe40000000000 */
[----:B------:R-:W-:-:S02]  /*f380*/  VIADD R28, R25, 0x3 ;  /* 0x00000003191c7836 */ /* 0x000fc40000000000 */
[C---:B------:R-:W-:Y:S02]  /*f390*/  VIADD R85, R25.reuse, 0x4 ;  /* 0x0000000419557836 */ /* 0x040fe40000000000 */
[----:B------:R-:W-:Y:S01]  /*f3a0*/  VIADD R87, R25, 0x5 ;  /* 0x0000000519577836 */ /* 0x000fe20000000000 */
        /* <DEDUP_REMOVED lines=8> */
[----:B------:R-:W-:Y:S01]  /*f430*/  BSSY.RECONVERGENT B1, `(.L_x_999) ;  /* 0x00000ad000017945 */ /* 0x000fe20003800200 */
[----:B0-----:R-:W-:-:S09]  /*f440*/  ULEA UR6, UR6, UR4, 0x18 ;  /* 0x0000000406067291 */ /* 0x001fd2000f8ec0ff */
[----:B------:R-:W0:Y:S04]  /*f450*/  LDS.128 R20, [UR6+0x80] ;  /* 0x00008006ff147984 */ /* 0x000e280008000c00 */
[----:B------:R-:W2:Y:S01]  /*f460*/  @P0 LDS R27, [UR6+0x60] ;  /* 0x00006006ff1b0984 */ /* 0x000ea20008000800 */
[----:B0-----:R-:W-:Y:S01]  /*f470*/  R2UR UR7, R21 ;  /* 0x00000000150772ca */ /* 0x001fe200000e0000 */
[----:B--2---:R-:W-:Y:S01]  /*f480*/  @P0 IMAD.IADD R24, R24, 0x1, R27 ;  /* 0x0000000118180824 */ /* 0x004fe200078e021b */
[----:B------:R-:W-:-:S11]  /*f490*/  ISETP.NE.AND P0, PT, R64, RZ, PT ;  /* 0x000000ff4000720c */ /* 0x000fd60003f05270 */
[--C-:B------:R-:W-:Y:S01]  /*f4a0*/  IADD3 R21, PT, PT, -R0, UR7, -R24.reuse ;  /* 0x0000000700157c10 */ /* 0x100fe2000fffe918 */
[----:B------:R-:W-:Y:S02]  /*f4b0*/  UIADD3 UR4, UPT, UPT, UR5, -UR7, URZ ;  /* 0x8000000705047290 */ /* 0x000fe4000fffe0ff */
[--C-:B------:R-:W-:Y:S01]  /*f4c0*/  IADD3 R27, PT, PT, -R55, UR7, -R24.reuse ;  /* 0x00000007371b7c10 */ /* 0x100fe2000fffe918 */
[----:B------:R-:W-:Y:S02]  /*f4d0*/  USHF.R.S32.HI UR5, URZ, 0x1f, UR7 ;  /* 0x0000001fff057899 */ /* 0x000fe40008011407 */
[--C-:B------:R-:W-:Y:S01]  /*f4e0*/  IADD3 R20, PT, PT, -R7, UR7, -R24.reuse ;  /* 0x0000000707147c10 */ /* 0x100fe2000fffe918 */
[----:B------:R-:W-:Y:S01]  /*f4f0*/  IMAD.IADD R21, R28, 0x1, R21 ;  /* 0x000000011c157824 */ /* 0x000fe200078e0215 */
[--C-:B------:R-:W-:Y:S01]  /*f500*/  IADD3 R28, PT, PT, -R45, UR7, -R24.reuse ;  /* 0x000000072d1c7c10 */ /* 0x100fe2000fffe918 */
[----:B------:R-:W-:Y:S01]  /*f510*/  IMAD.IADD R27, R12, 0x1, R27 ;  /* 0x000000010c1b7824 */ /* 0x000fe200078e021b */
[----:B------:R-:W-:Y:S01]  /*f520*/  IADD3 R30, PT, PT, -R53, UR7, -R24 ;  /* 0x00000007351e7c10 */ /* 0x000fe2000fffe918 */
[----:B------:R-:W-:Y:S01]  /*f530*/  USHF.R.S32.HI UR10, URZ, 0x1f, UR4 ;  /* 0x0000001fff0a7899 */ /* 0x000fe20008011404 */
[----:B------:R-:W-:Y:S01]  /*f540*/  IADD3 R12, PT, PT, -R83, 0x2d20, RZ ;  /* 0x00002d20530c7810 */ /* 0x000fe20007ffe1ff */
[----:B------:R-:W-:Y:S01]  /*f550*/  IMAD.IADD R17, R17, 0x1, R28 ;  /* 0x0000000111117824 */ /* 0x000fe200078e021c */
[----:B------:R-:W-:Y:S01]  /*f560*/  IADD3 R28, PT, PT, -R49, UR7, -R24 ;  /* 0x00000007311c7c10 */ /* 0x000fe2000fffe918 */
        /* <DEDUP_REMOVED lines=13> */
[--C-:B------:R-:W-:Y:S01]  /*f640*/  IADD3 R51, PT, PT, -R51, UR7, -R24.reuse ;  /* 0x0000000733337c10 */ /* 0x100fe2000fffe918 */
[----:B------:R-:W-:Y:S01]  /*f650*/  IMAD.IADD R18, R18, 0x1, R43 ;  /* 0x0000000112127824 */ /* 0x000fe200078e022b */
[--C-:B------:R-:W-:Y:S01]  /*f660*/  IADD3 R28, PT, PT, -R57, UR7, -R24.reuse ;  /* 0x00000007391c7c10 */ /* 0x100fe2000fffe918 */
[----:B------:R-:W-:Y:S01]  /*f670*/  IMAD.IADD R16, R16, 0x1, R47 ;  /* 0x0000000110107824 */ /* 0x000fe200078e022f */
[--C-:B------:R-:W-:Y:S01]  /*f680*/  IADD3 R59, PT, PT, -R59, UR7, -R24.reuse ;  /* 0x000000073b3b7c10 */ /* 0x100fe2000fffe918 */
[----:B------:R-:W-:Y:S01]  /*f690*/  IMAD.IADD R14, R14, 0x1, R51 ;  /* 0x000000010e0e7824 */ /* 0x000fe200078e0233 */
[----:B------:R-:W-:Y:S01]  /*f6a0*/  IADD3 R30, PT, PT, -R61, UR7, -R24 ;  /* 0x000000073d1e7c10 */ /* 0x000fe2000fffe918 */
[----:B------:R-:W-:Y:S01]  /*f6b0*/  IMAD.IADD R11, R11, 0x1, R28 ;  /* 0x000000010b0b7824 */ /* 0x000fe200078e021c */
[--C-:B------:R-:W-:Y:S01]  /*f6c0*/  IADD3 R63, PT, PT, -R63, UR7, -R24.reuse ;  /* 0x000000073f3f7c10 */ /* 0x100fe2000fffe918 */
[----:B------:R-:W-:Y:S01]  /*f6d0*/  IMAD.IADD R10, R10, 0x1, R59 ;  /* 0x000000010a0a7824 */ /* 0x000fe200078e023b */
[----:B------:R-:W-:Y:S01]  /*f6e0*/  IADD3 R65, PT, PT, -R65, UR7, -R24 ;  /* 0x0000000741417c10 */ /* 0x000fe2000fffe918 */
[----:B------:R-:W-:Y:S01]  /*f6f0*/  VIADD R24, R24, -UR7 ;  /* 0x8000000718187c36 */ /* 0x000fe20008000000 */
[----:B------:R-:W-:Y:S01]  /*f700*/  IADD3 R23, PT, PT, R83, R12, -R23 ;  /* 0x0000000c53177210 */ /* 0x000fe20007ffe817 */
[----:B------:R-:W-:-:S02]  /*f710*/  IMAD.IADD R9, R9, 0x1, R30 ;  /* 0x0000000109097824 */ /* 0x000fc400078e021e */
[--C-:B------:R-:W-:Y:S02]  /*f720*/  IMAD.IADD R25, R25, 0x1, -R24.reuse ;  /* 0x0000000119197824 */ /* 0x100fe400078e0a18 */
[----:B------:R-:W-:Y:S02]  /*f730*/  IMAD.IADD R24, R23, 0x1, R24 ;  /* 0x0000000117187824 */ /* 0x000fe400078e0218 */
[----:B------:R-:W-:Y:S02]  /*f740*/  IMAD.IADD R8, R8, 0x1, R63 ;  /* 0x0000000108087824 */ /* 0x000fe400078e023f */
[----:B------:R-:W-:Y:S01]  /*f750*/  IMAD.IADD R7, R7, 0x1, R24 ;  /* 0x0000000107077824 */ /* 0x000fe200078e0218 */
[----:B------:R-:W-:Y:S01]  /*f760*/  SEL R25, R25, R24, !P1 ;  /* 0x0000001819197207 */ /* 0x000fe20004800000 */
[----:B------:R-:W-:Y:S01]  /*f770*/  IMAD.IADD R6, R6, 0x1, R65 ;  /* 0x0000000106067824 */ /* 0x000fe200078e0241 */
[----:B------:R-:W-:Y:S01]  /*f780*/  BAR.SYNC.DEFER_BLOCKING 0x0 ;  /* 0x0000000000007b1d */ /* 0x000fe20000010000 */
[----:B------:R-:W-:Y:S01]  /*f790*/  IMAD.IADD R4, R4, 0x1, R7 ;  /* 0x0000000104047824 */ /* 0x000fe200078e0207 */
[----:B------:R-:W-:Y:S01]  /*f7a0*/  SEL R24, R2, R7, !P2 ;  /* 0x0000000702187207 */ /* 0x000fe20005000000 */
[----:B------:R-:W-:Y:S01]  /*f7b0*/  IMAD.IADD R22, R22, 0x1, -R12 ;  /* 0x0000000116167824 */ /* 0x000fe200078e0a0c */
[----:B------:R-:W-:-:S02]  /*f7c0*/  ISETP.NE.AND P1, PT, R5, RZ, PT ;  /* 0x000000ff0500720c */ /* 0x000fc40003f25270 */
[----:B------:R-:W-:Y:S01]  /*f7d0*/  LEA R7, R24, UR6, 0x2 ;  /* 0x0000000618077c11 */ /* 0x000fe2000f8e10ff */
[----:B------:R-:W-:Y:S01]  /*f7e0*/  IMAD.IADD R24, R5, 0x1, R4 ;  /* 0x0000000105187824 */ /* 0x000fe200078e0204 */
[C---:B------:R-:W-:Y:S02]  /*f7f0*/  ISETP.NE.AND P2, PT, R3.reuse, RZ, PT ;  /* 0x000000ff0300720c */ /* 0x040fe40003f45270 */
[----:B------:R-:W-:Y:S01]  /*f800*/  SEL R26, R26, R4, !P1 ;  /* 0x000000041a1a7207 */ /* 0x000fe20004800000 */
[----:B------:R-:W-:Y:S01]  /*f810*/  IMAD.IADD R3, R3, 0x1, R24 ;  /* 0x0000000103037824 */ /* 0x000fe200078e0218 */
[----:B------:R-:W-:Y:S02]  /*f820*/  ISETP.NE.AND P1, PT, R33, RZ, PT ;  /* 0x000000ff2100720c */ /* 0x000fe40003f25270 */
[----:B------:R-:W-:Y:S01]  /*f830*/  SEL R21, R21, R24, !P2 ;  /* 0x0000001815157207 */ /* 0x000fe20005000000 */
[----:B------:R-:W-:Y:S01]  /*f840*/  IMAD.IADD R33, R33, 0x1, R3 ;  /* 0x0000000121217824 */ /* 0x000fe200078e0203 */
[----:B------:R-:W-:-:S02]  /*f850*/  ISETP.NE.AND P2, PT, R36, RZ, PT ;  /* 0x000000ff2400720c */ /* 0x000fc40003f45270 */
[----:B------:R-:W-:Y:S01]  /*f860*/  SEL R20, R20, R3, !P1 ;  /* 0x0000000314147207 */ /* 0x000fe20004800000 */
[----:B------:R-:W-:Y:S01]  /*f870*/  IMAD.IADD R36, R36, 0x1, R33 ;  /* 0x0000000124247824 */ /* 0x000fe200078e0221 */
[C---:B------:R-:W-:Y:S02]  /*f880*/  ISETP.NE.AND P1, PT, R39.reuse, RZ, PT ;  /* 0x000000ff2700720c */ /* 0x040fe40003f25270 */
[----:B------:R-:W-:Y:S01]  /*f890*/  SEL R0, R0, R33, !P2 ;  /* 0x0000002100007207 */ /* 0x000fe20005000000 */
[----:B------:R-:W-:Y:S01]  /*f8a0*/  IMAD.IADD R39, R39, 0x1, R36 ;  /* 0x0000000127277824 */ /* 0x000fe200078e0224 */
[----:B------:R-:W-:Y:S02]  /*f8b0*/  ISETP.NE.AND P2, PT, R42, RZ, PT ;  /* 0x000000ff2a00720c */ /* 0x000fe40003f45270 */
[----:B------:R-:W-:Y:S02]  /*f8c0*/  LEA R2, R25, UR6, 0x2 ;  /* 0x0000000619027c11 */ /* 0x000fe4000f8e10ff */
[----:B------:R-:W-:Y:S01]  /*f8d0*/  SEL R18, R18, R39, !P2 ;  /* 0x0000002712127207 */ /* 0x000fe20005000000 */
[----:B------:R-:W-:Y:S01]  /*f8e0*/  IMAD.IADD R39, R42, 0x1, R39 ;  /* 0x000000012a277824 */ /* 0x000fe200078e0227 */
[----:B------:R-:W-:Y:S01]  /*f8f0*/  SEL R19, R19, R36, !P1 ;  /* 0x0000002413137207 */ /* 0x000fe20004800000 */
[----:B------:R0:W-:Y:S01]  /*f900*/  STS [R2], R81 ;  /* 0x0000005102007388 */ /* 0x0001e20000000800 */
[----:B------:R-:W-:-:S02]  /*f910*/  ISETP.NE.AND P1, PT, R44, RZ, PT ;  /* 0x000000ff2c00720c */ /* 0x000fc40003f25270 */
[----:B------:R-:W-:Y:S01]  /*f920*/  ISETP.NE.AND P2, PT, R46, RZ, PT ;  /* 0x000000ff2e00720c */ /* 0x000fe20003f45270 */
[----:B------:R2:W-:Y:S01]  /*f930*/  STS [R7], R80 ;  /* 0x0000005007007388 */ /* 0x0005e20000000800 */
[----:B------:R-:W-:Y:S02]  /*f940*/  SEL R17, R17, R39, !P1 ;  /* 0x0000002711117207 */ /* 0x000fe40004800000 */
[----:B------:R-:W-:Y:S02]  /*f950*/  ISETP.NE.AND P1, PT, R48, RZ, PT ;  /* 0x000000ff3000720c */ /* 0x000fe40003f25270 */
[----:B------:R-:W-:Y:S02]  /*f960*/  LEA R26, R26, UR6, 0x2 ;  /* 0x000000061a1a7c11 */ /* 0x000fe4000f8e10ff */
[----:B0-----:R-:W-:Y:S02]  /*f970*/  LEA R2, R17, UR6, 0x2 ;  /* 0x0000000611027c11 */ /* 0x001fe4000f8e10ff */
[----:B------:R-:W-:Y:S01]  /*f980*/  LEA R21, R21, UR6, 0x2 ;  /* 0x0000000615157c11 */ /* 0x000fe2000f8e10ff */
[----:B--2---:R-:W-:Y:S01]  /*f990*/  IMAD.IADD R7, R44, 0x1, R39 ;  /* 0x000000012c077824 */ /* 0x004fe200078e0227 */
[----:B------:R-:W-:Y:S01]  /*f9a0*/  LEA R20, R20, UR6, 0x2 ;  /* 0x0000000614147c11 */ /* 0x000fe2000f8e10ff */
[----:B------:R-:W-:Y:S01]  /*f9b0*/  STS [R26], R79 ;  /* 0x0000004f1a007388 */ /* 0x000fe20000000800 */
[----:B------:R-:W-:-:S02]  /*f9c0*/  LEA R3, R0, UR6, 0x2 ;  /* 0x0000000600037c11 */ /* 0x000fc4000f8e10ff */
[----:B------:R-:W-:Y:S01]  /*f9d0*/  SEL R16, R16, R7, !P2 ;  /* 0x0000000710107207 */ /* 0x000fe20005000000 */
[----:B------:R-:W-:Y:S01]  /*f9e0*/  IMAD.IADD R7, R46, 0x1, R7 ;  /* 0x000000012e077824 */ /* 0x000fe200078e0207 */
[----:B------:R-:W-:Y:S01]  /*f9f0*/  ISETP.NE.AND P2, PT, R50, RZ, PT ;  /* 0x000000ff3200720c */ /* 0x000fe20003f45270 */
[----:B------:R-:W-:Y:S01]  /*fa00*/  STS [R21], R78 ;  /* 0x0000004e15007388 */ /* 0x000fe20000000800 */
[----:B------:R-:W-:Y:S01]  /*fa10*/  LEA R0, R19, UR6, 0x2 ;  /* 0x0000000613007c11 */ /* 0x000fe2000f8e10ff */
[----:B------:R-:W-:Y:S01]  /*fa20*/  IMAD.IADD R17, R48, 0x1, R7 ;  /* 0x0000000130117824 */ /* 0x000fe200078e0207 */
[----:B------:R-:W-:Y:S01]  /*fa30*/  SEL R15, R15, R7, !P1 ;  /* 0x000000070f0f7207 */ /* 0x000fe20004800000 */
[----:B------:R-:W-:Y:S01]  /*fa40*/  STS [R20], R77 ;  /* 0x0000004d14007388 */ /* 0x000fe20000000800 */
[----:B------:R-:W-:Y:S02]  /*fa50*/  ISETP.NE.AND P1, PT, R52, RZ, PT ;  /* 0x000000ff3400720c */ /* 0x000fe40003f25270 */
[----:B------:R-:W-:Y:S01]  /*fa60*/  SEL R14, R14, R17, !P2 ;  /* 0x000000110e0e7207 */ /* 0x000fe20005000000 */
[----:B------:R-:W-:Y:S01]  /*fa70*/  IMAD.IADD R17, R50, 0x1, R17 ;  /* 0x0000000132117824 */ /* 0x000fe200078e0211 */
[----:B------:R-:W-:Y:S01]  /*fa80*/  ISETP.NE.AND P2, PT, R54, RZ, PT ;  /* 0x000000ff3600720c */ /* 0x000fe20003f45270 */
[----:B------:R0:W-:Y:S01]  /*fa90*/  STS [R3], R76 ;  /* 0x0000004c03007388 */ /* 0x0001e20000000800 */
[----:B------:R-:W-:Y:S01]  /*faa0*/  LEA R5, R18, UR6, 0x2 ;  /* 0x0000000612057c11 */ /* 0x000fe2000f8e10ff */
[----:B------:R-:W-:Y:S01]  /*fab0*/  IMAD.IADD R52, R52, 0x1, R17 ;  /* 0x0000000134347824 */ /* 0x000fe200078e0211 */
[----:B------:R-:W-:Y:S01]  /*fac0*/  SEL R13, R13, R17, !P1 ;  /* 0x000000110d0d7207 */ /* 0x000fe20004800000 */
[----:B------:R2:W-:Y:S01]  /*fad0*/  STS [R0], R75 ;  /* 0x0000004b00007388 */ /* 0x0005e20000000800 */
[----:B------:R-:W-:-:S02]  /*fae0*/  ISETP.NE.AND P1, PT, R56, RZ, PT ;  /* 0x000000ff3800720c */ /* 0x000fc40003f25270 */
[----:B------:R-:W-:Y:S01]  /*faf0*/  SEL R27, R27, R52, !P2 ;  /* 0x000000341b1b7207 */ /* 0x000fe20005000000 */
[----:B------:R-:W-:Y:S01]  /*fb00*/  IMAD.IADD R52, R54, 0x1, R52 ;  /* 0x0000000136347824 */ /* 0x000fe200078e0234 */
[----:B------:R3:W-:Y:S01]  /*fb10*/  STS [R5], R74 ;  /* 0x0000004a05007388 */ /* 0x0007e20000000800 */
[----:B0-----:R-:W-:Y:S02]  /*fb20*/  LEA R3, R16, UR6, 0x2 ;  /* 0x0000000610037c11 */ /* 0x001fe4000f8e10ff */
[----:B------:R-:W-:Y:S01]  /*fb30*/  ISETP.NE.AND P2, PT, R58, RZ, PT ;  /* 0x000000ff3a00720c */ /* 0x000fe20003f45270 */
[----:B------:R0:W-:Y:S01]  /*fb40*/  STS [R2], R73 ;  /* 0x0000004902007388 */ /* 0x0001e20000000800 */
[----:B------:R-:W-:Y:S02]  /*fb50*/  SEL R11, R11, R52, !P1 ;  /* 0x000000340b0b7207 */ /* 0x000fe40004800000 */
[----:B--2---:R-:W-:Y:S01]  /*fb60*/  LEA R0, R15, UR6, 0x2 ;  /* 0x000000060f007c11 */ /* 0x004fe2000f8e10ff */
[----:B------:R2:W-:Y:S01]  /*fb70*/  STS [R3], R72 ;  /* 0x0000004803007388 */ /* 0x0005e20000000800 */
[----:B------:R-:W-:-:S02]  /*fb80*/  ISETP.NE.AND P1, PT, R60, RZ, PT ;  /* 0x000000ff3c00720c */ /* 0x000fc40003f25270 */
[----:B---3--:R-:W-:Y:S01]  /*fb90*/  LEA R5, R14, UR6, 0x2 ;  /* 0x000000060e057c11 */ /* 0x008fe2000f8e10ff */
[----:B------:R3:W-:Y:S01]  /*fba0*/  STS [R0], R71 ;  /* 0x0000004700007388 */ /* 0x0007e20000000800 */
[----:B------:R-:W-:Y:S02]  /*fbb0*/  LEA R27, R27, UR6, 0x2 ;  /* 0x000000061b1b7c11 */ /* 0x000fe4000f8e10ff */
[----:B0-----:R-:W-:Y:S01]  /*fbc0*/  LEA R2, R13, UR6, 0x2 ;  /* 0x000000060d027c11 */ /* 0x001fe2000f8e10ff */
[----:B------:R-:W-:Y:S01]  /*fbd0*/  STS [R5], R70 ;  /* 0x0000004605007388 */ /* 0x000fe20000000800 */
[----:B--2---:R-:W-:-:S03]  /*fbe0*/  IMAD.IADD R3, R56, 0x1, R52 ;  /* 0x0000000138037824 */ /* 0x004fc600078e0234 */
[----:B------:R0:W-:Y:S01]  /*fbf0*/  STS [R2], R69 ;  /* 0x0000004502007388 */ /* 0x0001e20000000800 */
[----:B------:R-:W-:Y:S01]  /*fc00*/  IMAD.IADD R58, R58, 0x1, R3 ;  /* 0x000000013a3a7824 */ /* 0x000fe200078e0203 */
[----:B------:R-:W-:Y:S02]  /*fc10*/  SEL R10, R10, R3, !P2 ;  /* 0x000000030a0a7207 */ /* 0x000fe40005000000 */
[----:B------:R2:W-:Y:S01]  /*fc20*/  STS [R27], R68 ;  /* 0x000000441b007388 */ /* 0x0005e20000000800 */
[----:B---3--:R-:W-:Y:S01]  /*fc30*/  LEA R0, R11, UR6, 0x2 ;  /* 0x000000060b007c11 */ /* 0x008fe2000f8e10ff */
[----:B------:R-:W-:Y:S01]  /*fc40*/  IMAD.IADD R7, R60, 0x1, R58 ;  /* 0x000000013c077824 */ /* 0x000fe200078e023a */
[----:B------:R-:W-:Y:S02]  /*fc50*/  SEL R9, R9, R58, !P1 ;  /* 0x0000003a09097207 */ /* 0x000fe40004800000 */
[----:B------:R-:W-:Y:S01]  /*fc60*/  LEA R3, R10, UR6, 0x2 ;  /* 0x000000060a037c11 */ /* 0x000fe2000f8e10ff */
[----:B------:R-:W-:Y:S01]  /*fc70*/  @P0 IMAD.IADD R6, R62, 0x1, R7 ;  /* 0x000000013e060824 */ /* 0x000fe200078e0207 */
[----:B------:R-:W-:Y:S01]  /*fc80*/  ISETP.GE.AND P0, PT, R32, R23, PT ;  /* 0x000000172000720c */ /* 0x000fe20003f06270 */
[----:B------:R2:W-:Y:S01]  /*fc90*/  STS [R0], R67 ;  /* 0x0000004300007388 */ /* 0x0005e20000000800 */
[----:B------:R-:W-:-:S02]  /*fca0*/  SEL R8, R8, R7, !P3 ;  /* 0x0000000708087207 */ /* 0x000fc40005800000 */
[----:B0-----:R-:W-:Y:S01]  /*fcb0*/  LEA R2, R9, UR6, 0x2 ;  /* 0x0000000609027c11 */ /* 0x001fe2000f8e10ff */
[----:B------:R2:W-:Y:S01]  /*fcc0*/  STS [R3], R66 ;  /* 0x0000004203007388 */ /* 0x0005e20000000800 */
[----:B------:R-:W-:Y:S02]  /*fcd0*/  LEA R5, R8, UR6, 0x2 ;  /* 0x0000000608057c11 */ /* 0x000fe4000f8e10ff */
[----:B------:R-:W-:Y:S01]  /*fce0*/  LEA R6, R6, UR6, 0x2 ;  /* 0x0000000606067c11 */ /* 0x000fe2000f8e10ff */
[----:B------:R2:W-:Y:S04]  /*fcf0*/  STS [R2], R35 ;  /* 0x0000002302007388 */ /* 0x0005e80000000800 */
[----:B------:R2:W-:Y:S04]  /*fd00*/  STS [R5], R38 ;  /* 0x0000002605007388 */ /* 0x0005e80000000800 */
[----:B------:R2:W-:Y:S01]  /*fd10*/  STS [R6], R41 ;  /* 0x0000002906007388 */ /* 0x0005e20000000800 */
[----:B------:R-:W-:Y:S06]  /*fd20*/  BAR.SYNC.DEFER_BLOCKING 0x0 ;  /* 0x0000000000007b1d */ /* 0x000fec0000010000 */
[----:B-1----:R-:W-:Y:S05]  /*fd30*/  @P0 BRA `(.L_x_1000) ;  /* 0x0000000000480947 */ /* 0x002fea0003800000 */
[----:B------:R-:W-:Y:S01]  /*fd40*/  UISETP.NE.AND UP0, UPT, UR11, URZ, UPT ;  /* 0x000000ff0b00728c */ /* 0x000fe2000bf05270 */
[----:B--2---:R-:W-:Y:S01]  /*fd50*/  IMAD.MOV.U32 R5, RZ, RZ, RZ ;  /* 0x000000ffff057224 */ /* 0x004fe200078e00ff */
        /* <DEDUP_REMOVED lines=9> */
.L_x_1001:
[----:B------:R-:W-:-:S04]  /*fdf0*/  IADD3 R4, P1, P2, R5, UR4, R32 ;  /* 0x0000000405047c10 */ /* 0x000fc8000fa3e020 */
[----:B------:R-:W-:Y:S02]  /*fe00*/  LOP3.LUT R4, RZ, R4, RZ, 0x33, !PT ;  /* 0x00000004ff047212 */ /* 0x000fe400078e33ff */
[----:B------:R-:W-:Y:S02]  /*fe10*/  IADD3.X R3, PT, PT, R0, UR10, RZ, P1, P2 ;  /* 0x0000000a00037c10 */ /* 0x000fe40008fe44ff */
[----:B0-----:R-:W-:Y:S02]  /*fe20*/  IADD3 R4, P1, PT, R4, UR12, RZ ;  /* 0x0000000c04047c10 */ /* 0x001fe4000ff3e0ff */
[----:B------:R-:W-:-:S04]  /*fe30*/  LOP3.LUT R3, RZ, R3, RZ, 0x33, !PT ;  /* 0x00000003ff037212 */ /* 0x000fc800078e33ff */
[----:B------:R-:W-:Y:S01]  /*fe40*/  IADD3.X R3, PT, PT, R3, UR13, RZ, P1, !PT ;  /* 0x0000000d03037c10 */ /* 0x000fe20008ffe4ff */
[----:B------:R-:W-:Y:S06]  /*fe50*/  BRA `(.L_x_1002) ;  /* 0x0000000000287947 */ /* 0x000fec0003800000 */
.L_x_1000:
[----:B------:R-:W-:Y:S01]  /*fe60*/  UISETP.NE.AND UP0, UPT, UR11, URZ, UPT ;  /* 0x000000ff0b00728c */ /* 0x000fe2000bf05270 */
[----:B--2---:R-:W-:Y:S01]  /*fe70*/  IMAD.IADD R5, R32, 0x1, -R23 ;  /* 0x0000000120057824 */ /* 0x004fe200078e0a17 */
[----:B------:R-:W-:-:S04]  /*fe80*/  CS2R R2, SRZ ;  /* 0x0000000000027805 */ /* 0x000fc8000001ff00 */
[----:B------:R-:W-:-:S13]  /*fe90*/  PLOP3.LUT P0, PT, PT, PT, UP0, 0x80, 0x8 ;  /* 0x000000000008781c */ /* 0x000fda0003f0f008 */
[----:B------:R-:W-:Y:S05]  /*fea0*/  @P0 BRA `(.L_x_1003) ;  /* 0x0000000000080947 */ /* 0x000fea0003800000 */
[----:B------:R-:W0:Y:S02]  /*feb0*/  LDC.64 R2, c[0x0][0x3d0] ;  /* 0x0000f400ff027b82 */ /* 0x000e240000000a00 */
[----:B0-----:R-:W5:Y:S02]  /*fec0*/  LDG.E.64 R2, desc[UR8][R2.64] ;  /* 0x0000000802027981 */ /* 0x001f64000c1e1b00 */
.L_x_1003:
[--C-:B-----5:R-:W-:Y:S02]  /*fed0*/  IADD3 R4, P1, P2, R2, UR7, R5.reuse ;  /* 0x0000000702047c10 */ /* 0x120fe4000fa3e005 */
[----:B------:R-:W-:-:S04]  /*fee0*/  SHF.R.S32.HI R5, RZ, 0x1f, R5 ;  /* 0x0000001fff057819 */ /* 0x000fc80000011405 */
[----:B------:R-:W-:-:S07]  /*fef0*/  IADD3.X R3, PT, PT, R3, UR5, R5, P1, P2 ;  /* 0x0000000503037c10 */ /* 0x000fce0008fe4405 */
.L_x_1002:
[----:B------:R-:W-:Y:S05]  /*ff00*/  BSYNC.RECONVERGENT B1 ;  /* 0x0000000000017941 */ /* 0x000fea0003800200 */
.L_x_999:
[C---:B------:R-:W-:Y:S01]  /*ff10*/  ISETP.GE.AND P2, PT, R32.reuse, R83, PT ;  /* 0x000000532000720c */ /* 0x040fe20003f46270 */
[----:B------:R-:W-:Y:S01]  /*ff20*/  BSSY.RECONVERGENT B1, `(.L_x_1004) ;  /* 0x0000025000017945 */ /* 0x000fe20003800200 */
[----:B------:R-:W-:-:S11]  /*ff30*/  LEA R0, R32, UR6, 0x2 ;  /* 0x0000000620007c11 */ /* 0x000fd6000f8e10ff */
[----:B------:R-:W0:Y:S01]  /*ff40*/  @!P2 LDS R5, [R0] ;  /* 0x000000000005a984 */ /* 0x000e220000000800 */
[----:B------:R-:W1:Y:S02]  /*ff50*/  @!P2 LDC.64 R6, c[0x0][0x390] ;  /* 0x0000e400ff06ab82 */ /* 0x000e640000000a00 */
[----:B-1----:R-:W-:Y:S01]  /*ff60*/  @!P2 LEA R2, P1, R4, R6, 0x2 ;  /* 0x000000060402a211 */ /* 0x002fe200078210ff */
[----:B------:R-:W-:-:S03]  /*ff70*/  VIADD R6, R32, 0x260 ;  /* 0x0000026020067836 */ /* 0x000fc60000000000 */
[----:B------:R-:W-:Y:S02]  /*ff80*/  @!P2 LEA.HI.X R3, R4, R7, R3, 0x2, P1 ;  /* 0x000000070403a211 */ /* 0x000fe400008f1403 */
[----:B------:R-:W-:-:S03]  /*ff90*/  ISETP.GE.AND P1, PT, R6, R23, PT ;  /* 0x000000170600720c */ /* 0x000fc60003f26270 */
[----:B0-----:R0:W-:Y:S10]  /*ffa0*/  @!P2 STG.E desc[UR8][R2.64], R5 ;  /* 0x000000050200a986 */ /* 0x0011f4000c101908 */
[----:B------:R-:W-:Y:S05]  /*ffb0*/  @!P1 BRA `(.L_x_1005) ;  /* 0x00000000002c9947 */ /* 0x000fea0003800000 */
[----:B------:R-:W-:Y:S01]  /*ffc0*/  BSSY.RECONVERGENT B2, `(.L_x_1006) ;  /* 0x0000006000027945 */ /* 0x000fe20003800200 */
[----:B0-----:R-:W-:Y:S01]  /*ffd0*/  IMAD.IADD R5, R6, 0x1, -R23 ;  /* 0x0000000106057824 */ /* 0x001fe200078e0a17 */
[----:B------:R-:W-:Y:S02]  /*ffe0*/  CS2R R2, SRZ ;  /* 0x0000000000027805 */ /* 0x000fe4000001ff00 */
[----:B------:R-:W-:Y:S05]  /*fff0*/  @P0 BRA `(.L_x_1007) ;  /* 0x0000000000080947 */ /* 0x000fea0003800000 */
[----:B------:R-:W0:Y:S02]  /*10000*/  LDC.64 R2, c[0x0][0x3d0] ;  /* 0x0000f400ff027b82 */ /* 0x000e240000000a00 */
[----:B0-----:R-:W5:Y:S02]  /*10010*/  LDG.E.64 R2, desc[UR8][R2.64] ;  /* 0x0000000802027981 */ /* 0x001f64000c1e1b00 */
.L_x_1007:
[----:B------:R-:W-:Y:S05]  /*10020*/  BSYNC.RECONVERGENT B2 ;  /* 0x0000000000027941 */ /* 0x000fea0003800200 */
.L_x_1006:
[--C-:B-----5:R-:W-:Y:S02]  /*10030*/  IADD3 R4, P1, P2, R2, UR7, R5.reuse ;  /* 0x0000000702047c10 */ /* 0x120fe4000fa3e005 */
[----:B------:R-:W-:-:S04]  /*10040*/  SHF.R.S32.HI R5, RZ, 0x1f, R5 ;  /* 0x0000001fff057819 */ /* 0x000fc80000011405 */
[----:B------:R-:W-:Y:S01]  /*10050*/  IADD3.X R3, PT, PT, R3, UR5, R5, P1, P2 ;  /* 0x0000000503037c10 */ /* 0x000fe20008fe4405 */
[----:B------:R-:W-:Y:S06]  /*10060*/  BRA `(.L_x_1008) ;  /* 0x0000000000407947 */ /* 0x000fec0003800000 */
.L_x_1005:
        /* <DEDUP_REMOVED lines=8> */
.L_x_1010:
[----:B------:R-:W-:Y:S05]  /*100f0*/  BSYNC.RECONVERGENT B2 ;  /* 0x0000000000027941 */ /* 0x000fea0003800200 */
.L_x_1009:
[----:B------:R-:W0:Y:S01]  /*10100*/  LDCU.64 UR12, c[0x0][0x3c0] ;  /* 0x00007800ff0c77ac */ /* 0x000e220008000a00 */
[----:B------:R-:W-:-:S04]  /*10110*/  IADD3 R2, P1, P2, R4, UR4, R6 ;  /* 0x0000000404027c10 */ /* 0x000fc8000fa3e006 */
[----:B------:R-:W-:Y:S02]  /*10120*/  LOP3.LUT R2, RZ, R2, RZ, 0x33, !PT ;  /* 0x00000002ff027212 */ /* 0x000fe400078e33ff */
[----:B------:R-:W-:Y:S02]  /*10130*/  IADD3.X R3, PT, PT, R5, UR10, RZ, P1, P2 ;  /* 0x0000000a05037c10 */ /* 0x000fe40008fe44ff */
[----:B0-----:R-:W-:Y:S02]  /*10140*/  IADD3 R4, P1, PT, R2, UR12, RZ ;  /* 0x0000000c02047c10 */ /* 0x001fe4000ff3e0ff */
[----:B------:R-:W-:-:S04]  /*10150*/  LOP3.LUT R2, RZ, R3, RZ, 0x33, !PT ;  /* 0x00000003ff027212 */ /* 0x000fc800078e33ff */
[----:B------:R-:W-:-:S07]  /*10160*/  IADD3.X R3, PT, PT, R2, UR13, RZ, P1, !PT ;  /* 0x0000000d02037c10 */ /* 0x000fce0008ffe4ff */
.L_x_1008:
[----:B------:R-:W-:Y:S05]  /*10170*/  BSYNC.RECONVERGENT B1 ;  /* 0x0000000000017941 */ /* 0x000fea0003800200 */
.L_x_1004:
[----:B------:R-:W-:Y:S01]  /*10180*/  ISETP.GE.AND P2, PT, R6, R83, PT ;  /* 0x000000530600720c */ /* 0x000fe20003f46270 */
[----:B------:R-:W-:-:S12]  /*10190*/  BSSY.RECONVERGENT B1, `(.L_x_1011) ;  /* 0x0000024000017945 */ /* 0x000fd80003800200 */
[----:B------:R-:W0:Y:S01]  /*101a0*/  @!P2 LDS R5, [R0+0x980] ;  /* 0x000980000005a984 */ /* 0x000e220000000800 */
        /* <DEDUP_REMOVED lines=13> */
.L_x_1014:
[----:B------:R-:W-:Y:S05]  /*10280*/  BSYNC.RECONVERGENT B2 ;  /* 0x0000000000027941 */ /* 0x000fea0003800200 */
.L_x_1013:
[--C-:B-----5:R-:W-:Y:S02]  /*10290*/  IADD3 R4, P1, P2, R2, UR7, R5.reuse ;  /* 0x0000000702047c10 */ /* 0x120fe4000fa3e005 */
[----:B------:R-:W-:-:S04]  /*102a0*/  SHF.R.S32.HI R5, RZ, 0x1f, R5 ;  /* 0x0000001fff057819 */ /* 0x000fc80000011405 */
[----:B------:R-:W-:Y:S01]  /*102b0*/  IADD3.X R3, PT, PT, R3, UR5, R5, P1, P2 ;  /* 0x0000000503037c10 */ /* 0x000fe20008fe4405 */
[----:B------:R-:W-:Y:S06]  /*102c0*/  BRA `(.L_x_1015) ;  /* 0x0000000000407947 */ /* 0x000fec0003800000 */
.L_x_1012:
        /* <DEDUP_REMOVED lines=8> */
.L_x_1017:
[----:B------:R-:W-:Y:S05]  /*10350*/  BSYNC.RECONVERGENT B2 ;  /* 0x0000000000027941 */ /* 0x000fea0003800200 */
.L_x_1016:
[----:B------:R-:W0:Y:S01]  /*10360*/  LDCU.64 UR12, c[0x0][0x3c0] ;  /* 0x00007800ff0c77ac */ /* 0x000e220008000a00 */
[----:B------:R-:W-:-:S04]  /*10370*/  IADD3 R2, P1, P2, R4, UR4, R6 ;  /* 0x0000000404027c10 */ /* 0x000fc8000fa3e006 */
[----:B------:R-:W-:Y:S02]  /*10380*/  LOP3.LUT R2, RZ, R2, RZ, 0x33, !PT ;  /* 0x00000002ff027212 */ /* 0x000fe400078e33ff */
[----:B------:R-:W-:Y:S02]  /*10390*/  IADD3.X R3, PT, PT, R5, UR10, RZ, P1, P2 ;  /* 0x0000000a05037c10 */ /* 0x000fe40008fe44ff */
[----:B0-----:R-:W-:Y:S02]  /*103a0*/  IADD3 R4, P1, PT, R2, UR12, RZ ;  /* 0x0000000c02047c10 */ /* 0x001fe4000ff3e0ff */
[----:B------:R-:W-:-:S04]  /*103b0*/  LOP3.LUT R2, RZ, R3, RZ, 0x33, !PT ;  /* 0x00000003ff027212 */ /* 0x000fc800078e33ff */
[----:B------:R-:W-:-:S07]  /*103c0*/  IADD3.X R3, PT, PT, R2, UR13, RZ, P1, !PT ;  /* 0x0000000d02037c10 */ /* 0x000fce0008ffe4ff */
.L_x_1015:
[----:B------:R-:W-:Y:S05]  /*103d0*/  BSYNC.RECONVERGENT B1 ;  /* 0x0000000000017941 */ /* 0x000fea0003800200 */
.L_x_1011:
        /* <DEDUP_REMOVED lines=16> */
.L_x_1021:
[----:B------:R-:W-:Y:S05]  /*104e0*/  BSYNC.RECONVERGENT B2 ;  /* 0x0000000000027941 */ /* 0x000fea0003800200 */
.L_x_1020:
[--C-:B-----5:R-:W-:Y:S02]  /*104f0*/  IADD3 R4, P1, P2, R2, UR7, R5.reuse ;  /* 0x0000000702047c10 */ /* 0x120fe4000fa3e005 */
[----:B------:R-:W-:-:S04]  /*10500*/  SHF.R.S32.HI R5, RZ, 0x1f, R5 ;  /* 0x0000001fff057819 */ /* 0x000fc80000011405 */
[----:B------:R-:W-:Y:S01]  /*10510*/  IADD3.X R3, PT, PT, R3, UR5, R5, P1, P2 ;  /* 0x0000000503037c10 */ /* 0x000fe20008fe4405 */
[----:B------:R-:W-:Y:S06]  /*10520*/  BRA `(.L_x_1022) ;  /* 0x0000000000407947 */ /* 0x000fec0003800000 */
.L_x_1019:
        /* <DEDUP_REMOVED lines=8> */
.L_x_1024:
[----:B------:R-:W-:Y:S05]  /*105b0*/  BSYNC.RECONVERGENT B2 ;  /* 0x0000000000027941 */ /* 0x000fea0003800200 */
.L_x_1023:
[----:B------:R-:W0:Y:S01]  /*105c0*/  LDCU.64 UR12, c[0x0][0x3c0] ;  /* 0x00007800ff0c77ac */ /* 0x000e220008000a00 */
[----:B------:R-:W-:-:S04]  /*105d0*/  IADD3 R2, P1, P2, R4, UR4, R6 ;  /* 0x0000000404027c10 */ /* 0x000fc8000fa3e006 */
[----:B------:R-:W-:Y:S02]  /*105e0*/  LOP3.LUT R2, RZ, R2, RZ, 0x33, !PT ;  /* 0x00000002ff027212 */ /* 0x000fe400078e33ff */
[----:B------:R-:W-:Y:S02]  /*105f0*/  IADD3.X R3, PT, PT, R5, UR10, RZ, P1, P2 ;  /* 0x0000000a05037c10 */ /* 0x000fe40008fe44ff */
[----:B0-----:R-:W-:Y:S02]  /*10600*/  IADD3 R4, P1, PT, R2, UR12, RZ ;  /* 0x0000000c02047c10 */ /* 0x001fe4000ff3e0ff */
[----:B------:R-:W-:-:S04]  /*10610*/  LOP3.LUT R2, RZ, R3, RZ, 0x33, !PT ;  /* 0x00000003ff027212 */ /* 0x000fc800078e33ff */
[----:B------:R-:W-:-:S07]  /*10620*/  IADD3.X R3, PT, PT, R2, UR13, RZ, P1, !PT ;  /* 0x0000000d02037c10 */ /* 0x000fce0008ffe4ff */
.L_x_1022:
[----:B------:R-:W-:Y:S05]  /*10630*/  BSYNC.RECONVERGENT B1 ;  /* 0x0000000000017941 */ /* 0x000fea0003800200 */
.L_x_1018:
        /* <DEDUP_REMOVED lines=16> */
.L_x_1028:
[----:B------:R-:W-:Y:S05]  /*10740*/  BSYNC.RECONVERGENT B2 ;  /* 0x0000000000027941 */ /* 0x000fea0003800200 */
.L_x_1027:
[--C-:B-----5:R-:W-:Y:S02]  /*10750*/  IADD3 R4, P1, P2, R2, UR7, R5.reuse ;  /* 0x0000000702047c10 */ /* 0x120fe4000fa3e005 */
[----:B------:R-:W-:-:S04]  /*10760*/  SHF.R.S32.HI R5, RZ, 0x1f, R5 ;  /* 0x0000001fff057819 */ /* 0x000fc80000011405 */
[----:B------:R-:W-:Y:S01]  /*10770*/  IADD3.X R3, PT, PT, R3, UR5, R5, P1, P2 ;  /* 0x0000000503037c10 */ /* 0x000fe20008fe4405 */
[----:B------:R-:W-:Y:S06]  /*10780*/  BRA `(.L_x_1029) ;  /* 0x0000000000407947 */ /* 0x000fec0003800000 */
.L_x_1026:
        /* <DEDUP_REMOVED lines=8> */
.L_x_1031:
[----:B------:R-:W-:Y:S05]  /*10810*/  BSYNC.RECONVERGENT B2 ;  /* 0x0000000000027941 */ /* 0x000fea0003800200 */
.L_x_1030:
[----:B------:R-:W0:Y:S01]  /*10820*/  LDCU.64 UR12, c[0x0][0x3c0] ;  /* 0x00007800ff0c77ac */ /* 0x000e220008000a00 */
[----:B------:R-:W-:-:S04]  /*10830*/  IADD3 R2, P1, P2, R4, UR4, R6 ;  /* 0x0000000404027c10 */ /* 0x000fc8000fa3e006 */
[----:B------:R-:W-:Y:S02]  /*10840*/  LOP3.LUT R2, RZ, R2, RZ, 0x33, !PT ;  /* 0x00000002ff027212 */ /* 0x000fe400078e33ff */
[----:B------:R-:W-:Y:S02]  /*10850*/  IADD3.X R3, PT, PT, R5, UR10, RZ, P1, P2 ;  /* 0x0000000a05037c10 */ /* 0x000fe40008fe44ff */
[----:B0-----:R-:W-:Y:S02]  /*10860*/  IADD3 R4, P1, PT, R2, UR12, RZ ;  /* 0x0000000c02047c10 */ /* 0x001fe4000ff3e0ff */
[----:B------:R-:W-:-:S04]  /*10870*/  LOP3.LUT R2, RZ, R3, RZ, 0x33, !PT ;  /* 0x00000003ff027212 */ /* 0x000fc800078e33ff */
[----:B------:R-:W-:-:S07]  /*10880*/  IADD3.X R3, PT, PT, R2, UR13, RZ, P1, !PT ;  /* 0x0000000d02037c10 */ /* 0x000fce0008ffe4ff */
.L_x_1029:
[----:B------:R-:W-:Y:S05]  /*10890*/  BSYNC.RECONVERGENT B1 ;  /* 0x0000000000017941 */ /* 0x000fea0003800200 */
.L_x_1025:
        /* <DEDUP_REMOVED lines=16> */
.L_x_1035:
[----:B------:R-:W-:Y:S05]  /*109a0*/  BSYNC.RECONVERGENT B2 ;  /* 0x0000000000027941 */ /* 0x000fea0003800200 */
.L_x_1034:
[--C-:B-----5:R-:W-:Y:S02]  /*109b0*/  IADD3 R4, P1, P2, R2, UR7, R5.reuse ;  /* 0x0000000702047c10 */ /* 0x120fe4000fa3e005 */
[----:B------:R-:W-:-:S04]  /*109c0*/  SHF.R.S32.HI R5, RZ, 0x1f, R5 ;  /* 0x0000001fff057819 */ /* 0x000fc80000011405 */
[----:B------:R-:W-:Y:S01]  /*109d0*/  IADD3.X R3, PT, PT, R3, UR5, R5, P1, P2 ;  /* 0x0000000503037c10 */ /* 0x000fe20008fe4405 */
[----:B------:R-:W-:Y:S06]  /*109e0*/  BRA `(.L_x_1036) ;  /* 0x0000000000407947 */ /* 0x000fec0003800000 */
.L_x_1033:
        /* <DEDUP_REMOVED lines=8> */
.L_x_1038:
[----:B------:R-:W-:Y:S05]  /*10a70*/  BSYNC.RECONVERGENT B2 ;  /* 0x0000000000027941 */ /* 0x000fea0003800200 */
.L_x_1037:
[----:B------:R-:W0:Y:S01]  /*10a80*/  LDCU.64 UR12, c[0x0][0x3c0] ;  /* 0x00007800ff0c77ac */ /* 0x000e220008000a00 */
[----:B------:R-:W-:-:S04]  /*10a90*/  IADD3 R2, P1, P2, R4, UR4, R6 ;  /* 0x0000000404027c10 */ /* 0x000fc8000fa3e006 */
[----:B------:R-:W-:Y:S02]  /*10aa0*/  LOP3.LUT R2, RZ, R2, RZ, 0x33, !PT ;  /* 0x00000002ff027212 */ /* 0x000fe400078e33ff */
[----:B------:R-:W-:Y:S02]  /*10ab0*/  IADD3.X R3, PT, PT, R5, UR10, RZ, P1, P2 ;  /* 0x0000000a05037c10 */ /* 0x000fe40008fe44ff */
[----:B0-----:R-:W-:Y:S02]  /*10ac0*/  IADD3 R4, P1, PT, R2, UR12, RZ ;  /* 0x0000000c02047c10 */ /* 0x001fe4000ff3e0ff */
[----:B------:R-:W-:-:S04]  /*10ad0*/  LOP3.LUT R2, RZ, R3, RZ, 0x33, !PT ;  /* 0x00000003ff027212 */ /* 0x000fc800078e33ff */
[----:B------:R-:W-:-:S07]  /*10ae0*/  IADD3.X R3, PT, PT, R2, UR13, RZ, P1, !PT ;  /* 0x0000000d02037c10 */ /* 0x000fce0008ffe4ff */
.L_x_1036:
[----:B------:R-:W-:Y:S05]  /*10af0*/  BSYNC.RECONVERGENT B1 ;  /* 0x0000000000017941 */ /* 0x000fea0003800200 */
.L_x_1032:
        /* <DEDUP_REMOVED lines=16> */
.L_x_1042:
[----:B------:R-:W-:Y:S05]  /*10c00*/  BSYNC.RECONVERGENT B2 ;  /* 0x0000000000027941 */ /* 0x000fea0003800200 */
.L_x_1041:
[--C-:B-----5:R-:W-:Y:S02]  /*10c10*/  IADD3 R4, P1, P2, R2, UR7, R5.reuse ;  /* 0x0000000702047c10 */ /* 0x120fe4000fa3e005 */
[----:B------:R-:W-:-:S04]  /*10c20*/  SHF.R.S32.HI R5, RZ, 0x1f, R5 ;  /* 0x0000001fff057819 */ /* 0x000fc80000011405 */
[----:B------:R-:W-:Y:S01]  /*10c30*/  IADD3.X R3, PT, PT, R3, UR5, R5, P1, P2 ;  /* 0x0000000503037c10 */ /* 0x000fe20008fe4405 */
[----:B------:R-:W-:Y:S06]  /*10c40*/  BRA `(.L_x_1043) ;  /* 0x0000000000407947 */ /* 0x000fec0003800000 */
.L_x_1040:
        /* <DEDUP_REMOVED lines=8> */
.L_x_1045:
[----:B------:R-:W-:Y:S05]  /*10cd0*/  BSYNC.RECONVERGENT B2 ;  /* 0x0000000000027941 */ /* 0x000fea0003800200 */
.L_x_1044:
[----:B------:R-:W0:Y:S01]  /*10ce0*/  LDCU.64 UR12, c[0x0][0x3c0] ;  /* 0x00007800ff0c77ac */ /* 0x000e220008000a00 */
[----:B------:R-:W-:-:S04]  /*10cf0*/  IADD3 R2, P1, P2, R4, UR4, R6 ;  /* 0x0000000404027c10 */ /* 0x000fc8000fa3e006 */
[----:B------:R-:W-:Y:S02]  /*10d00*/  LOP3.LUT R2, RZ, R2, RZ, 0x33, !PT ;  /* 0x00000002ff027212 */ /* 0x000fe400078e33ff */
[----:B------:R-:W-:Y:S02]  /*10d10*/  IADD3.X R3, PT, PT, R5, UR10, RZ, P1, P2 ;  /* 0x0000000a05037c10 */ /* 0x000fe40008fe44ff */
[----:B0-----:R-:W-:Y:S02]  /*10d20*/  IADD3 R4, P1, PT, R2, UR12, RZ ;  /* 0x0000000c02047c10 */ /* 0x001fe4000ff3e0ff */
[----:B------:R-:W-:-:S04]  /*10d30*/  LOP3.LUT R2, RZ, R3, RZ, 0x33, !PT ;  /* 0x00000003ff027212 */ /* 0x000fc800078e33ff */
[----:B------:R-:W-:-:S07]  /*10d40*/  IADD3.X R3, PT, PT, R2, UR13, RZ, P1, !PT ;  /* 0x0000000d02037c10 */ /* 0x000fce0008ffe4ff */
.L_x_1043:
[----:B------:R-:W-:Y:S05]  /*10d50*/  BSYNC.RECONVERGENT B1 ;  /* 0x0000000000017941 */ /* 0x000fea0003800200 */
.L_x_1039:
        /* <DEDUP_REMOVED lines=16> */
.L_x_1049:
[----:B------:R-:W-:Y:S05]  /*10e60*/  BSYNC.RECONVERGENT B2 ;  /* 0x0000000000027941 */ /* 0x000fea0003800200 */
.L_x_1048:
[--C-:B-----5:R-:W-:Y:S02]  /*10e70*/  IADD3 R4, P1, P2, R2, UR7, R5.reuse ;  /* 0x0000000702047c10 */ /* 0x120fe4000fa3e005 */
[----:B------:R-:W-:-:S04]  /*10e80*/  SHF.R.S32.HI R5, RZ, 0x1f, R5 ;  /* 0x0000001fff057819 */ /* 0x000fc80000011405 */
[----:B------:R-:W-:Y:S01]  /*10e90*/  IADD3.X R3, PT, PT, R3, UR5, R5, P1, P2 ;  /* 0x0000000503037c10 */ /* 0x000fe20008fe4405 */
[----:B------:R-:W-:Y:S06]  /*10ea0*/  BRA `(.L_x_1050) ;  /* 0x0000000000407947 */ /* 0x000fec0003800000 */
.L_x_1047:
        /* <DEDUP_REMOVED lines=8> */
.L_x_1052:
[----:B------:R-:W-:Y:S05]  /*10f30*/  BSYNC.RECONVERGENT B2 ;  /* 0x0000000000027941 */ /* 0x000fea0003800200 */
.L_x_1051:
[----:B------:R-:W0:Y:S01]  /*10f40*/  LDCU.64 UR12, c[0x0][0x3c0] ;  /* 0x00007800ff0c77ac */ /* 0x000e220008000a00 */
[----:B------:R-:W-:-:S04]  /*10f50*/  IADD3 R2, P1, P2, R4, UR4, R6 ;  /* 0x0000000404027c10 */ /* 0x000fc8000fa3e006 */
[----:B------:R-:W-:Y:S02]  /*10f60*/  LOP3.LUT R2, RZ, R2, RZ, 0x33, !PT ;  /* 0x00000002ff027212 */ /* 0x000fe400078e33ff */
[----:B------:R-:W-:Y:S02]  /*10f70*/  IADD3.X R3, PT, PT, R5, UR10, RZ, P1, P2 ;  /* 0x0000000a05037c10 */ /* 0x000fe40008fe44ff */
[----:B0-----:R-:W-:Y:S02]  /*10f80*/  IADD3 R4, P1, PT, R2, UR12, RZ ;  /* 0x0000000c02047c10 */ /* 0x001fe4000ff3e0ff */
[----:B------:R-:W-:-:S04]  /*10f90*/  LOP3.LUT R2, RZ, R3, RZ, 0x33, !PT ;  /* 0x00000003ff027212 */ /* 0x000fc800078e33ff */
[----:B------:R-:W-:-:S07]  /*10fa0*/  IADD3.X R3, PT, PT, R2, UR13, RZ, P1, !PT ;  /* 0x0000000d02037c10 */ /* 0x000fce0008ffe4ff */
.L_x_1050:
[----:B------:R-:W-:Y:S05]  /*10fb0*/  BSYNC.RECONVERGENT B1 ;  /* 0x0000000000017941 */ /* 0x000fea0003800200 */
.L_x_1046:
        /* <DEDUP_REMOVED lines=16> */
.L_x_1056:
[----:B------:R-:W-:Y:S05]  /*110c0*/  BSYNC.RECONVERGENT B2 ;  /* 0x0000000000027941 */ /* 0x000fea0003800200 */
.L_x_1055:
[--C-:B-----5:R-:W-:Y:S02]  /*110d0*/  IADD3 R4, P1, P2, R2, UR7, R5.reuse ;  /* 0x0000000702047c10 */ /* 0x120fe4000fa3e005 */
[----:B------:R-:W-:-:S04]  /*110e0*/  SHF.R.S32.HI R5, RZ, 0x1f, R5 ;  /* 0x0000001fff057819 */ /* 0x000fc80000011405 */
[----:B------:R-:W-:Y:S01]  /*110f0*/  IADD3.X R3, PT, PT, R3, UR5, R5, P1, P2 ;  /* 0x0000000503037c10 */ /* 0x000fe20008fe4405 */
[----:B------:R-:W-:Y:S06]  /*11100*/  BRA `(.L_x_1057) ;  /* 0x0000000000407947 */ /* 0x000fec0003800000 */
.L_x_1054:
        /* <DEDUP_REMOVED lines=8> */
.L_x_1059:
[----:B------:R-:W-:Y:S05]  /*11190*/  BSYNC.RECONVERGENT B2 ;  /* 0x0000000000027941 */ /* 0x000fea0003800200 */
.L_x_1058:
[----:B------:R-:W0:Y:S01]  /*111a0*/  LDCU.64 UR12, c[0x0][0x3c0] ;  /* 0x00007800ff0c77ac */ /* 0x000e220008000a00 */
[----:B------:R-:W-:-:S04]  /*111b0*/  IADD3 R2, P1, P2, R4, UR4, R6 ;  /* 0x0000000404027c10 */ /* 0x000fc8000fa3e006 */
[----:B------:R-:W-:Y:S02]  /*111c0*/  LOP3.LUT R2, RZ, R2, RZ, 0x33, !PT ;  /* 0x00000002ff027212 */ /* 0x000fe400078e33ff */
[----:B------:R-:W-:Y:S02]  /*111d0*/  IADD3.X R3, PT, PT, R5, UR10, RZ, P1, P2 ;  /* 0x0000000a05037c10 */ /* 0x000fe40008fe44ff */
[----:B0-----:R-:W-:Y:S02]  /*111e0*/  IADD3 R4, P1, PT, R2, UR12, RZ ;  /* 0x0000000c02047c10 */ /* 0x001fe4000ff3e0ff */
[----:B------:R-:W-:-:S04]  /*111f0*/  LOP3.LUT R2, RZ, R3, RZ, 0x33, !PT ;  /* 0x00000003ff027212 */ /* 0x000fc800078e33ff */
[----:B------:R-:W-:-:S07]  /*11200*/  IADD3.X R3, PT, PT, R2, UR13, RZ, P1, !PT ;  /* 0x0000000d02037c10 */ /* 0x000fce0008ffe4ff */
.L_x_1057:
[----:B------:R-:W-:Y:S05]  /*11210*/  BSYNC.RECONVERGENT B1 ;  /* 0x0000000000017941 */ /* 0x000fea0003800200 */
.L_x_1053:
        /* <DEDUP_REMOVED lines=16> */
.L_x_1063:
[----:B------:R-:W-:Y:S05]  /*11320*/  BSYNC.RECONVERGENT B2 ;  /* 0x0000000000027941 */ /* 0x000fea0003800200 */
.L_x_1062:
[--C-:B-----5:R-:W-:Y:S02]  /*11330*/  IADD3 R4, P1, P2, R2, UR7, R5.reuse ;  /* 0x0000000702047c10 */ /* 0x120fe4000fa3e005 */
[----:B------:R-:W-:-:S04]  /*11340*/  SHF.R.S32.HI R5, RZ, 0x1f, R5 ;  /* 0x0000001fff057819 */ /* 0x000fc80000011405 */
[----:B------:R-:W-:Y:S01]  /*11350*/  IADD3.X R3, PT, PT, R3, UR5, R5, P1, P2 ;  /* 0x0000000503037c10 */ /* 0x000fe20008fe4405 */
[----:B------:R-:W-:Y:S06]  /*11360*/  BRA `(.L_x_1064) ;  /* 0x0000000000407947 */ /* 0x000fec0003800000 */
.L_x_1061:
        /* <DEDUP_REMOVED lines=8> */
.L_x_1066:
[----:B------:R-:W-:Y:S05]  /*113f0*/  BSYNC.RECONVERGENT B2 ;  /* 0x0000000000027941 */ /* 0x000fea0003800200 */
.L_x_1065:
[----:B------:R-:W0:Y:S01]  /*11400*/  LDCU.64 UR12, c[0x0][0x3c0] ;  /* 0x00007800ff0c77ac */ /* 0x000e220008000a00 */
[----:B------:R-:W-:-:S04]  /*11410*/  IADD3 R2, P1, P2, R4, UR4, R6 ;  /* 0x0000000404027c10 */ /* 0x000fc8000fa3e006 */
[----:B------:R-:W-:Y:S02]  /*11420*/  LOP3.LUT R2, RZ, R2, RZ, 0x33, !PT ;  /* 0x00000002ff027212 */ /* 0x000fe400078e33ff */
[----:B------:R-:W-:Y:S02]  /*11430*/  IADD3.X R3, PT, PT, R5, UR10, RZ, P1, P2 ;  /* 0x0000000a05037c10 */ /* 0x000fe40008fe44ff */
[----:B0-----:R-:W-:Y:S02]  /*11440*/  IADD3 R4, P1, PT, R2, UR12, RZ ;  /* 0x0000000c02047c10 */ /* 0x001fe4000ff3e0ff */
[----:B------:R-:W-:-:S04]  /*11450*/  LOP3.LUT R2, RZ, R3, RZ, 0x33, !PT ;  /* 0x00000003ff027212 */ /* 0x000fc800078e33ff */
[----:B------:R-:W-:-:S07]  /*11460*/  IADD3.X R3, PT, PT, R2, UR13, RZ, P1, !PT ;  /* 0x0000000d02037c10 */ /* 0x000fce0008ffe4ff */
.L_x_1064:
[----:B------:R-:W-:Y:S05]  /*11470*/  BSYNC.RECONVERGENT B1 ;  /* 0x0000000000017941 */ /* 0x000fea0003800200 */
.L_x_1060:
        /* <DEDUP_REMOVED lines=16> */
.L_x_1070:
[----:B------:R-:W-:Y:S05]  /*11580*/  BSYNC.RECONVERGENT B2 ;  /* 0x0000000000027941 */ /* 0x000fea0003800200 */
.L_x_1069:
[--C-:B-----5:R-:W-:Y:S02]  /*11590*/  IADD3 R4, P1, P2, R2, UR7, R5.reuse ;  /* 0x0000000702047c10 */ /* 0x120fe4000fa3e005 */
[----:B------:R-:W-:-:S04]  /*115a0*/  SHF.R.S32.HI R5, RZ, 0x1f, R5 ;  /* 0x0000001fff057819 */ /* 0x000fc80000011405 */
[----:B------:R-:W-:Y:S01]  /*115b0*/  IADD3.X R3, PT, PT, R3, UR5, R5, P1, P2 ;  /* 0x0000000503037c10 */ /* 0x000fe20008fe4405 */
[----:B------:R-:W-:Y:S06]  /*115c0*/  BRA `(.L_x_1071) ;  /* 0x0000000000407947 */ /* 0x000fec0003800000 */
.L_x_1068:
        /* <DEDUP_REMOVED lines=8> */
.L_x_1073:
[----:B------:R-:W-:Y:S05]  /*11650*/  BSYNC.RECONVERGENT B2 ;  /* 0x0000000000027941 */ /* 0x000fea0003800200 */
.L_x_1072:
[----:B------:R-:W0:Y:S01]  /*11660*/  LDCU.64 UR12, c[0x0][0x3c0] ;  /* 0x00007800ff0c77ac */ /* 0x000e220008000a00 */
[----:B------:R-:W-:-:S04]  /*11670*/  IADD3 R2, P1, P2, R4, UR4, R6 ;  /* 0x0000000404027c10 */ /* 0x000fc8000fa3e006 */
[----:B------:R-:W-:Y:S02]  /*11680*/  LOP3.LUT R2, RZ, R2, RZ, 0x33, !PT ;  /* 0x00000002ff027212 */ /* 0x000fe400078e33ff */
[----:B------:R-:W-:Y:S02]  /*11690*/  IADD3.X R3, PT, PT, R5, UR10, RZ, P1, P2 ;  /* 0x0000000a05037c10 */ /* 0x000fe40008fe44ff */
[----:B0-----:R-:W-:Y:S02]  /*116a0*/  IADD3 R4, P1, PT, R2, UR12, RZ ;  /* 0x0000000c02047c10 */ /* 0x001fe4000ff3e0ff */
[----:B------:R-:W-:-:S04]  /*116b0*/  LOP3.LUT R2, RZ, R3, RZ, 0x33, !PT ;  /* 0x00000003ff027212 */ /* 0x000fc800078e33ff */
[----:B------:R-:W-:-:S07]  /*116c0*/  IADD3.X R3, PT, PT, R2, UR13, RZ, P1, !PT ;  /* 0x0000000d02037c10 */ /* 0x000fce0008ffe4ff */
.L_x_1071:
[----:B------:R-:W-:Y:S05]  /*116d0*/  BSYNC.RECONVERGENT B1 ;  /* 0x0000000000017941 */ /* 0x000fea0003800200 */
.L_x_1067:
        /* <DEDUP_REMOVED lines=16> */
.L_x_1077:
[----:B------:R-:W-:Y:S05]  /*117e0*/  BSYNC.RECONVERGENT B2 ;  /* 0x0000000000027941 */ /* 0x000fea0003800200 */
.L_x_1076:
[--C-:B-----5:R-:W-:Y:S02]  /*117f0*/  IADD3 R4, P1, P2, R2, UR7, R5.reuse ;  /* 0x0000000702047c10 */ /* 0x120fe4000fa3e005 */
[----:B------:R-:W-:-:S04]  /*11800*/  SHF.R.S32.HI R5, RZ, 0x1f, R5 ;  /* 0x0000001fff057819 */ /* 0x000fc80000011405 */
[----:B------:R-:W-:Y:S01]  /*11810*/  IADD3.X R3, PT, PT, R3, UR5, R5, P1, P2 ;  /* 0x0000000503037c10 */ /* 0x000fe20008fe4405 */
[----:B------:R-:W-:Y:S06]  /*11820*/  BRA `(.L_x_1078) ;  /* 0x0000000000407947 */ /* 0x000fec0003800000 */
.L_x_1075:
        /* <DEDUP_REMOVED lines=8> */
.L_x_1080:
[----:B------:R-:W-:Y:S05]  /*118b0*/  BSYNC.RECONVERGENT B2 ;  /* 0x0000000000027941 */ /* 0x000fea0003800200 */
.L_x_1079:
[----:B------:R-:W0:Y:S01]  /*118c0*/  LDCU.64 UR12, c[0x0][0x3c0] ;  /* 0x00007800ff0c77ac */ /* 0x000e220008000a00 */
[----:B------:R-:W-:-:S04]  /*118d0*/  IADD3 R2, P1, P2, R4, UR4, R6 ;  /* 0x0000000404027c10 */ /* 0x000fc8000fa3e006 */
[----:B------:R-:W-:Y:S02]  /*118e0*/  LOP3.LUT R2, RZ, R2, RZ, 0x33, !PT ;  /* 0x00000002ff027212 */ /* 0x000fe400078e33ff */
[----:B------:R-:W-:Y:S02]  /*118f0*/  IADD3.X R3, PT, PT, R5, UR10, RZ, P1, P2 ;  /* 0x0000000a05037c10 */ /* 0x000fe40008fe44ff */
[----:B0-----:R-:W-:Y:S02]  /*11900*/  IADD3 R4, P1, PT, R2, UR12, RZ ;  /* 0x0000000c02047c10 */ /* 0x001fe4000ff3e0ff */
[----:B------:R-:W-:-:S04]  /*11910*/  LOP3.LUT R2, RZ, R3, RZ, 0x33, !PT ;  /* 0x00000003ff027212 */ /* 0x000fc800078e33ff */
[----:B------:R-:W-:-:S07]  /*11920*/  IADD3.X R3, PT, PT, R2, UR13, RZ, P1, !PT ;  /* 0x0000000d02037c10 */ /* 0x000fce0008ffe4ff */
.L_x_1078:
[----:B------:R-:W-:Y:S05]  /*11930*/  BSYNC.RECONVERGENT B1 ;  /* 0x0000000000017941 */ /* 0x000fea0003800200 */
.L_x_1074:
        /* <DEDUP_REMOVED lines=16> */
.L_x_1084:
[----:B------:R-:W-:Y:S05]  /*11a40*/  BSYNC.RECONVERGENT B2 ;  /* 0x0000000000027941 */ /* 0x000fea0003800200 */
.L_x_1083:
[--C-:B-----5:R-:W-:Y:S02]  /*11a50*/  IADD3 R4, P1, P2, R2, UR7, R5.reuse ;  /* 0x0000000702047c10 */ /* 0x120fe4000fa3e005 */
[----:B------:R-:W-:-:S04]  /*11a60*/  SHF.R.S32.HI R5, RZ, 0x1f, R5 ;  /* 0x0000001fff057819 */ /* 0x000fc80000011405 */
[----:B------:R-:W-:Y:S01]  /*11a70*/  IADD3.X R3, PT, PT, R3, UR5, R5, P1, P2 ;  /* 0x0000000503037c10 */ /* 0x000fe20008fe4405 */
[----:B------:R-:W-:Y:S06]  /*11a80*/  BRA `(.L_x_1085) ;  /* 0x0000000000407947 */ /* 0x000fec0003800000 */
.L_x_1082:
        /* <DEDUP_REMOVED lines=8> */
.L_x_1087:
[----:B------:R-:W-:Y:S05]  /*11b10*/  BSYNC.RECONVERGENT B2 ;  /* 0x0000000000027941 */ /* 0x000fea0003800200 */
.L_x_1086:
[----:B------:R-:W0:Y:S01]  /*11b20*/  LDCU.64 UR12, c[0x0][0x3c0] ;  /* 0x00007800ff0c77ac */ /* 0x000e220008000a00 */
[----:B------:R-:W-:-:S04]  /*11b30*/  IADD3 R2, P1, P2, R4, UR4, R6 ;  /* 0x0000000404027c10 */ /* 0x000fc8000fa3e006 */
[----:B------:R-:W-:Y:S02]  /*11b40*/  LOP3.LUT R2, RZ, R2, RZ, 0x33, !PT ;  /* 0x00000002ff027212 */ /* 0x000fe400078e33ff */
[----:B------:R-:W-:Y:S02]  /*11b50*/  IADD3.X R3, PT, PT, R5, UR10, RZ, P1, P2 ;  /* 0x0000000a05037c10 */ /* 0x000fe40008fe44ff */
[----:B0-----:R-:W-:Y:S02]  /*11b60*/  IADD3 R4, P1, PT, R2, UR12, RZ ;  /* 0x0000000c02047c10 */ /* 0x001fe4000ff3e0ff */
[----:B------:R-:W-:-:S04]  /*11b70*/  LOP3.LUT R2, RZ, R3, RZ, 0x33, !PT ;  /* 0x00000003ff027212 */ /* 0x000fc800078e33ff */
[----:B------:R-:W-:-:S07]  /*11b80*/  IADD3.X R3, PT, PT, R2, UR13, RZ, P1, !PT ;  /* 0x0000000d02037c10 */ /* 0x000fce0008ffe4ff */
.L_x_1085:
[----:B------:R-:W-:Y:S05]  /*11b90*/  BSYNC.RECONVERGENT B1 ;  /* 0x0000000000017941 */ /* 0x000fea0003800200 */
.L_x_1081:
        /* <DEDUP_REMOVED lines=16> */
.L_x_1091:
[----:B------:R-:W-:Y:S05]  /*11ca0*/  BSYNC.RECONVERGENT B2 ;  /* 0x0000000000027941 */ /* 0x000fea0003800200 */
.L_x_1090:
[--C-:B-----5:R-:W-:Y:S02]  /*11cb0*/  IADD3 R4, P1, P2, R2, UR7, R5.reuse ;  /* 0x0000000702047c10 */ /* 0x120fe4000fa3e005 */
[----:B------:R-:W-:-:S04]  /*11cc0*/  SHF.R.S32.HI R5, RZ, 0x1f, R5 ;  /* 0x0000001fff057819 */ /* 0x000fc80000011405 */
[----:B------:R-:W-:Y:S01]  /*11cd0*/  IADD3.X R3, PT, PT, R3, UR5, R5, P1, P2 ;  /* 0x0000000503037c10 */ /* 0x000fe20008fe4405 */
[----:B------:R-:W-:Y:S06]  /*11ce0*/  BRA `(.L_x_1092) ;  /* 0x0000000000407947 */ /* 0x000fec0003800000 */
.L_x_1089:
        /* <DEDUP_REMOVED lines=8> */
.L_x_1094:
[----:B------:R-:W-:Y:S05]  /*11d70*/  BSYNC.RECONVERGENT B2 ;  /* 0x0000000000027941 */ /* 0x000fea0003800200 */
.L_x_1093:
[----:B------:R-:W0:Y:S01]  /*11d80*/  LDCU.64 UR12, c[0x0][0x3c0] ;  /* 0x00007800ff0c77ac */ /* 0x000e220008000a00 */
[----:B------:R-:W-:-:S04]  /*11d90*/  IADD3 R2, P1, P2, R4, UR4, R6 ;  /* 0x0000000404027c10 */ /* 0x000fc8000fa3e006 */
[----:B------:R-:W-:Y:S02]  /*11da0*/  LOP3.LUT R2, RZ, R2, RZ, 0x33, !PT ;  /* 0x00000002ff027212 */ /* 0x000fe400078e33ff */
[----:B------:R-:W-:Y:S02]  /*11db0*/  IADD3.X R3, PT, PT, R5, UR10, RZ, P1, P2 ;  /* 0x0000000a05037c10 */ /* 0x000fe40008fe44ff */
[----:B0-----:R-:W-:Y:S02]  /*11dc0*/  IADD3 R4, P1, PT, R2, UR12, RZ ;  /* 0x0000000c02047c10 */ /* 0x001fe4000ff3e0ff */
[----:B------:R-:W-:-:S04]  /*11dd0*/  LOP3.LUT R2, RZ, R3, RZ, 0x33, !PT ;  /* 0x00000003ff027212 */ /* 0x000fc800078e33ff */
[----:B------:R-:W-:-:S07]  /*11de0*/  IADD3.X R3, PT, PT, R2, UR13, RZ, P1, !PT ;  /* 0x0000000d02037c10 */ /* 0x000fce0008ffe4ff */
.L_x_1092:
[----:B------:R-:W-:Y:S05]  /*11df0*/  BSYNC.RECONVERGENT B1 ;  /* 0x0000000000017941 */ /* 0x000fea0003800200 */
.L_x_1088:
        /* <DEDUP_REMOVED lines=16> */
.L_x_1098:
[----:B------:R-:W-:Y:S05]  /*11f00*/  BSYNC.RECONVERGENT B2 ;  /* 0x0000000000027941 */ /* 0x000fea0003800200 */
.L_x_1097:
[--C-:B-----5:R-:W-:Y:S02]  /*11f10*/  IADD3 R4, P1, P2, R2, UR7, R5.reuse ;  /* 0x0000000702047c10 */ /* 0x120fe4000fa3e005 */
[----:B------:R-:W-:-:S04]  /*11f20*/  SHF.R.S32.HI R5, RZ, 0x1f, R5 ;  /* 0x0000001fff057819 */ /* 0x000fc80000011405 */
[----:B------:R-:W-:Y:S01]  /*11f30*/  IADD3.X R3, PT, PT, R3, UR5, R5, P1, P2 ;  /* 0x0000000503037c10 */ /* 0x000fe20008fe4405 */
[----:B------:R-:W-:Y:S06]  /*11f40*/  BRA `(.L_x_1099) ;  /* 0x0000000000407947 */ /* 0x000fec0003800000 */
.L_x_1096:
        /* <DEDUP_REMOVED lines=8> */
.L_x_1101:
[----:B------:R-:W-:Y:S05]  /*11fd0*/  BSYNC.RECONVERGENT B2 ;  /* 0x0000000000027941 */ /* 0x000fea0003800200 */
.L_x_1100:
[----:B------:R-:W0:Y:S01]  /*11fe0*/  LDCU.64 UR12, c[0x0][0x3c0] ;  /* 0x00007800ff0c77ac */ /* 0x000e220008000a00 */
[----:B------:R-:W-:-:S04]  /*11ff0*/  IADD3 R2, P1, P2, R4, UR4, R6 ;  /* 0x0000000404027c10 */ /* 0x000fc8000fa3e006 */
[----:B------:R-:W-:Y:S02]  /*12000*/  LOP3.LUT R2, RZ, R2, RZ, 0x33, !PT ;  /* 0x00000002ff027212 */ /* 0x000fe400078e33ff */
[----:B------:R-:W-:Y:S02]  /*12010*/  IADD3.X R3, PT, PT, R5, UR10, RZ, P1, P2 ;  /* 0x0000000a05037c10 */ /* 0x000fe40008fe44ff */
[----:B0-----:R-:W-:Y:S02]  /*12020*/  IADD3 R4, P1, PT, R2, UR12, RZ ;  /* 0x0000000c02047c10 */ /* 0x001fe4000ff3e0ff */
[----:B------:R-:W-:-:S04]  /*12030*/  LOP3.LUT R2, RZ, R3, RZ, 0x33, !PT ;  /* 0x00000003ff027212 */ /* 0x000fc800078e33ff */
[----:B------:R-:W-:-:S07]  /*12040*/  IADD3.X R3, PT, PT, R2, UR13, RZ, P1, !PT ;  /* 0x0000000d02037c10 */ /* 0x000fce0008ffe4ff */
.L_x_1099:
[----:B------:R-:W-:Y:S05]  /*12050*/  BSYNC.RECONVERGENT B1 ;  /* 0x0000000000017941 */ /* 0x000fea0003800200 */
.L_x_1095:
        /* <DEDUP_REMOVED lines=16> */
.L_x_1105:
[----:B------:R-:W-:Y:S05]  /*12160*/  BSYNC.RECONVERGENT B2 ;  /* 0x0000000000027941 */ /* 0x000fea0003800200 */
.L_x_1104:
[--C-:B-----5:R-:W-:Y:S02]  /*12170*/  IADD3 R4, P1, P2, R2, UR7, R5.reuse ;  /* 0x0000000702047c10 */ /* 0x120fe4000fa3e005 */
[----:B------:R-:W-:-:S04]  /*12180*/  SHF.R.S32.HI R5, RZ, 0x1f, R5 ;  /* 0x0000001fff057819 */ /* 0x000fc80000011405 */
[----:B------:R-:W-:Y:S01]  /*12190*/  IADD3.X R3, PT, PT, R3, UR5, R5, P1, P2 ;  /* 0x0000000503037c10 */ /* 0x000fe20008fe4405 */
[----:B------:R-:W-:Y:S06]  /*121a0*/  BRA `(.L_x_1106) ;  /* 0x0000000000407947 */ /* 0x000fec0003800000 */
.L_x_1103:
        /* <DEDUP_REMOVED lines=8> */
.L_x_1108:
[----:B------:R-:W-:Y:S05]  /*12230*/  BSYNC.RECONVERGENT B2 ;  /* 0x0000000000027941 */ /* 0x000fea0003800200 */
.L_x_1107:
[----:B------:R-:W0:Y:S01]  /*12240*/  LDCU.64 UR12, c[0x0][0x3c0] ;  /* 0x00007800ff0c77ac */ /* 0x000e220008000a00 */
[----:B------:R-:W-:-:S04]  /*12250*/  IADD3 R2, P1, P2, R4, UR4, R6 ;  /* 0x0000000404027c10 */ /* 0x000fc8000fa3e006 */
[----:B------:R-:W-:Y:S02]  /*12260*/  LOP3.LUT R2, RZ, R2, RZ, 0x33, !PT ;  /* 0x00000002ff027212 */ /* 0x000fe400078e33ff */
[----:B------:R-:W-:Y:S02]  /*12270*/  IADD3.X R3, PT, PT, R5, UR10, RZ, P1, P2 ;  /* 0x0000000a05037c10 */ /* 0x000fe40008fe44ff */
[----:B0-----:R-:W-:Y:S02]  /*12280*/  IADD3 R4, P1, PT, R2, UR12, RZ ;  /* 0x0000000c02047c10 */ /* 0x001fe4000ff3e0ff */
[----:B------:R-:W-:-:S04]  /*12290*/  LOP3.LUT R2, RZ, R3, RZ, 0x33, !PT ;  /* 0x00000003ff027212 */ /* 0x000fc800078e33ff */
[----:B------:R-:W-:-:S07]  /*122a0*/  IADD3.X R3, PT, PT, R2, UR13, RZ, P1, !PT ;  /* 0x0000000d02037c10 */ /* 0x000fce0008ffe4ff */
.L_x_1106:
[----:B------:R-:W-:Y:S05]  /*122b0*/  BSYNC.RECONVERGENT B1 ;  /* 0x0000000000017941 */ /* 0x000fea0003800200 */
.L_x_1102:
        /* <DEDUP_REMOVED lines=16> */
.L_x_1112:
[----:B------:R-:W-:Y:S05]  /*123c0*/  BSYNC.RECONVERGENT B2 ;  /* 0x0000000000027941 */ /* 0x000fea0003800200 */
.L_x_1111:
[--C-:B-----5:R-:W-:Y:S02]  /*123d0*/  IADD3 R4, P1, P2, R2, UR7, R5.reuse ;  /* 0x0000000702047c10 */ /* 0x120fe4000fa3e005 */
[----:B------:R-:W-:-:S04]  /*123e0*/  SHF.R.S32.HI R5, RZ, 0x1f, R5 ;  /* 0x0000001fff057819 */ /* 0x000fc80000011405 */
[----:B------:R-:W-:Y:S01]  /*123f0*/  IADD3.X R3, PT, PT, R3, UR5, R5, P1, P2 ;  /* 0x0000000503037c10 */ /* 0x000fe20008fe4405 */
[----:B------:R-:W-:Y:S06]  /*12400*/  BRA `(.L_x_1113) ;  /* 0x0000000000407947 */ /* 0x000fec0003800000 */
.L_x_1110:
        /* <DEDUP_REMOVED lines=8> */
.L_x_1115:
[----:B------:R-:W-:Y:S05]  /*12490*/  BSYNC.RECONVERGENT B2 ;  /* 0x0000000000027941 */ /* 0x000fea0003800200 */
.L_x_1114:
[----:B------:R-:W0:Y:S01]  /*124a0*/  LDCU.64 UR12, c[0x0][0x3c0] ;  /* 0x00007800ff0c77ac */ /* 0x000e220008000a00 */
[----:B------:R-:W-:-:S04]  /*124b0*/  IADD3 R2, P1, P2, R4, UR4, R6 ;  /* 0x0000000404027c10 */ /* 0x000fc8000fa3e006 */
[----:B------:R-:W-:Y:S02]  /*124c0*/  LOP3.LUT R2, RZ, R2, RZ, 0x33, !PT ;  /* 0x00000002ff027212 */ /* 0x000fe400078e33ff */
[----:B------:R-:W-:Y:S02]  /*124d0*/  IADD3.X R3, PT, PT, R5, UR10, RZ, P1, P2 ;  /* 0x0000000a05037c10 */ /* 0x000fe40008fe44ff */
[----:B0-----:R-:W-:Y:S02]  /*124e0*/  IADD3 R4, P1, PT, R2, UR12, RZ ;  /* 0x0000000c02047c10 */ /* 0x001fe4000ff3e0ff */
[----:B------:R-:W-:-:S04]  /*124f0*/  LOP3.LUT R2, RZ, R3, RZ, 0x33, !PT ;  /* 0x00000003ff027212 */ /* 0x000fc800078e33ff */
[----:B------:R-:W-:-:S07]  /*12500*/  IADD3.X R3, PT, PT, R2, UR13, RZ, P1, !PT ;  /* 0x0000000d02037c10 */ /* 0x000fce0008ffe4ff */
.L_x_1113:
[----:B------:R-:W-:Y:S05]  /*12510*/  BSYNC.RECONVERGENT B1 ;  /* 0x0000000000017941 */ /* 0x000fea0003800200 */
.L_x_1109:
        /* <DEDUP_REMOVED lines=16> */
.L_x_1119:
[----:B------:R-:W-:Y:S05]  /*12620*/  BSYNC.RECONVERGENT B2 ;  /* 0x0000000000027941 */ /* 0x000fea0003800200 */
.L_x_1118:
[--C-:B-----5:R-:W-:Y:S02]  /*12630*/  IADD3 R4, P1, P2, R2, UR7, R5.reuse ;  /* 0x0000000702047c10 */ /* 0x120fe4000fa3e005 */
[----:B------:R-:W-:-:S04]  /*12640*/  SHF.R.S32.HI R5, RZ, 0x1f, R5 ;  /* 0x0000001fff057819 */ /* 0x000fc80000011405 */
[----:B------:R-:W-:Y:S01]  /*12650*/  IADD3.X R3, PT, PT, R3, UR5, R5, P1, P2 ;  /* 0x0000000503037c10 */ /* 0x000fe20008fe4405 */
[----:B------:R-:W-:Y:S06]  /*12660*/  BRA `(.L_x_1120) ;  /* 0x0000000000407947 */ /* 0x000fec0003800000 */
.L_x_1117:
        /* <DEDUP_REMOVED lines=8> */
.L_x_1122:
[----:B------:R-:W-:Y:S05]  /*126f0*/  BSYNC.RECONVERGENT B2 ;  /* 0x0000000000027941 */ /* 0x000fea0003800200 */
.L_x_1121:
[----:B------:R-:W0:Y:S01]  /*12700*/  LDCU.64 UR12, c[0x0][0x3c0] ;  /* 0x00007800ff0c77ac */ /* 0x000e220008000a00 */
[----:B------:R-:W-:-:S04]  /*12710*/  IADD3 R2, P1, P2, R4, UR4, R6 ;  /* 0x0000000404027c10 */ /* 0x000fc8000fa3e006 */
[----:B------:R-:W-:Y:S02]  /*12720*/  LOP3.LUT R2, RZ, R2, RZ, 0x33, !PT ;  /* 0x00000002ff027212 */ /* 0x000fe400078e33ff */
[----:B------:R-:W-:Y:S02]  /*12730*/  IADD3.X R3, PT, PT, R5, UR10, RZ, P1, P2 ;  /* 0x0000000a05037c10 */ /* 0x000fe40008fe44ff */
[----:B0-----:R-:W-:Y:S02]  /*12740*/  IADD3 R4, P1, PT, R2, UR12, RZ ;  /* 0x0000000c02047c10 */ /* 0x001fe4000ff3e0ff */
[----:B------:R-:W-:-:S04]  /*12750*/  LOP3.LUT R2, RZ, R3, RZ, 0x33, !PT ;  /* 0x00000003ff027212 */ /* 0x000fc800078e33ff */
[----:B------:R-:W-:-:S07]  /*12760*/  IADD3.X R3, PT, PT, R2, UR13, RZ, P1, !PT ;  /* 0x0000000d02037c10 */ /* 0x000fce0008ffe4ff */
.L_x_1120:
[----:B------:R-:W-:Y:S05]  /*12770*/  BSYNC.RECONVERGENT B1 ;  /* 0x0000000000017941 */ /* 0x000fea0003800200 */
.L_x_1116:
        /* <DEDUP_REMOVED lines=10> */
[----:B------:R-:W-:Y:S01]  /*12820*/  IMAD.IADD R23, R32, 0x1, -R23 ;  /* 0x0000000120177824 */ /* 0x000fe200078e0a17 */
[----:B------:R-:W-:Y:S01]  /*12830*/  BSSY.RECONVERGENT B2, `(.L_x_1125) ;  /* 0x0000006000027945 */ /* 0x000fe20003800200 */
[----:B0-----:R-:W-:-:S03]  /*12840*/  CS2R R2, SRZ ;  /* 0x0000000000027805 */ /* 0x001fc6000001ff00 */
[----:B------:R-:W-:Y:S01]  /*12850*/  SHF.R.S32.HI R5, RZ, 0x1f, R23 ;  /* 0x0000001fff057819 */ /* 0x000fe20000011417 */
[----:B------:R-:W-:Y:S06]  /*12860*/  @P0 BRA `(.L_x_1126) ;  /* 0x0000000000080947 */ /* 0x000fec0003800000 */
[----:B------:R-:W0:Y:S02]  /*12870*/  LDC.64 R2, c[0x0][0x3d0] ;  /* 0x0000f400ff027b82 */ /* 0x000e240000000a00 */
[----:B0-----:R-:W5:Y:S02]  /*12880*/  LDG.E.64 R2, desc[UR8][R2.64] ;  /* 0x0000000802027981 */ /* 0x001f64000c1e1b00 */
.L_x_1126:
[----:B------:R-:W-:Y:S05]  /*12890*/  BSYNC.RECONVERGENT B2 ;  /* 0x0000000000027941 */ /* 0x000fea0003800200 */
.L_x_1125:
[----:B-----5:R-:W-:-:S04]  /*128a0*/  IADD3 R23, P1, P2, R2, UR7, R23 ;  /* 0x0000000702177c10 */ /* 0x020fc8000fa3e017 */
[----:B------:R-:W-:Y:S01]  /*128b0*/  IADD3.X R4, PT, PT, R3, UR5, R5, P1, P2 ;  /* 0x0000000503047c10 */ /* 0x000fe20008fe4405 */
[----:B------:R-:W-:Y:S08]  /*128c0*/  BRA `(.L_x_1127) ;  /* 0x0000000000407947 */ /* 0x000ff00003800000 */
.L_x_1124:
        /* <DEDUP_REMOVED lines=8> */
.L_x_1129:
[----:B------:R-:W-:Y:S05]  /*12950*/  BSYNC.RECONVERGENT B2 ;  /* 0x0000000000027941 */ /* 0x000fea0003800200 */
.L_x_1128:
[----:B------:R-:W0:Y:S01]  /*12960*/  LDCU.64 UR12, c[0x0][0x3c0] ;  /* 0x00007800ff0c77ac */ /* 0x000e220008000a00 */
[----:B------:R-:W-:-:S04]  /*12970*/  IADD3 R2, P1, P2, R4, UR4, R32 ;  /* 0x0000000404027c10 */ /* 0x000fc8000fa3e020 */
[----:B------:R-:W-:Y:S02]  /*12980*/  LOP3.LUT R2, RZ, R2, RZ, 0x33, !PT ;  /* 0x00000002ff027212 */ /* 0x000fe400078e33ff */
[----:B------:R-:W-:Y:S02]  /*12990*/  IADD3.X R3, PT, PT, R5, UR10, RZ, P1, P2 ;  /* 0x0000000a05037c10 */ /* 0x000fe40008fe44ff */
[----:B0-----:R-:W-:Y:S02]  /*129a0*/  IADD3 R23, P1, PT, R2, UR12, RZ ;  /* 0x0000000c02177c10 */ /* 0x001fe4000ff3e0ff */
[----:B------:R-:W-:-:S04]  /*129b0*/  LOP3.LUT R2, RZ, R3, RZ, 0x33, !PT ;  /* 0x00000003ff027212 */ /* 0x000fc800078e33ff */
[----:B------:R-:W-:-:S07]  /*129c0*/  IADD3.X R4, PT, PT, R2, UR13, RZ, P1, !PT ;  /* 0x0000000d02047c10 */ /* 0x000fce0008ffe4ff */
.L_x_1127:
[----:B------:R-:W-:Y:S05]  /*129d0*/  BSYNC.RECONVERGENT B1 ;  /* 0x0000000000017941 */ /* 0x000fea0003800200 */
.L_x_1123:
[----:B------:R-:W-:-:S13]  /*129e0*/  ISETP.GE.AND P2, PT, R32, R83, PT ;  /* 0x000000532000720c */ /* 0x000fda0003f46270 */
[----:B------:R-:W0:Y:S01]  /*129f0*/  @!P2 LDS R5, [R0+0xab00] ;  /* 0x00ab00000005a984 */ /* 0x000e220000000800 */
[----:B------:R-:W1:Y:S02]  /*12a00*/  @!P2 LDC.64 R2, c[0x0][0x390] ;  /* 0x0000e400ff02ab82 */ /* 0x000e640000000a00 */
[----:B-1----:R-:W-:-:S04]  /*12a10*/  @!P2 LEA R2, P1, R23, R2, 0x2 ;  /* 0x000000021702a211 */ /* 0x002fc800078210ff */
[----:B------:R-:W-:-:S05]  /*12a20*/  @!P2 LEA.HI.X R3, R23, R3, R4, 0x2, P1 ;  /* 0x000000031703a211 */ /* 0x000fca00008f1404 */
[----:B0-----:R1:W-:Y:S04]  /*12a30*/  @!P2 STG.E desc[UR8][R2.64], R5 ;  /* 0x000000050200a986 */ /* 0x0013e8000c101908 */
.L_x_985:
[----:B------:R-:W-:Y:S05]  /*12a40*/  BSYNC.RECONVERGENT B0 ;  /* 0x0000000000007941 */ /* 0x000fea0003800200 */
.L_x_852:
        /* <DEDUP_REMOVED lines=12> */
.L_x_1132:
[----:B------:R-:W-:Y:S05]  /*12b10*/  BSYNC.RECONVERGENT B0 ;  /* 0x0000000000007941 */ /* 0x000fea0003800200 */
.L_x_1131:
[----:B-----5:R-:W-:-:S04]  /*12b20*/  IADD3 R2, P0, PT, R22, R2, RZ ;  /* 0x0000000216027210 */ /* 0x020fc80007f1e0ff */
[----:B------:R-:W-:-:S05]  /*12b30*/  LEA.HI.X.SX32 R3, R22, R3, 0x1, P0 ;  /* 0x0000000316037211 */ /* 0x000fca00000f0eff */
[----:B0-----:R-:W-:Y:S01]  /*12b40*/  STG.E.64 desc[UR8][R4.64], R2 ;  /* 0x0000000204007986 */ /* 0x001fe2000c101b08 */
[----:B------:R-:W-:Y:S05]  /*12b50*/  EXIT ;  /* 0x000000000000794d */ /* 0x000fea0003800000 */
.L_x_1130:
[----:B01----:R-:W0:Y:S01]  /*12b60*/  LDC.64 R4, c[0x0][0x3d8] ;  /* 0x0000f600ff047b82 */ /* 0x003e220000000a00 */
[----:B------:R-:W-:Y:S01]  /*12b70*/  BSSY.RECONVERGENT B0, `(.L_x_1133) ;  /* 0x0000005000007945 */ /* 0x000fe20003800200 */
[----:B------:R-:W-:-:S03]  /*12b80*/  CS2R R2, SRZ ;  /* 0x0000000000027805 */ /* 0x000fc6000001ff00 */
[----:B------:R-:W-:Y:S05]  /*12b90*/  @P0 BRA `(.L_x_1134) ;  /* 0x0000000000080947 */ /* 0x000fea0003800000 */
[----:B------:R-:W1:Y:S02]  /*12ba0*/  LDC.64 R2, c[0x0][0x3d0] ;  /* 0x0000f400ff027b82 */ /* 0x000e640000000a00 */
[----:B-1----:R-:W5:Y:S02]  /*12bb0*/  LDG.E.64 R2, desc[UR8][R2.64] ;  /* 0x0000000802027981 */ /* 0x002f64000c1e1b00 */
.L_x_1134:
[----:B------:R-:W-:Y:S05]  /*12bc0*/  BSYNC.RECONVERGENT B0 ;  /* 0x0000000000007941 */ /* 0x000fea0003800200 */
.L_x_1133:
[----:B-----5:R-:W-:-:S04]  /*12bd0*/  IADD3 R2, P0, PT, R22, R2, RZ ;  /* 0x0000000216027210 */ /* 0x020fc80007f1e0ff */
[----:B------:R-:W-:-:S05]  /*12be0*/  LEA.HI.X.SX32 R3, R22, R3, 0x1, P0 ;  /* 0x0000000316037211 */ /* 0x000fca00000f0eff */
[----:B0-----:R-:W-:Y:S01]  /*12bf0*/  STG.E.64 desc[UR8][R4.64], R2 ;  /* 0x0000000204007986 */ /* 0x001fe2000c101b08 */
[----:B------:R-:W-:Y:S05]  /*12c00*/  EXIT ;  /* 0x000000000000794d */ /* 0x000fea0003800000 */
.L_x_709:
[----:B------:R-:W-:Y:S01]  /*12c10*/  BSSY B0, `(.L_x_1135) ;  /* 0x0000006000007945 */ /* 0x000fe20003800000 */
[----:B------:R-:W-:Y:S01]  /*12c20*/  PLOP3.LUT P0, PT, P0, PT, PT, 0x8, 0x80 ;  /* 0x000000000080781c */ /* 0x000fe2000070e170 */
[----:B------:R-:W-:-:S12]  /*12c30*/  IMAD.MOV.U32 R22, RZ, RZ, -0x1 ;  /* 0xffffffffff167424 */ /* 0x000fd800078e00ff */
[----:B------:R-:W-:Y:S05]  /*12c40*/  WARPSYNC.COLLECTIVE R22, `(.L_x_1136) ;  /* 0x0000000016087348 */ /* 0x000fea0003c00000 */
[----:B------:R-:W-:Y:S01]  /*12c50*/  VOTE.ANY P0, P0 ;  /* 0x0000000000ff7806 */ /* 0x000fe20000000100 */
[----:B------:R-:W-:-:S12]  /*12c60*/  ENDCOLLECTIVE ;  /* 0x000000000000791b */ /* 0x000fd80003800000 */
.L_x_1136:
[----:B------:R-:W-:Y:S05]  /*12c70*/  BSYNC B0 ;  /* 0x0000000000007941 */ /* 0x000fea0003800000 */
.L_x_1135:
[----:B------:R-:W-:Y:S05]  /*12c80*/  BRA `(.L_x_1137) ;  /* 0xffffff2000e47947 */ /* 0x000fea000383ffff */
.L_x_711:
[----:B------:R-:W-:Y:S01]  /*12c90*/  BSSY B0, `(.L_x_1138) ;  /* 0x0000006000007945 */ /* 0x000fe20003800000 */
[----:B------:R-:W-:Y:S01]  /*12ca0*/  PLOP3.LUT P0, PT, P0, PT, PT, 0x8, 0x80 ;  /* 0x000000000080781c */ /* 0x000fe2000070e170 */
[----:B------:R-:W-:-:S12]  /*12cb0*/  IMAD.MOV.U32 R22, RZ, RZ, -0x1 ;  /* 0xffffffffff167424 */ /* 0x000fd800078e00ff */
[----:B------:R-:W-:Y:S05]  /*12cc0*/  WARPSYNC.COLLECTIVE R22, `(.L_x_1139) ;  /* 0x0000000016087348 */ /* 0x000fea0003c00000 */
[----:B------:R-:W-:Y:S01]  /*12cd0*/  VOTE.ANY P0, P0 ;  /* 0x0000000000ff7806 */ /* 0x000fe20000000100 */
[----:B------:R-:W-:-:S12]  /*12ce0*/  ENDCOLLECTIVE ;  /* 0x000000000000791b */ /* 0x000fd80003800000 */
.L_x_1139:
[----:B------:R-:W-:Y:S05]  /*12cf0*/  BSYNC B0 ;  /* 0x0000000000007941 */ /* 0x000fea0003800000 */
.L_x_1138:
[----:B------:R-:W-:Y:S05]  /*12d00*/  BRA `(.L_x_1140) ;  /* 0xffffff2400387947 */ /* 0x000fea000383ffff */
.L_x_713:
[----:B------:R-:W0:Y:S01]  /*12d10*/  S2R R82, SR_GEMASK ;  /* 0x0000000000527919 */ /* 0x000e220000003c00 */
[----:B------:R-:W-:Y:S01]  /*12d20*/  BSSY B0, `(.L_x_1141) ;  /* 0x0000007000007945 */ /* 0x000fe20003800000 */
[----:B------:R-:W-:Y:S01]  /*12d30*/  ISETP.NE.AND P0, PT, R20, 0x65, PT ;  /* 0x000000651400780c */ /* 0x000fe20003f05270 */
[----:B------:R-:W-:Y:S01]  /*12d40*/  IMAD.MOV.U32 R22, RZ, RZ, -0x1 ;  /* 0xffffffffff167424 */ /* 0x000fe200078e00ff */
[----:B------:R-:W-:-:S13]  /*12d50*/  PLOP3.LUT P2, PT, P2, PT, PT, 0x8, 0x80 ;  /* 0x000000000080781c */ /* 0x000fda000174e170 */
[----:B0-----:R-:W-:Y:S05]  /*12d60*/  WARPSYNC.COLLECTIVE R22, `(.L_x_1142) ;  /* 0x0000000016087348 */ /* 0x001fea0003c00000 */
[----:B------:R-:W-:Y:S01]  /*12d70*/  VOTE.ANY R22, PT, P2 ;  /* 0x0000000000167806 */ /* 0x000fe200010e0100 */
[----:B0-----:R-:W-:Y:S06]  /*12d80*/  ENDCOLLECTIVE ;  /* 0x000000000000791b */ /* 0x001fec0003800000 */
.L_x_1142:
[----:B------:R-:W-:Y:S05]  /*12d90*/  BSYNC B0 ;  /* 0x0000000000007941 */ /* 0x000fea0003800000 */
.L_x_1141:
[----:B------:R-:W-:Y:S01]  /*12da0*/  LOP3.LUT R22, R22, 0x80000000, R82, 0xec, !PT ;  /* 0x8000000016167812 */ /* 0x000fe200078eec52 */
[C---:B------:R-:W-:Y:S02]  /*12db0*/  VIADD R87, R67.reuse, 0x2 ;  /* 0x0000000243577836 */ /* 0x040fe40000000000 */
[C---:B------:R-:W-:Y:S02]  /*12dc0*/  VIADD R85, R67.reuse, 0x4 ;  /* 0x0000000443557836 */ /* 0x040fe40000000000 */
[C---:B------:R-:W-:Y:S02]  /*12dd0*/  VIADD R25, R22.reuse, 0xffffffff ;  /* 0xffffffff16197836 */ /* 0x040fe40000000000 */
[C---:B------:R-:W-:Y:S02]  /*12de0*/  VIADD R83, R67.reuse, 0x8 ;  /* 0x0000000843537836 */ /* 0x040fe40000000000 */
[----:B------:R-:W-:Y:S01]  /*12df0*/  VIADD R88, R67, 0x10 ;  /* 0x0000001043587836 */ /* 0x000fe20000000000 */
[----:B------:R-:W-:Y:S01]  /*12e00*/  LOP3.LUT R86, R22, R25, RZ, 0xc, !PT ;  /* 0x0000001916567212 */ /* 0x000fe200078e0cff */
[----:B------:R-:W-:-:S02]  /*12e10*/  IMAD.MOV.U32 R25, RZ, RZ, 0x1 ;  /* 0x00000001ff197424 */ /* 0x000fc400078e00ff */
[----:B------:R-:W-:-:S03]  /*12e20*/  IMAD.MOV.U32 R22, RZ, RZ, -0x1 ;  /* 0xffffffffff167424 */ /* 0x000fc600078e00ff */
[----:B------:R-:W0:Y:S02]  /*12e30*/  POPC R86, R86 ;  /* 0x0000005600567309 */ /* 0x000e240000000000 */
[----:B0-----:R-:W-:-:S07]  /*12e40*/  IMAD.MOV.U32 R24, RZ, RZ, R86 ;  /* 0x000000ffff187224 */ /* 0x001fce00078e0056 */
[----:B------:R-:W-:Y:S05]  /*12e50*/  WARPSYNC.COLLECTIVE R22, `(.L_x_1143) ;  /* 0x0000000016087348 */ /* 0x000fea0003c00000 */
[----:B------:R0:W1:Y:S02]  /*12e60*/  SHFL.DOWN P2, R26, R21, R25, R24 ;  /* 0x08000019151a7389 */ /* 0x0000640000040018 */
[----:B01----:R-:W-:Y:S05]  /*12e70*/  ENDCOLLECTIVE ;  /* 0x000000000000791b */ /* 0x003fea0003800000 */
.L_x_1143:
        /* <DEDUP_REMOVED lines=8> */
.L_x_1144:
        /* <DEDUP_REMOVED lines=8> */
.L_x_1145:
        /* <DEDUP_REMOVED lines=8> */
.L_x_1146:
        /* <DEDUP_REMOVED lines=8> */
.L_x_1147:
[----:B------:R-:W-:Y:S05]  /*13080*/  WARPSYNC.COLLECTIVE R22, `(.L_x_1148) ;  /* 0x0000000016087348 */ /* 0x000fea0003c00000 */
[----:B------:R-:W-:Y:S01]  /*13090*/  VOTE.ALL P0, P0 ;  /* 0x0000000000ff7806 */ /* 0x000fe20000000000 */
[----:B------:R-:W-:-:S12]  /*130a0*/  ENDCOLLECTIVE ;  /* 0x000000000000791b */ /* 0x000fd80003800000 */
.L_x_1148:
[----:B------:R-:W-:-:S04]  /*130b0*/  ISETP.GT.AND P2, PT, R88, R86, PT ;  /* 0x000000565800720c */ /* 0x000fc80003f44270 */
[----:B------:R-:W-:-:S05]  /*130c0*/  SEL R26, R26, RZ, !P2 ;  /* 0x000000ff1a1a7207 */ /* 0x000fca0005000000 */
[----:B------:R-:W-:Y:S02]  /*130d0*/  IMAD.IADD R86, R27, 0x1, R26 ;  /* 0x000000011b567824 */ /* 0x000fe400078e021a */
[----:B------:R-:W0:Y:S02]  /*130e0*/  LDC.64 R26, c[0x0][0x3a0] ;  /* 0x0000e800ff1a7b82 */ /* 0x000e240000000a00 */
[----:B0-----:R-:W-:-:S05]  /*130f0*/  IADD3 R92, P2, PT, R26, 0x100, RZ ;  /* 0x000001001a5c7810 */ /* 0x001fca0007f5e0ff */
[----:B------:R-:W-:Y:S01]  /*13100*/  IMAD.X R93, RZ, RZ, R27, P2 ;  /* 0x000000ffff5d7224 */ /* 0x000fe200010e061b */
[----:B------:R-:W-:Y:S07]  /*13110*/  BRA `(.L_x_1149) ;  /* 0xffffff2000d07947 */ /* 0x000fee000383ffff */
.L_x_715:
[----:B------:R-:W-:Y:S01]  /*13120*/  BSSY B0, `(.L_x_1150) ;  /* 0x0000006000007945 */ /* 0x000fe20003800000 */
[----:B------:R-:W-:Y:S01]  /*13130*/  PLOP3.LUT P0, PT, P0, PT, PT, 0x8, 0x80 ;  /* 0x000000000080781c */ /* 0x000fe2000070e170 */
[----:B------:R-:W-:-:S12]  /*13140*/  IMAD.MOV.U32 R22, RZ, RZ, -0x1 ;  /* 0xffffffffff167424 */ /* 0x000fd800078e00ff */
[----:B------:R-:W-:Y:S05]  /*13150*/  WARPSYNC.COLLECTIVE R22, `(.L_x_1151) ;  /* 0x0000000016087348 */ /* 0x000fea0003c00000 */
[----:B------:R-:W-:Y:S01]  /*13160*/  VOTE.ANY P0, P0 ;  /* 0x0000000000ff7806 */ /* 0x000fe20000000100 */
[----:B------:R-:W-:-:S12]  /*13170*/  ENDCOLLECTIVE ;  /* 0x000000000000791b */ /* 0x000fd80003800000 */
.L_x_1151:
[----:B------:R-:W-:Y:S05]  /*13180*/  BSYNC B0 ;  /* 0x0000000000007941 */ /* 0x000fea0003800000 */
.L_x_1150:
[----:B------:R-:W-:Y:S05]  /*13190*/  BRA `(.L_x_1152) ;  /* 0xffffff2000d87947 */ /* 0x000fea000383ffff */
.L_x_717:
[----:B------:R-:W-:Y:S01]  /*131a0*/  BSSY B0, `(.L_x_1153) ;  /* 0x0000006000007945 */ /* 0x000fe20003800000 */
[----:B------:R-:W-:Y:S01]  /*131b0*/  PLOP3.LUT P0, PT, P0, PT, PT, 0x8, 0x80 ;  /* 0x000000000080781c */ /* 0x000fe2000070e170 */
[----:B------:R-:W-:-:S12]  /*131c0*/  IMAD.MOV.U32 R22, RZ, RZ, -0x1 ;  /* 0xffffffffff167424 */ /* 0x000fd800078e00ff */
[----:B------:R-:W-:Y:S05]  /*131d0*/  WARPSYNC.COLLECTIVE R22, `(.L_x_1154) ;  /* 0x0000000016087348 */ /* 0x000fea0003c00000 */
[----:B------:R-:W-:Y:S01]  /*131e0*/  VOTE.ANY P0, P0 ;  /* 0x0000000000ff7806 */ /* 0x000fe20000000100 */
[----:B------:R-:W-:-:S12]  /*131f0*/  ENDCOLLECTIVE ;  /* 0x000000000000791b */ /* 0x000fd80003800000 */
.L_x_1154:
[----:B------:R-:W-:Y:S05]  /*13200*/  BSYNC B0 ;  /* 0x0000000000007941 */ /* 0x000fea0003800000 */
.L_x_1153:
[----:B------:R-:W-:Y:S05]  /*13210*/  BRA `(.L_x_1155) ;  /* 0xffffff24002c7947 */ /* 0x000fea000383ffff */
.L_x_719:
[----:B------:R-:W-:Y:S01]  /*13220*/  BSSY B0, `(.L_x_1156) ;  /* 0x0000006000007945 */ /* 0x000fe20003800000 */
[----:B------:R-:W-:Y:S01]  /*13230*/  PLOP3.LUT P2, PT, P0, PT, PT, 0x8, 0x80 ;  /* 0x000000000080781c */ /* 0x000fe2000074e170 */
[----:B------:R-:W-:-:S12]  /*13240*/  IMAD.MOV.U32 R22, RZ, RZ, -0x1 ;  /* 0xffffffffff167424 */ /* 0x000fd800078e00ff */
[----:B------:R-:W-:Y:S05]  /*13250*/  WARPSYNC.COLLECTIVE R22, `(.L_x_1157) ;  /* 0x0000000016087348 */ /* 0x000fea0003c00000 */
[----:B------:R-:W-:Y:S01]  /*13260*/  VOTE.ANY R22, PT, P2 ;  /* 0x0000000000167806 */ /* 0x000fe200010e0100 */
[----:B------:R-:W-:Y:S06]  /*13270*/  ENDCOLLECTIVE ;  /* 0x000000000000791b */ /* 0x000fec0003800000 */
.L_x_1157:
[----:B------:R-:W-:Y:S05]  /*13280*/  BSYNC B0 ;  /* 0x0000000000007941 */ /* 0x000fea0003800000 */
.L_x_1156:
[----:B------:R-:W-:Y:S01]  /*13290*/  LOP3.LUT R22, R22, 0x80000000, R82, 0xec, !PT ;  /* 0x8000000016167812 */ /* 0x000fe200078eec52 */
[----:B------:R-:W-:-:S04]  /*132a0*/  VIADD R81, R81, 0xffffffe0 ;  /* 0xffffffe051517836 */ /* 0x000fc80000000000 */
[----:B------:R-:W-:-:S05]  /*132b0*/  VIADD R25, R22, 0xffffffff ;  /* 0xffffffff16197836 */ /* 0x000fca0000000000 */
[----:B------:R-:W-:Y:S01]  /*132c0*/  LOP3.LUT R25, R22, R25, RZ, 0xc, !PT ;  /* 0x0000001916197212 */ /* 0x000fe200078e0cff */
[----:B------:R-:W-:-:S03]  /*132d0*/  IMAD.MOV.U32 R22, RZ, RZ, -0x1 ;  /* 0xffffffffff167424 */ /* 0x000fc600078e00ff */
[----:B------:R0:W1:Y:S02]  /*132e0*/  POPC R24, R25 ;  /* 0x0000001900187309 */ /* 0x0000640000000000 */
[----:B0-----:R-:W-:Y:S01]  /*132f0*/  IMAD.MOV.U32 R25, RZ, RZ, 0x1 ;  /* 0x00000001ff197424 */ /* 0x001fe200078e00ff */
[----:B-1----:R-:W-:-:S13]  /*13300*/  ISETP.GE.AND P0, PT, R67, R24, PT ;  /* 0x000000184300720c */ /* 0x002fda0003f06270 */
[----:B------:R-:W-:Y:S05]  /*13310*/  WARPSYNC.COLLECTIVE R22, `(.L_x_1158) ;  /* 0x0000000016087348 */ /* 0x000fea0003c00000 */
[----:B------:R0:W1:Y:S02]  /*13320*/  SHFL.DOWN P2, R26, R21, R25, R24 ;  /* 0x08000019151a7389 */ /* 0x0000640000040018 */
[----:B01----:R-:W-:Y:S05]  /*13330*/  ENDCOLLECTIVE ;  /* 0x000000000000791b */ /* 0x003fea0003800000 */
.L_x_1158:
        /* <DEDUP_REMOVED lines=8> */
.L_x_1159:
        /* <DEDUP_REMOVED lines=8> */
.L_x_1160:
[----:B------:R-:W-:Y:S01]  /*13440*/  IMAD.MOV.U32 R25, RZ, RZ, 0x8 ;  /* 0x00000008ff197424 */ /* 0x000fe200078e00ff */
[----:B------:R-:W-:Y:S02]  /*13450*/  SEL R26, R26, RZ, !P0 ;  /* 0x000000ff1a1a7207 */ /* 0x000fe40004000000 */
[----:B------:R-:W-:-:S03]  /*13460*/  ISETP.GT.AND P0, PT, R83, R24, PT ;  /* 0x000000185300720c */ /* 0x000fc60003f04270 */
[----:B------:R-:W-:-:S10]  /*13470*/  IMAD.IADD R21, R89, 0x1, R26 ;  /* 0x0000000159157824 */ /* 0x000fd400078e021a */
[----:B------:R-:W-:Y:S05]  /*13480*/  WARPSYNC.COLLECTIVE R22, `(.L_x_1161) ;  /* 0x0000000016087348 */ /* 0x000fea0003c00000 */
[----:B------:R0:W1:Y:S02]  /*13490*/  SHFL.DOWN P2, R26, R21, R25, R24 ;  /* 0x08000019151a7389 */ /* 0x0000640000040018 */
[----:B01----:R-:W-:Y:S05]  /*134a0*/  ENDCOLLECTIVE ;  /* 0x000000000000791b */ /* 0x003fea0003800000 */
.L_x_1161:
        /* <DEDUP_REMOVED lines=8> */
.L_x_1162:
[----:B------:R-:W-:Y:S02]  /*13530*/  SEL R26, R26, RZ, !P0 ;  /* 0x000000ff1a1a7207 */ /* 0x000fe40004000000 */
[----:B------:R-:W-:Y:S02]  /*13540*/  ISETP.NE.AND P0, PT, R20, 0x65, PT ;  /* 0x000000651400780c */ /* 0x000fe40003f05270 */
[----:B------:R-:W-:-:S11]  /*13550*/  IADD3 R86, PT, PT, R89, R26, R86 ;  /* 0x0000001a59567210 */ /* 0x000fd60007ffe056 */
[----:B------:R-:W-:Y:S05]  /*13560*/  WARPSYNC.COLLECTIVE R22, `(.L_x_1163) ;  /* 0x0000000016087348 */ /* 0x000fea0003c00000 */
[----:B------:R-:W-:Y:S01]  /*13570*/  VOTE.ALL P0, P0 ;  /* 0x0000000000ff7806 */ /* 0x000fe20000000000 */
[----:B------:R-:W-:-:S12]  /*13580*/  ENDCOLLECTIVE ;  /* 0x000000000000791b */ /* 0x000fd80003800000 */
.L_x_1163:
[----:B------:R-:W-:Y:S05]  /*13590*/  BRA `(.L_x_1164) ;  /* 0xffffff2000cc7947 */ /* 0x000fea000383ffff */
.L_x_987:
[----:B------:R-:W-:Y:S01]  /*135a0*/  BSSY B1, `(.L_x_1165) ;  /* 0x0000006000017945 */ /* 0x000fe20003800000 */
[----:B------:R-:W-:Y:S01]  /*135b0*/  PLOP3.LUT P0, PT, P0, PT, PT, 0x8, 0x80 ;  /* 0x000000000080781c */ /* 0x000fe2000070e170 */
[----:B------:R-:W-:-:S12]  /*135c0*/  IMAD.MOV.U32 R22, RZ, RZ, -0x1 ;  /* 0xffffffffff167424 */ /* 0x000fd800078e00ff */
[----:B------:R-:W-:Y:S05]  /*135d0*/  WARPSYNC.COLLECTIVE R22, `(.L_x_1166) ;  /* 0x0000000016087348 */ /* 0x000fea0003c00000 */
[----:B------:R-:W-:Y:S01]  /*135e0*/  VOTE.ANY P0, P0 ;  /* 0x0000000000ff7806 */ /* 0x000fe20000000100 */
[----:B------:R-:W-:-:S12]  /*135f0*/  ENDCOLLECTIVE ;  /* 0x000000000000791b */ /* 0x000fd80003800000 */
.L_x_1166:
[----:B------:R-:W-:Y:S05]  /*13600*/  BSYNC B1 ;  /* 0x0000000000017941 */ /* 0x000fea0003800000 */
.L_x_1165:
[----:B------:R-:W-:Y:S05]  /*13610*/  BRA `(.L_x_1167) ;  /* 0xffffffb000dc7947 */ /* 0x000fea000383ffff */
.L_x_989:
[----:B------:R-:W-:Y:S01]  /*13620*/  BSSY B1, `(.L_x_1168) ;  /* 0x0000006000017945 */ /* 0x000fe20003800000 */
[----:B------:R-:W-:Y:S01]  /*13630*/  PLOP3.LUT P0, PT, P0, PT, PT, 0x8, 0x80 ;  /* 0x000000000080781c */ /* 0x000fe2000070e170 */
[----:B------:R-:W-:-:S12]  /*13640*/  IMAD.MOV.U32 R22, RZ, RZ, -0x1 ;  /* 0xffffffffff167424 */ /* 0x000fd800078e00ff */
[----:B------:R-:W-:Y:S05]  /*13650*/  WARPSYNC.COLLECTIVE R22, `(.L_x_1169) ;  /* 0x0000000016087348 */ /* 0x000fea0003c00000 */
[----:B------:R-:W-:Y:S01]  /*13660*/  VOTE.ANY P0, P0 ;  /* 0x0000000000ff7806 */ /* 0x000fe20000000100 */
[----:B------:R-:W-:-:S12]  /*13670*/  ENDCOLLECTIVE ;  /* 0x000000000000791b */ /* 0x000fd80003800000 */
.L_x_1169:
[----:B------:R-:W-:Y:S05]  /*13680*/  BSYNC B1 ;  /* 0x0000000000017941 */ /* 0x000fea0003800000 */
.L_x_1168:
[----:B------:R-:W-:Y:S05]  /*13690*/  BRA `(.L_x_1170) ;  /* 0xffffffb400307947 */ /* 0x000fea000383ffff */
.L_x_991:
        /* <DEDUP_REMOVED lines=8> */
.L_x_1172:
[----:B------:R-:W-:Y:S05]  /*13720*/  BSYNC B1 ;  /* 0x0000000000017941 */ /* 0x000fea0003800000 */
.L_x_1171:
        /* <DEDUP_REMOVED lines=12> */
.L_x_1173:
        /* <DEDUP_REMOVED lines=8> */
.L_x_1174:
        /* <DEDUP_REMOVED lines=9> */
.L_x_1175:
        /* <DEDUP_REMOVED lines=9> */
.L_x_1176:
        /* <DEDUP_REMOVED lines=8> */
.L_x_1177:
[----:B------:R-:W-:Y:S05]  /*13a10*/  WARPSYNC.COLLECTIVE R22, `(.L_x_1178) ;  /* 0x0000000016087348 */ /* 0x000fea0003c00000 */
[----:B------:R-:W-:Y:S01]  /*13a20*/  VOTE.ALL P0, P0 ;  /* 0x0000000000ff7806 */ /* 0x000fe20000000000 */
[----:B------:R-:W-:-:S12]  /*13a30*/  ENDCOLLECTIVE ;  /* 0x000000000000791b */ /* 0x000fd80003800000 */
.L_x_1178:
[----:B------:R-:W0:Y:S01]  /*13a40*/  LDC.64 R20, c[0x0][0x3a0] ;  /* 0x0000e800ff147b82 */ /* 0x000e220000000a00 */
[----:B------:R-:W-:-:S04]  /*13a50*/  ISETP.GT.AND P2, PT, R87, R92, PT ;  /* 0x0000005c5700720c */ /* 0x000fc80003f44270 */
[----:B------:R-:W-:-:S05]  /*13a60*/  SEL R26, R26, RZ, !P2 ;  /* 0x000000ff1a1a7207 */ /* 0x000fca0005000000 */
[----:B------:R-:W-:Y:S01]  /*13a70*/  IMAD.IADD R86, R93, 0x1, R26 ;  /* 0x000000015d567824 */ /* 0x000fe200078e021a */
[----:B0-----:R-:W-:-:S05]  /*13a80*/  IADD3 R88, P2, PT, R20, 0x100, RZ ;  /* 0x0000010014587810 */ /* 0x001fca0007f5e0ff */
[----:B------:R-:W-:Y:S01]  /*13a90*/  IMAD.X R89, RZ, RZ, R21, P2 ;  /* 0x000000ffff597224 */ /* 0x000fe200010e0615 */
[----:B------:R-:W-:Y:S07]  /*13aa0*/  BRA `(.L_x_1179) ;  /* 0xffffffb000c87947 */ /* 0x000fee000383ffff */
.L_x_993:
[----:B------:R-:W-:Y:S01]  /*13ab0*/  BSSY B1, `(.L_x_1180) ;  /* 0x0000006000017945 */ /* 0x000fe20003800000 */
[----:B------:R-:W-:Y:S01]  /*13ac0*/  PLOP3.LUT P0, PT, P0, PT, PT, 0x8, 0x80 ;  /* 0x000000000080781c */ /* 0x000fe2000070e170 */
[----:B------:R-:W-:-:S12]  /*13ad0*/  IMAD.MOV.U32 R22, RZ, RZ, -0x1 ;  /* 0xffffffffff167424 */ /* 0x000fd800078e00ff */
[----:B------:R-:W-:Y:S05]  /*13ae0*/  WARPSYNC.COLLECTIVE R22, `(.L_x_1181) ;  /* 0x0000000016087348 */ /* 0x000fea0003c00000 */
[----:B------:R-:W-:Y:S01]  /*13af0*/  VOTE.ANY P0, P0 ;  /* 0x0000000000ff7806 */ /* 0x000fe20000000100 */
[----:B------:R-:W-:-:S12]  /*13b00*/  ENDCOLLECTIVE ;  /* 0x000000000000791b */ /* 0x000fd80003800000 */
.L_x_1181:
[----:B------:R-:W-:Y:S05]  /*13b10*/  BSYNC B1 ;  /* 0x0000000000017941 */ /* 0x000fea0003800000 */
.L_x_1180:
[----:B------:R-:W-:Y:S05]  /*13b20*/  BRA `(.L_x_1182) ;  /* 0xffffffb000d07947 */ /* 0x000fea000383ffff */
.L_x_995:
[----:B------:R-:W-:Y:S01]  /*13b30*/  BSSY B1, `(.L_x_1183) ;  /* 0x0000006000017945 */ /* 0x000fe20003800000 */
[----:B------:R-:W-:Y:S01]  /*13b40*/  PLOP3.LUT P0, PT, P0, PT, PT, 0x8, 0x80 ;  /* 0x000000000080781c */ /* 0x000fe2000070e170 */
[----:B------:R-:W-:-:S12]  /*13b50*/  IMAD.MOV.U32 R22, RZ, RZ, -0x1 ;  /* 0xffffffffff167424 */ /* 0x000fd800078e00ff */
[----:B------:R-:W-:Y:S05]  /*13b60*/  WARPSYNC.COLLECTIVE R22, `(.L_x_1184) ;  /* 0x0000000016087348 */ /* 0x000fea0003c00000 */
[----:B------:R-:W-:Y:S01]  /*13b70*/  VOTE.ANY P0, P0 ;  /* 0x0000000000ff7806 */ /* 0x000fe20000000100 */
[----:B------:R-:W-:-:S12]  /*13b80*/  ENDCOLLECTIVE ;  /* 0x000000000000791b */ /* 0x000fd80003800000 */
.L_x_1184:
[----:B------:R-:W-:Y:S05]  /*13b90*/  BSYNC B1 ;  /* 0x0000000000017941 */ /* 0x000fea0003800000 */
.L_x_1183:
[----:B------:R-:W-:Y:S05]  /*13ba0*/  BRA `(.L_x_1185) ;  /* 0xffffffb400247947 */ /* 0x000fea000383ffff */
.L_x_997:
[----:B------:R-:W-:Y:S01]  /*13bb0*/  BSSY B1, `(.L_x_1186) ;  /* 0x0000006000017945 */ /* 0x000fe20003800000 */
[----:B------:R-:W-:Y:S01]  /*13bc0*/  PLOP3.LUT P2, PT, P0, PT, PT, 0x8, 0x80 ;  /* 0x000000000080781c */ /* 0x000fe2000074e170 */
[----:B------:R-:W-:-:S12]  /*13bd0*/  IMAD.MOV.U32 R22, RZ, RZ, -0x1 ;  /* 0xffffffffff167424 */ /* 0x000fd800078e00ff */
[----:B------:R-:W-:Y:S05]  /*13be0*/  WARPSYNC.COLLECTIVE R22, `(.L_x_1187) ;  /* 0x0000000016087348 */ /* 0x000fea0003c00000 */
[----:B------:R-:W-:Y:S01]  /*13bf0*/  VOTE.ANY R22, PT, P2 ;  /* 0x0000000000167806 */ /* 0x000fe200010e0100 */
[----:B------:R-:W-:Y:S06]  /*13c00*/  ENDCOLLECTIVE ;  /* 0x000000000000791b */ /* 0x000fec0003800000 */
.L_x_1187:
[----:B------:R-:W-:Y:S05]  /*13c10*/  BSYNC B1 ;  /* 0x0000000000017941 */ /* 0x000fea0003800000 */
.L_x_1186:
        /* <DEDUP_REMOVED lines=11> */
.L_x_1188:
        /* <DEDUP_REMOVED lines=8> */
.L_x_1189:
        /* <DEDUP_REMOVED lines=8> */
.L_x_1190:
[----:B------:R-:W-:Y:S01]  /*13dd0*/  IMAD.MOV.U32 R25, RZ, RZ, 0x8 ;  /* 0x00000008ff197424 */ /* 0x000fe200078e00ff */
[----:B------:R-:W-:Y:S02]  /*13de0*/  SEL R26, R26, RZ, !P0 ;  /* 0x000000ff1a1a7207 */ /* 0x000fe40004000000 */
[----:B------:R-:W-:-:S03]  /*13df0*/  ISETP.GT.AND P0, PT, R31, R24, PT ;  /* 0x000000181f00720c */ /* 0x000fc60003f04270 */
[----:B------:R-:W-:-:S10]  /*13e00*/  IMAD.IADD R21, R93, 0x1, R26 ;  /* 0x000000015d157824 */ /* 0x000fd400078e021a */
[----:B------:R-:W-:Y:S05]  /*13e10*/  WARPSYNC.COLLECTIVE R22, `(.L_x_1191) ;  /* 0x0000000016087348 */ /* 0x000fea0003c00000 */
[----:B------:R0:W1:Y:S02]  /*13e20*/  SHFL.DOWN P2, R26, R21, R25, R24 ;  /* 0x08000019151a7389 */ /* 0x0000640000040018 */
[----:B01----:R-:W-:Y:S05]  /*13e30*/  ENDCOLLECTIVE ;  /* 0x000000000000791b */ /* 0x003fea0003800000 */
.L_x_1191:
        /* <DEDUP_REMOVED lines=8> */
.L_x_1192:
[----:B------:R-:W-:Y:S02]  /*13ec0*/  SEL R26, R26, RZ, !P0 ;  /* 0x000000ff1a1a7207 */ /* 0x000fe40004000000 */
[----:B------:R-:W-:Y:S02]  /*13ed0*/  ISETP.NE.AND P0, PT, R20, 0x65, PT ;  /* 0x000000651400780c */ /* 0x000fe40003f05270 */
[----:B------:R-:W-:-:S11]  /*13ee0*/  IADD3 R86, PT, PT, R93, R26, R86 ;  /* 0x0000001a5d567210 */ /* 0x000fd60007ffe056 */
[----:B------:R-:W-:Y:S05]  /*13ef0*/  WARPSYNC.COLLECTIVE R22, `(.L_x_1193) ;  /* 0x0000000016087348 */ /* 0x000fea0003c00000 */
[----:B------:R-:W-:Y:S01]  /*13f00*/  VOTE.ALL P0, P0 ;  /* 0x0000000000ff7806 */ /* 0x000fe20000000000 */
[----:B------:R-:W-:-:S12]  /*13f10*/  ENDCOLLECTIVE ;  /* 0x000000000000791b */ /* 0x000fd80003800000 */
.L_x_1193:
[----:B------:R-:W-:Y:S05]  /*13f20*/  BRA `(.L_x_1194) ;  /* 0xffffffb000c47947 */ /* 0x000fea000383ffff */
.L_x_1195:
        /* <DEDUP_REMOVED lines=13> */
.L_x_1303:


//--------------------- .text._ZN3cub18CUB_300001_SM_10006detail6select23DeviceSelectSweepKernelINS2_10policy_hubIiNS0_8NullTypeEiLb0ELNS0_10SelectImplE2EE10Policy1000EPiPS5_N6thrust24THRUST_300001_SM_1000_NS6detail15normal_iteratorINSC_10device_ptrIiEEEES9_NS0_13ScanTileStateIiLb1EEE7is_evenS5_iNS2_19streaming_context_tIiLb0EEELS6_2EEEvT0_T1_T2_T3_T4_T5_T6_T7_iT8_NS1_7vsmem_tE --------------------------
	.section	.text._ZN3cub18CUB_300001_SM_10006detail6select23DeviceSelectSweepKernelINS2_10policy_hubIiNS0_8NullTypeEiLb0ELNS0_10SelectImplE2EE10Policy1000EPiPS5_N6thrust24THRUST_300001_SM_1000_NS6detail15normal_iteratorINSC_10device_ptrIiEEEES9_NS0_13ScanTileStateIiLb1EEE7is_evenS5_iNS2_19streaming_context_tIiLb0EEELS6_2EEEvT0_T1_T2_T3_T4_T5_T6_T7_iT8_NS1_7vsmem_tE,"ax",@progbits
	.align	128
        .global         _ZN3cub18CUB_300001_SM_10006detail6select23DeviceSelectSweepKernelINS2_10policy_hubIiNS0_8NullTypeEiLb0ELNS0_10SelectImplE2EE10Policy1000EPiPS5_N6thrust24THRUST_300001_SM_1000_NS6detail15normal_iteratorINSC_10device_ptrIiEEEES9_NS0_13ScanTileStateIiLb1EEE7is_evenS5_iNS2_19streaming_context_tIiLb0EEELS6_2EEEvT0_T1_T2_T3_T4_T5_T6_T7_iT8_NS1_7vsmem_tE
        .type           _ZN3cub18CUB_300001_SM_10006detail6select23DeviceSelectSweepKernelINS2_10policy_hubIiNS0_8NullTypeEiLb0ELNS0_10SelectImplE2EE10Policy1000EPiPS5_N6thrust24THRUST_300001_SM_1000_NS6detail15normal_iteratorINSC_10device_ptrIiEEEES9_NS0_13ScanTileStateIiLb1EEE7is_evenS5_iNS2_19streaming_context_tIiLb0EEELS6_2EEEvT0_T1_T2_T3_T4_T5_T6_T7_iT8_NS1_7vsmem_tE,@function
        .size           _ZN3cub18CUB_300001_SM_10006detail6select23DeviceSelectSweepKernelINS2_10policy_hubIiNS0_8NullTypeEiLb0ELNS0_10SelectImplE2EE10Policy1000EPiPS5_N6thrust24THRUST_300001_SM_1000_NS6detail15normal_iteratorINSC_10device_ptrIiEEEES9_NS0_13ScanTileStateIiLb1EEE7is_evenS5_iNS2_19streaming_context_tIiLb0EEELS6_2EEEvT0_T1_T2_T3_T4_T5_T6_T7_iT8_NS1_7vsmem_tE,(.L_x_1304 - _ZN3cub18CUB_300001_SM_10006detail6select23DeviceSelectSweepKernelINS2_10policy_hubIiNS0_8NullTypeEiLb0ELNS0_10SelectImplE2EE10Policy1000EPiPS5_N6thrust24THRUST_300001_SM_1000_NS6detail15normal_iteratorINSC_10device_ptrIiEEEES9_NS0_13ScanTileStateIiLb1EEE7is_evenS5_iNS2_19streaming_context_tIiLb0EEELS6_2EEEvT0_T1_T2_T3_T4_T5_T6_T7_iT8_NS1_7vsmem_tE)
        .other          _ZN3cub18CUB_300001_SM_10006detail6select23DeviceSelectSweepKernelINS2_10policy_hubIiNS0_8NullTypeEiLb0ELNS0_10SelectImplE2EE10Policy1000EPiPS5_N6thrust24THRUST_300001_SM_1000_NS6detail15normal_iteratorINSC_10device_ptrIiEEEES9_NS0_13ScanTileStateIiLb1EEE7is_evenS5_iNS2_19streaming_context_tIiLb0EEELS6_2EEEvT0_T1_T2_T3_T4_T5_T6_T7_iT8_NS1_7vsmem_tE,@"STO_CUDA_ENTRY STV_DEFAULT"
_ZN3cub18CUB_300001_SM_10006detail6select23DeviceSelectSweepKernelINS2_10policy_hubIiNS0_8NullTypeEiLb0ELNS0_10SelectImplE2EE10Policy1000EPiPS5_N6thrust24THRUST_300001_SM_1000_NS6detail15normal_iteratorINSC_10device_ptrIiEEEES9_NS0_13ScanTileStateIiLb1EEE7is_evenS5_iNS2_19streaming_context_tIiLb0EEELS6_2EEEvT0_T1_T2_T3_T4_T5_T6_T7_iT8_NS1_7vsmem_tE:
.text._ZN3cub18CUB_300001_SM_10006detail6select23DeviceSelectSweepKernelINS2_10policy_hubIiNS0_8NullTypeEiLb0ELNS0_10SelectImplE2EE10Policy1000EPiPS5_N6thrust24THRUST_300001_SM_1000_NS6detail15normal_iteratorINSC_10device_ptrIiEEEES9_NS0_13ScanTileStateIiLb1EEE7is_evenS5_iNS2_19streaming_context_tIiLb0EEELS6_2EEEvT0_T1_T2_T3_T4_T5_T6_T7_iT8_NS1_7vsmem_tE:
        /* <DEDUP_REMOVED lines=14> */
[----:B------:R-:W1:Y:S08]  /*00e0*/  LDC R6, c[0x0][0x374] ;  /* 0x0000dd00ff067b82 */ /* 0x000e700000000800 */
[----:B------:R-:W2:Y:S01]  /*00f0*/  LDC.64 R4, c[0x0][0x380] ;  /* 0x0000e000ff047b82 */ /* 0x000ea20000000a00 */
[----:B-1----:R-:W-:Y:S01]  /*0100*/  IMAD R35, R6, UR6, R35 ;  /* 0x0000000606237c24 */ /* 0x002fe2000f8e0223 */
[----:B0-----:R-:W-:-:S02]  /*0110*/  LOP3.LUT R2, R0, 0x1f, RZ, 0xc0, !PT ;  /* 0x0000001f00027812 */ /* 0x001fc400078ec0ff */
[----:B------:R-:W-:-:S05]  /*0120*/  LOP3.LUT R3, R0, 0x3e0, RZ, 0xc0, !PT ;  /* 0x000003e000037812 */ /* 0x000fca00078ec0ff */
[----:B------:R-:W-:-:S04]  /*0130*/  IMAD R2, R3, 0x13, R2 ;  /* 0x0000001303027824 */ /* 0x000fc800078e0202 */
[----:B------:R-:W-:-:S04]  /*0140*/  IMAD R35, R35, 0x2d20, R2 ;  /* 0x00002d2023237824 */ /* 0x000fc800078e0202 */
[----:B--2---:R-:W-:-:S05]  /*0150*/  IMAD.WIDE.U32 R4, R35, 0x4, R4 ;  /* 0x0000000423047825 */ /* 0x004fca00078e0004 */
        /* <DEDUP_REMOVED lines=20> */
[----:B------:R-:W-:Y:S01]  /*02a0*/  SHF.R.U32.HI R2, RZ, 0x5, R0 ;  /* 0x00000005ff027819 */ /* 0x000fe20000011600 */
[----:B------:R-:W-:Y:S01]  /*02b0*/  UMOV UR4, 0x400 ;  /* 0x0000040000047882 */ /* 0x000fe20000000000 */
[----:B------:R-:W0:Y:S01]  /*02c0*/  S2R R3, SR_LANEID ;  /* 0x0000000000037919 */ /* 0x000e220000000000 */
[C---:B------:R-:W-:Y:S01]  /*02d0*/  ISETP.GE.U32.AND P4, PT, R0.reuse, 0x20, PT ;  /* 0x000000200000780c */ /* 0x040fe20003f86070 */
[----:B------:R-:W-:Y:S01]  /*02e0*/  VIADD R56, R0, 0x260 ;  /* 0x0000026000387836 */ /* 0x000fe20000000000 */
[----:B------:R-:W-:Y:S01]  /*02f0*/  ISETP.NE.AND P3, PT, R2, 0x12, PT ;  /* 0x000000120200780c */ /* 0x000fe20003f65270 */
[----:B------:R-:W-:-:S02]  /*0300*/  VIADD R54, R0, 0x720 ;  /* 0x0000072000367836 */ /* 0x000fc40000000000 */
[C---:B------:R-:W-:Y:S02]  /*0310*/  VIADD R50, R0.reuse, 0xe40 ;  /* 0x00000e4000327836 */ /* 0x040fe40000000000 */
[C---:B------:R-:W-:Y:S02]  /*0320*/  VIADD R62, R0.reuse, 0x1300 ;  /* 0x00001300003e7836 */ /* 0x040fe40000000000 */
[C---:B------:R-:W-:Y:S02]  /*0330*/  VIADD R64, R0.reuse, 0x1560 ;  /* 0x0000156000407836 */ /* 0x040fe40000000000 */
[C---:B------:R-:W-:Y:S02]  /*0340*/  VIADD R66, R0.reuse, 0x1c80 ;  /* 0x00001c8000427836 */ /* 0x040fe40000000000 */
[C---:B------:R-:W-:Y:S02]  /*0350*/  VIADD R68, R0.reuse, 0x1ee0 ;  /* 0x00001ee000447836 */ /* 0x040fe40000000000 */
[----:B------:R-:W-:-:S02]  /*0360*/  VIADD R70, R0, 0x2140 ;  /* 0x0000214000467836 */ /* 0x000fc40000000000 */
[C---:B------:R-:W-:Y:S02]  /*0370*/  VIADD R72, R0.reuse, 0x23a0 ;  /* 0x000023a000487836 */ /* 0x040fe40000000000 */
[C---:B------:R-:W-:Y:S01]  /*0380*/  VIADD R74, R0.reuse, 0x2600 ;  /* 0x00002600004a7836 */ /* 0x040fe20000000000 */
[----:B-1----:R-:W-:Y:S01]  /*0390*/  ULEA UR4, UR5, UR4, 0x18 ;  /* 0x0000000405047291 */ /* 0x002fe2000f8ec0ff */
[C---:B------:R-:W-:Y:S01]  /*03a0*/  VIADD R76, R0.reuse, 0x2860 ;  /* 0x00002860004c7836 */ /* 0x040fe20000000000 */
[----:B------:R-:W1:Y:S01]  /*03b0*/  LDCU UR5, c[0x0][0x3ac] ;  /* 0x00007580ff0577ac */ /* 0x000e620008000800 */
[----:B------:R-:W-:Y:S02]  /*03c0*/  VIADD R78, R0, 0x2ac0 ;  /* 0x00002ac0004e7836 */ /* 0x000fe40000000000 */
[----:B0-----:R-:W-:Y:S01]  /*03d0*/  IMAD R20, R2, 0x260, R3 ;  /* 0x0000026002147824 */ /* 0x001fe200078e0203 */
[C---:B------:R-:W-:Y:S02]  /*03e0*/  ISETP.NE.AND P1, PT, R3.reuse, 0x1f, PT ;  /* 0x0000001f0300780c */ /* 0x040fe40003f25270 */
[----:B------:R-:W-:-:S02]  /*03f0*/  ISETP.NE.AND P2, PT, R3, RZ, PT ;  /* 0x000000ff0300720c */ /* 0x000fc40003f45270 */
[----:B------:R-:W-:Y:S02]  /*0400*/  LEA R29, R20, UR4, 0x2 ;  /* 0x00000004141d7c11 */ /* 0x000fe4000f8e10ff */
[----:B-1----:R-:W-:-:S03]  /*0410*/  IADD3 R57, PT, PT, -R0, UR5, RZ ;  /* 0x0000000500397c10 */ /* 0x002fc6000fffe1ff */
        /* <DEDUP_REMOVED lines=33> */
[----:B0-----:R-:W-:-:S02]  /*0630*/  LOP3.LUT R40, R20, 0x1, RZ, 0xc, !PT ;  /* 0x0000000114287812 */ /* 0x001fc400078e0cff */
[----:B------:R-:W-:Y:S01]  /*0640*/  LOP3.LUT R3, R20, 0x1, RZ, 0xc0, !PT ;  /* 0x0000000114037812 */ /* 0x000fe200078ec0ff */
[----:B------:R-:W0:Y:S01]  /*0650*/  LDS R32, [R4+0x2c] ;  /* 0x00002c0004207984 */ /* 0x000e220000000800 */
[----:B-1----:R-:W-:Y:S02]  /*0660*/  LOP3.LUT R5, R21, 0x1, RZ, 0xc, !PT ;  /* 0x0000000115057812 */ /* 0x002fe400078e0cff */
[----:B------:R-:W-:Y:S01]  /*0670*/  ISETP.NE.AND P5, PT, R3, RZ, PT ;  /* 0x000000ff0300720c */ /* 0x000fe20003fa5270 */
[----:B------:R-:W1:Y:S01]  /*0680*/  LDS R31, [R4+0x30] ;  /* 0x00003000041f7984 */ /* 0x000e620000000800 */
[----:B--2---:R-:W-:-:S03]  /*0690*/  LOP3.LUT R35, R23, 0x1, RZ, 0xc, !PT ;  /* 0x0000000117237812 */ /* 0x004fc600078e0cff */
[----:B------:R-:W2:Y:S01]  /*06a0*/  LDS R30, [R4+0x34] ;  /* 0x00003400041e7984 */ /* 0x000ea20000000800 */
[----:B---3--:R-:W-:Y:S02]  /*06b0*/  LOP3.LUT R36, R17, 0x1, RZ, 0xc, !PT ;  /* 0x0000000111247812 */ /* 0x008fe400078e0cff */
[----:B------:R-:W-:Y:S01]  /*06c0*/  IADD3 R5, PT, PT, R35, R5, R40 ;  /* 0x0000000523057210 */ /* 0x000fe20007ffe028 */
[----:B------:R-:W3:Y:S01]  /*06d0*/  LDS R29, [R4+0x38] ;  /* 0x00003800041d7984 */ /* 0x000ee20000000800 */
[----:B----4-:R-:W-:-:S03]  /*06e0*/  LOP3.LUT R7, R24, 0x1, RZ, 0xc, !PT ;  /* 0x0000000118077812 */ /* 0x010fc600078e0cff */
[----:B------:R-:W4:Y:S01]  /*06f0*/  LDS R28, [R4+0x3c] ;  /* 0x00003c00041c7984 */ /* 0x000f220000000800 */
[----:B------:R-:W-:Y:S02]  /*0700*/  IADD3 R7, PT, PT, R7, R36, R5 ;  /* 0x0000002407077210 */ /* 0x000fe40007ffe005 */
[----:B-----5:R-:W-:Y:S01]  /*0710*/  LOP3.LUT R5, R19, 0x1, RZ, 0xc, !PT ;  /* 0x0000000113057812 */ /* 0x020fe200078e0cff */
[----:B------:R-:W5:Y:S01]  /*0720*/  LDS R27, [R4+0x40] ;  /* 0x00004000041b7984 */ /* 0x000f620000000800 */
[----:B------:R-:W-:-:S03]  /*0730*/  LOP3.LUT R6, R22, 0x1, RZ, 0xc, !PT ;  /* 0x0000000116067812 */ /* 0x000fc600078e0cff */
[----:B------:R-:W5:Y:S01]  /*0740*/  LDS R26, [R4+0x44] ;  /* 0x00004400041a7984 */ /* 0x000f620000000800 */
[----:B------:R-:W-:Y:S02]  /*0750*/  IADD3 R5, PT, PT, R6, R5, R7 ;  /* 0x0000000506057210 */ /* 0x000fe40007ffe007 */
[----:B------:R-:W-:Y:S01]  /*0760*/  LOP3.LUT R38, R16, 0x1, RZ, 0xc, !PT ;  /* 0x0000000110267812 */ /* 0x000fe200078e0cff */
[----:B------:R1:W5:Y:S01]  /*0770*/  LDS R25, [R4+0x48] ;  /* 0x0000480004197984 */ /* 0x0003620000000800 */
[----:B------:R-:W-:Y:S02]  /*0780*/  LOP3.LUT R37, R18, 0x1, RZ, 0xc, !PT ;  /* 0x0000000112257812 */ /* 0x000fe400078e0cff */
[----:B------:R-:W-:Y:S02]  /*0790*/  LOP3.LUT R3, R16, 0x1, RZ, 0xc0, !PT ;  /* 0x0000000110037812 */ /* 0x000fe400078ec0ff */
[----:B------:R-:W-:Y:S02]  /*07a0*/  LOP3.LUT R39, R34, 0x1, RZ, 0xc, !PT ;  /* 0x0000000122277812 */ /* 0x000fe400078e0cff */
[----:B------:R-:W-:-:S02]  /*07b0*/  IADD3 R42, PT, PT, R37, R38, R5 ;  /* 0x00000026252a7210 */ /* 0x000fc40007ffe005 */
[----:B------:R-:W-:-:S03]  /*07c0*/  LOP3.LUT R6, R33, 0x1, RZ, 0xc, !PT ;  /* 0x0000000121067812 */ /* 0x000fc600078e0cff */
[----:B------:R-:W-:Y:S01]  /*07d0*/  IMAD.IADD R41, R39, 0x1, R42 ;  /* 0x0000000127297824 */ /* 0x000fe200078e022a */
[----:B0-----:R-:W-:Y:S02]  /*07e0*/  LOP3.LUT R5, R32, 0x1, RZ, 0xc, !PT ;  /* 0x0000000120057812 */ /* 0x001fe400078e0cff */
[----:B-1----:R-:W-:Y:S02]  /*07f0*/  LOP3.LUT R4, R31, 0x1, RZ, 0xc, !PT ;  /* 0x000000011f047812 */ /* 0x002fe400078e0cff */
[----:B------:R-:W-:Y:S02]  /*0800*/  IADD3 R6, PT, PT, R5, R6, R41 ;  /* 0x0000000605067210 */ /* 0x000fe40007ffe029 */
[----:B--2---:R-:W-:-:S04]  /*0810*/  LOP3.LUT R5, R30, 0x1, RZ, 0xc, !PT ;  /* 0x000000011e057812 */ /* 0x004fc800078e0cff */
[----:B------:R-:W-:Y:S02]  /*0820*/  IADD3 R6, PT, PT, R5, R4, R6 ;  /* 0x0000000405067210 */ /* 0x000fe40007ffe006 */
[----:B---3--:R-:W-:Y:S02]  /*0830*/  LOP3.LUT R4, R29, 0x1, RZ, 0xc, !PT ;  /* 0x000000011d047812 */ /* 0x008fe400078e0cff */
[----:B----4-:R-:W-:-:S04]  /*0840*/  LOP3.LUT R5, R28, 0x1, RZ, 0xc, !PT ;  /* 0x000000011c057812 */ /* 0x010fc800078e0cff */
[----:B------:R-:W-:Y:S02]  /*0850*/  IADD3 R7, PT, PT, R5, R4, R6 ;  /* 0x0000000405077210 */ /* 0x000fe40007ffe006 */
[----:B-----5:R-:W-:Y:S02]  /*0860*/  LOP3.LUT R4, R27, 0x1, RZ, 0xc, !PT ;  /* 0x000000011b047812 */ /* 0x020fe400078e0cff */
[----:B------:R-:W-:Y:S02]  /*0870*/  LOP3.LUT R5, R26, 0x1, RZ, 0xc, !PT ;  /* 0x000000011a057812 */ /* 0x000fe400078e0cff */
[----:B------:R-:W-:Y:S02]  /*0880*/  LOP3.LUT R6, R25, 0x1, RZ, 0xc, !PT ;  /* 0x0000000119067812 */ /* 0x000fe400078e0cff */
[----:B------:R-:W-:-:S05]  /*0890*/  IADD3 R5, PT, PT, R5, R4, R7 ;  /* 0x0000000405057210 */ /* 0x000fca0007ffe007 */
        /* <DEDUP_REMOVED lines=14> */
[----:B------:R0:W-:Y:S01]  /*0980*/  @!P1 STS [R45], R44 ;  /* 0x0000002c2d009388 */ /* 0x0001e20000000800 */
[----:B------:R-:W-:Y:S01]  /*0990*/  BAR.SYNC.DEFER_BLOCKING 0x0 ;  /* 0x0000000000007b1d */ /* 0x000fe20000010000 */
[----:B------:R-:W-:Y:S02]  /*09a0*/  ISETP.NE.AND P1, PT, R2, 0x11, PT ;  /* 0x000000110200780c */ /* 0x000fe40003f25270 */
[----:B0-----:R-:W-:-:S03]  /*09b0*/  LOP3.LUT R44, R26, 0x1, RZ, 0xc, !PT ;  /* 0x000000011a2c7812 */ /* 0x001fc600078e0cff */
        /* <DEDUP_REMOVED lines=31> */
[C---:B------:R-:W-:Y:S02]  /*0bb0*/  ISETP.NE.AND P0, PT, R2.reuse, 0xa, PT ;  /* 0x0000000a0200780c */ /* 0x040fe40003f05270 */
[----:B------:R-:W-:Y:S02]  /*0bc0*/  LOP3.LUT R4, R23, 0x1, RZ, 0xc0, !PT ;  /* 0x0000000117047812 */ /* 0x000fe400078ec0ff */
[----:B------:R-:W-:Y:S02]  /*0bd0*/  SEL R45, R5, R45, !P0 ;  /* 0x0000002d052d7207 */ /* 0x000fe40004000000 */
[----:B------:R-:W-:-:S04]  /*0be0*/  ISETP.NE.AND P0, PT, R2, 0xb, PT ;  /* 0x0000000b0200780c */ /* 0x000fc80003f05270 */
[----:B------:R-:W-:Y:S02]  /*0bf0*/  SEL R45, R6, R45, !P0 ;  /* 0x0000002d062d7207 */ /* 0x000fe40004000000 */
[C---:B------:R-:W-:Y:S01]  /*0c00*/  ISETP.NE.AND P0, PT, R2.reuse, 0xc, PT ;  /* 0x0000000c0200780c */ /* 0x040fe20003f05270 */
[----:B0-----:R-:W-:Y:S01]  /*0c10*/  IMAD.IADD R12, R7, 0x1, R12 ;  /* 0x00000001070c7824 */ /* 0x001fe200078e020c */
[----:B------:R-:W-:Y:S02]  /*0c20*/  LOP3.LUT R6, R25, 0x1, RZ, 0xc0, !PT ;  /* 0x0000000119067812 */ /* 0x000fe400078ec0ff */
[----:B------:R-:W-:Y:S01]  /*0c30*/  SEL R45, R7, R45, !P0 ;  /* 0x0000002d072d7207 */ /* 0x000fe20004000000 */
[----:B------:R-:W-:Y:S01]  /*0c40*/  IMAD.IADD R13, R13, 0x1, R12 ;  /* 0x000000010d0d7824 */ /* 0x000fe200078e020c */
[----:B------:R-:W-:-:S03]  /*0c50*/  ISETP.NE.AND P0, PT, R2, 0xd, PT ;  /* 0x0000000d0200780c */ /* 0x000fc60003f05270 */
[----:B------:R-:W-:Y:S01]  /*0c60*/  IMAD.IADD R14, R14, 0x1, R13 ;  /* 0x000000010e0e7824 */ /* 0x000fe200078e020d */
[----:B------:R-:W-:Y:S02]  /*0c70*/  SEL R45, R12, R45, !P0 ;  /* 0x0000002d0c2d7207 */ /* 0x000fe40004000000 */
[----:B------:R-:W-:Y:S01]  /*0c80*/  ISETP.NE.AND P0, PT, R2, 0xe, PT ;  /* 0x0000000e0200780c */ /* 0x000fe20003f05270 */
[----:B------:R-:W-:-:S03]  /*0c90*/  IMAD.IADD R15, R15, 0x1, R14 ;  /* 0x000000010f0f7824 */ /* 0x000fc600078e020e */
[----:B------:R-:W-:Y:S02]  /*0ca0*/  SEL R45, R13, R45, !P0 ;  /* 0x0000002d0d2d7207 */ /* 0x000fe40004000000 */
[----:B------:R-:W-:Y:S01]  /*0cb0*/  ISETP.NE.AND P0, PT, R2, 0xf, PT ;  /* 0x0000000f0200780c */ /* 0x000fe20003f05270 */
[----:B-1----:R-:W-:Y:S01]  /*0cc0*/  IMAD.IADD R8, R15, 0x1, R8 ;  /* 0x000000010f087824 */ /* 0x002fe200078e0208 */
[----:B------:R-:W-:Y:S02]  /*0cd0*/  LOP3.LUT R13, R21, 0x1, RZ, 0xc, !PT ;  /* 0x00000001150d7812 */ /* 0x000fe400078e0cff */
[----:B------:R-:W-:Y:S01]  /*0ce0*/  SEL R45, R14, R45, !P0 ;  /* 0x0000002d0e2d7207 */ /* 0x000fe20004000000 */
[----:B------:R-:W-:Y:S01]  /*0cf0*/  IMAD.IADD R9, R9, 0x1, R8 ;  /* 0x0000000109097824 */ /* 0x000fe200078e0208 */
[----:B------:R-:W-:Y:S02]  /*0d00*/  ISETP.NE.AND P0, PT, R2, 0x10, PT ;  /* 0x000000100200780c */ /* 0x000fe40003f05270 */
[----:B------:R-:W-:-:S02]  /*0d10*/  LOP3.LUT R2, R17, 0x1, RZ, 0xc0, !PT ;  /* 0x0000000111027812 */ /* 0x000fc400078ec0ff */
[----:B------:R-:W-:Y:S02]  /*0d20*/  SEL R45, R15, R45, !P0 ;  /* 0x0000002d0f2d7207 */ /* 0x000fe40004000000 */
[----:B------:R-:W-:Y:S02]  /*0d30*/  ISETP.NE.U32.AND P0, PT, R4, 0x1, PT ;  /* 0x000000010400780c */ /* 0x000fe40003f05070 */
[----:B------:R-:W-:Y:S02]  /*0d40*/  SEL R45, R8, R45, !P1 ;  /* 0x0000002d082d7207 */ /* 0x000fe40004800000 */
[----:B------:R-:W-:Y:S02]  /*0d50*/  ISETP.NE.AND P1, PT, R2, RZ, PT ;  /* 0x000000ff0200720c */ /* 0x000fe40003f25270 */
[----:B------:R-:W-:Y:S02]  /*0d60*/  SEL R45, R9, R45, !P3 ;  /* 0x0000002d092d7207 */ /* 0x000fe40005800000 */
[----:B------:R-:W-:-:S02]  /*0d70*/  SEL R2, R43, RZ, P2 ;  /* 0x000000ff2b027207 */ /* 0x000fc40001000000 */
[----:B------:R-:W-:Y:S02]  /*0d80*/  SEL R45, R45, RZ, P4 ;  /* 0x000000ff2d2d7207 */ /* 0x000fe40002000000 */
[----:B------:R-:W-:Y:S01]  /*0d90*/  ISETP.NE.U32.AND P2, PT, R3, 0x1, PT ;  /* 0x000000010300780c */ /* 0x000fe20003f45070 */
[----:B------:R-:W-:Y:S01]  /*0da0*/  IMAD.IADD R3, R10, 0x1, R9 ;  /* 0x000000010a037824 */ /* 0x000fe200078e0209 */
[----:B------:R-:W-:Y:S01]  /*0db0*/  LOP3.LUT R4, R18, 0x1, RZ, 0xc0, !PT ;  /* 0x0000000112047812 */ /* 0x000fe200078ec0ff */
[----:B------:R-:W-:Y:S01]  /*0dc0*/  IMAD.IADD R45, R45, 0x1, R2 ;  /* 0x000000012d2d7824 */ /* 0x000fe200078e0202 */
[----:B------:R-:W-:Y:S02]  /*0dd0*/  LOP3.LUT P4, RZ, R21, 0x1, RZ, 0xc0, !PT ;  /* 0x0000000115ff7812 */ /* 0x000fe4000788c0ff */
[----:B------:R-:W-:Y:S01]  /*0de0*/  IADD3 R9, PT, PT, -R3, 0x2d20, RZ ;  /* 0x00002d2003097810 */ /* 0x000fe20007ffe1ff */
[--C-:B------:R-:W-:Y:S01]  /*0df0*/  IMAD.IADD R7, R40, 0x1, R45.reuse ;  /* 0x0000000128077824 */ /* 0x100fe200078e022d */
[----:B------:R-:W-:Y:S01]  /*0e00*/  ISETP.NE.U32.AND P3, PT, R4, 0x1, PT ;  /* 0x000000010400780c */ /* 0x000fe20003f65070 */
[C---:B------:R-:W-:Y:S01]  /*0e10*/  IMAD R8, R0.reuse, 0x13, -R45 ;  /* 0x0000001300087824 */ /* 0x040fe200078e0a2d */
[----:B------:R-:W-:Y:S01]  /*0e20*/  ISETP.GE.AND P6, PT, R0, R9, PT ;  /* 0x000000090000720c */ /* 0x000fe20003fc6270 */
[C---:B------:R-:W-:Y:S01]  /*0e30*/  IMAD.IADD R5, R45.reuse, 0x1, R9 ;  /* 0x000000012d057824 */ /* 0x040fe200078e0209 */
[----:B------:R-:W-:Y:S01]  /*0e40*/  LOP3.LUT R4, R34, 0x1, RZ, 0xc0, !PT ;  /* 0x0000000122047812 */ /* 0x000fe200078ec0ff */
[----:B------:R-:W-:Y:S01]  /*0e50*/  IMAD R7, R0, 0x13, -R7 ;  /* 0x0000001300077824 */ /* 0x000fe200078e0a07 */
[----:B------:R-:W-:Y:S01]  /*0e60*/  LOP3.LUT R10, R22, 0x1, RZ, 0xc, !PT ;  /* 0x00000001160a7812 */ /* 0x000fe200078e0cff */
[----:B------:R-:W-:Y:S01]  /*0e70*/  IMAD.IADD R2, R40, 0x1, R5 ;  /* 0x0000000128027824 */ /* 0x000fe200078e0205 */
[----:B------:R-:W-:Y:S01]  /*0e80*/  IADD3 R40, PT, PT, R45, R13, R40 ;  /* 0x0000000d2d287210 */ /* 0x000fe20007ffe028 */
[----:B------:R-:W-:Y:S01]  /*0e90*/  VIADD R7, R7, 0x1 ;  /* 0x0000000107077836 */ /* 0x000fe20000000000 */
[----:B------:R-:W-:Y:S01]  /*0ea0*/  SEL R8, R5, R8, !P5 ;  /* 0x0000000805087207 */ /* 0x000fe20006800000 */
[----:B------:R-:W-:Y:S01]  /*0eb0*/  IMAD.IADD R13, R2, 0x1, R13 ;  /* 0x00000001020d7824 */ /* 0x000fe200078e020d */
[----:B------:R-:W-:Y:S01]  /*0ec0*/  ISETP.NE.AND P5, PT, R4, RZ, PT ;  /* 0x000000ff0400720c */ /* 0x000fe20003fa5270 */
[--C-:B------:R-:W-:Y:S01]  /*0ed0*/  IMAD.IADD R5, R35, 0x1, R40.reuse ;  /* 0x0000000123057824 */ /* 0x100fe200078e0228 */
[----:B------:R-:W-:Y:S01]  /*0ee0*/  SEL R11, R2, R7, !P4 ;  /* 0x00000007020b7207 */ /* 0x000fe20006000000 */
[----:B------:R-:W-:Y:S01]  /*0ef0*/  IMAD R2, R0, 0x13, -R40 ;  /* 0x0000001300027824 */ /* 0x000fe200078e0a28 */
[----:B------:R-:W-:Y:S01]  /*0f00*/  LOP3.LUT R4, RZ, R0, RZ, 0x33, !PT ;  /* 0x00000000ff047212 */ /* 0x000fe200078e33ff */
[----:B------:R-:W-:Y:S01]  /*0f10*/  IMAD.IADD R15, R36, 0x1, R5 ;  /* 0x00000001240f7824 */ /* 0x000fe200078e0205 */
[----:B------:R-:W-:Y:S01]  /*0f20*/  ISETP.NE.U32.AND P4, PT, R6, 0x1, PT ;  /* 0x000000010600780c */ /* 0x000fe20003f85070 */
[----:B------:R-:W-:Y:S01]  /*0f30*/  VIADD R2, R2, 0x2 ;  /* 0x0000000202027836 */ /* 0x000fe20000000000 */
[----:B------:R-:W-:Y:S01]  /*0f40*/  LOP3.LUT R6, R19, 0x1, RZ, 0xc, !PT ;  /* 0x0000000113067812 */ /* 0x000fe200078e0cff */
[----:B------:R-:W-:-:S02]  /*0f50*/  IMAD.IADD R7, R0, 0x1, -R9 ;  /* 0x0000000100077824 */ /* 0x000fc400078e0a09 */
[----:B------:R-:W-:Y:S01]  /*0f60*/  @!P6 VIADD R7, R4, UR5 ;  /* 0x000000050407ec36 */ /* 0x000fe20008000000 */
[----:B------:R-:W-:Y:S01]  /*0f70*/  SEL R12, R2, R13, !P0 ;  /* 0x0000000d020c7207 */ /* 0x000fe20004000000 */
[----:B------:R-:W-:Y:S01]  /*0f80*/  IMAD.IADD R13, R35, 0x1, R13 ;  /* 0x00000001230d7824 */ /* 0x000fe200078e020d */
[----:B------:R-:W-:Y:S01]  /*0f90*/  LOP3.LUT R4, R24, 0x1, RZ, 0xc, !PT ;  /* 0x0000000118047812 */ /* 0x000fe200078e0cff */
[----:B------:R-:W-:Y:S01]  /*0fa0*/  IMAD R2, R0, 0x13, -R15 ;  /* 0x0000001300027824 */ /* 0x000fe200078e0a0f */
[----:B------:R-:W-:Y:S01]  /*0fb0*/  LOP3.LUT P0, RZ, R24, 0x1, RZ, 0xc0, !PT ;  /* 0x0000000118ff7812 */ /* 0x000fe2000780c0ff */
[----:B------:R-:W-:Y:S01]  /*0fc0*/  IMAD.IADD R47, R42, 0x1, R45 ;  /* 0x000000012a2f7824 */ /* 0x000fe200078e022d */
[----:B------:R-:W-:Y:S01]  /*0fd0*/  ISETP.GE.AND P6, PT, R50, R9, PT ;  /* 0x000000093200720c */ /* 0x000fe20003fc6270 */
[----:B------:R-:W-:Y:S01]  /*0fe0*/  IMAD R5, R0, 0x13, -R5 ;  /* 0x0000001300057824 */ /* 0x000fe200078e0a05 */
[----:B------:R-:W-:Y:S01]  /*0ff0*/  LEA R12, R12, UR4, 0x2 ;  /* 0x000000040c0c7c11 */ /* 0x000fe2000f8e10ff */
[----:B------:R-:W-:-:S02]  /*1000*/  IMAD.IADD R45, R41, 0x1, R45 ;  /* 0x00000001292d7824 */ /* 0x000fc400078e022d */
[----:B------:R-:W-:Y:S02]  /*1010*/  IMAD.IADD R41, R15, 0x1, R4 ;  /* 0x000000010f297824 */ /* 0x000fe400078e0204 */
[----:B------:R-:W-:Y:S02]  /*1020*/  IMAD.IADD R35, R36, 0x1, R13 ;  /* 0x0000000124237824 */ /* 0x000fe400078e020d */
[----:B------:R-:W-:Y:S02]  /*1030*/  VIADD R2, R2, 0x4 ;  /* 0x0000000402027836 */ /* 0x000fe40000000000 */
[----:B------:R-:W-:Y:S02]  /*1040*/  VIADD R5, R5, 0x3 ;  /* 0x0000000305057836 */ /* 0x000fe40000000000 */
[----:B------:R-:W-:Y:S01]  /*1050*/  IMAD.IADD R43, R41, 0x1, R6 ;  /* 0x00000001292b7824 */ /* 0x000fe200078e0206 */
[C---:B------:R-:W-:Y:S01]  /*1060*/  SEL R14, R35.reuse, R2, !P0 ;  /* 0x00000002230e7207 */ /* 0x040fe20004000000 */
[----:B------:R-:W-:Y:S01]  /*1070*/  IMAD.IADD R35, R35, 0x1, R4 ;  /* 0x0000000123237824 */ /* 0x000fe200078e0204 */
[----:B------:R-:W-:Y:S01]  /*1080*/  SEL R15, R13, R5, !P1 ;  /* 0x000000050d0f7207 */ /* 0x000fe20004800000 */
[----:B------:R-:W-:Y:S01]  /*1090*/  IMAD.IADD R13, R43, 0x1, R10 ;  /* 0x000000012b0d7824 */ /* 0x000fe200078e020a */
[----:B------:R-:W-:Y:S01]  /*10a0*/  LOP3.LUT P1, RZ, R22, 0x1, RZ, 0xc0, !PT ;  /* 0x0000000116ff7812 */ /* 0x000fe2000782c0ff */
[C---:B------:R-:W-:Y:S01]  /*10b0*/  IMAD R43, R0.reuse, 0x13, -R43 ;  /* 0x00000013002b7824 */ /* 0x040fe200078e0a2b */
[----:B------:R-:W-:Y:S01]  /*10c0*/  LOP3.LUT P0, RZ, R19, 0x1, RZ, 0xc0, !PT ;  /* 0x0000000113ff7812 */ /* 0x000fe2000780c0ff */
[----:B------:R-:W-:Y:S01]  /*10d0*/  IMAD.IADD R5, R35, 0x1, R6 ;  /* 0x0000000123057824 */ /* 0x000fe200078e0206 */
[----:B------:R-:W-:Y:S01]  /*10e0*/  LOP3.LUT R6, R33, 0x1, RZ, 0xc, !PT ;  /* 0x0000000121067812 */ /* 0x000fe200078e0cff */
[----:B------:R-:W-:-:S02]  /*10f0*/  IMAD R2, R0, 0x13, -R13 ;  /* 0x0000001300027824 */ /* 0x000fc400078e0a0d */
[----:B------:R-:W-:Y:S02]  /*1100*/  VIADD R40, R43, 0x6 ;  /* 0x000000062b287836 */ /* 0x000fe40000000000 */
[C---:B------:R-:W-:Y:S01]  /*1110*/  IMAD.IADD R43, R5.reuse, 0x1, R10 ;  /* 0x00000001052b7824 */ /* 0x040fe200078e020a */
[----:B------:R-:W-:Y:S01]  /*1120*/  LOP3.LUT R10, R32, 0x1, RZ, 0xc, !PT ;  /* 0x00000001200a7812 */ /* 0x000fe200078e0cff */
[----:B------:R-:W-:Y:S01]  /*1130*/  IMAD.IADD R13, R38, 0x1, R13 ;  /* 0x00000001260d7824 */ /* 0x000fe200078e020d */
[----:B------:R-:W-:Y:S01]  /*1140*/  SEL R40, R5, R40, !P1 ;  /* 0x0000002805287207 */ /* 0x000fe20004800000 */
[----:B------:R-:W-:Y:S01]  /*1150*/  IMAD R41, R0, 0x13, -R41 ;  /* 0x0000001300297824 */ /* 0x000fe200078e0a29 */
[----:B------:R-:W-:Y:S01]  /*1160*/  LOP3.LUT P1, RZ, R31, 0x1, RZ, 0xc0, !PT ;  /* 0x000000011fff7812 */ /* 0x000fe2000782c0ff */
[----:B------:R-:W-:Y:S02]  /*1170*/  VIADD R2, R2, 0x7 ;  /* 0x0000000702027836 */ /* 0x000fe40000000000 */
[----:B------:R-:W-:-:S02]  /*1180*/  IMAD.IADD R38, R38, 0x1, R43 ;  /* 0x0000000126267824 */ /* 0x000fc400078e022b */
[----:B------:R-:W-:Y:S02]  /*1190*/  IMAD R13, R0, 0x13, -R13 ;  /* 0x00000013000d7824 */ /* 0x000fe400078e0a0d */
[----:B------:R-:W-:Y:S01]  /*11a0*/  VIADD R36, R41, 0x5 ;  /* 0x0000000529247836 */ /* 0x000fe20000000000 */
[----:B------:R-:W-:Y:S01]  /*11b0*/  SEL R41, R2, R43, !P2 ;  /* 0x0000002b02297207 */ /* 0x000fe20005000000 */
[----:B------:R-:W-:Y:S01]  /*11c0*/  IMAD.IADD R2, R37, 0x1, R38 ;  /* 0x0000000125027824 */ /* 0x000fe200078e0226 */
[----:B------:R-:W-:Y:S01]  /*11d0*/  LOP3.LUT R37, R28, 0x1, RZ, 0xc, !PT ;  /* 0x000000011c257812 */ /* 0x000fe200078e0cff */
[----:B------:R-:W-:Y:S01]  /*11e0*/  VIADD R13, R13, 0x8 ;  /* 0x000000080d0d7836 */ /* 0x000fe20000000000 */
[----:B------:R-:W-:Y:S01]  /*11f0*/  SEL R36, R35, R36, !P0 ;  /* 0x0000002423247207 */ /* 0x000fe20004000000 */
[C---:B------:R-:W-:Y:S01]  /*1200*/  IMAD R47, R0.reuse, 0x13, -R47 ;  /* 0x00000013002f7824 */ /* 0x040fe200078e0a2f */
[----:B------:R-:W-:Y:S01]  /*1210*/  LOP3.LUT P0, RZ, R33, 0x1, RZ, 0xc0, !PT ;  /* 0x0000000121ff7812 */ /* 0x000fe2000780c0ff */
[----:B------:R-:W-:Y:S01]  /*1220*/  IMAD R4, R0, 0x13, -R45 ;  /* 0x0000001300047824 */ /* 0x000fe200078e0a2d */
[----:B------:R-:W-:Y:S01]  /*1230*/  LOP3.LUT P2, RZ, R27, 0x1, RZ, 0xc0, !PT ;  /* 0x000000011bff7812 */ /* 0x000fe2000784c0ff */
[----:B------:R-:W-:Y:S01]  /*1240*/  IMAD.IADD R45, R45, 0x1, R6 ;  /* 0x000000012d2d7824 */ /* 0x000fe200078e0206 */
[----:B------:R-:W-:Y:S01]  /*1250*/  LEA R36, R36, UR4, 0x2 ;  /* 0x0000000424247c11 */ /* 0x000fe2000f8e10ff */
[----:B------:R-:W-:Y:S01]  /*1260*/  IMAD.IADD R5, R39, 0x1, R2 ;  /* 0x0000000127057824 */ /* 0x000fe200078e0202 */
[----:B------:R-:W-:Y:S01]  /*1270*/  SEL R39, R13, R38, !P3 ;  /* 0x000000260d277207 */ /* 0x000fe20005800000 */
[----:B------:R-:W-:Y:S01]  /*1280*/  VIADD R43, R47, 0x9 ;  /* 0x000000092f2b7836 */ /* 0x000fe20000000000 */
[----:B------:R-:W-:Y:S01]  /*1290*/  LOP3.LUT R38, R27, 0x1, RZ, 0xc, !PT ;  /* 0x000000011b267812 */ /* 0x000fe200078e0cff */
[----:B------:R-:W-:Y:S01]  /*12a0*/  VIADD R4, R4, 0xa ;  /* 0x0000000a04047836 */ /* 0x000fe20000000000 */
[----:B------:R-:W-:Y:S01]  /*12b0*/  LOP3.LUT P3, RZ, R26, 0x1, RZ, 0xc0, !PT ;  /* 0x000000011aff7812 */ /* 0x000fe2000786c0ff */
[----:B------:R-:W-:Y:S01]  /*12c0*/  IMAD.IADD R13, R45, 0x1, R10 ;  /* 0x000000012d0d7824 */ /* 0x000fe200078e020a */
[----:B------:R-:W-:Y:S01]  /*12d0*/  SEL R43, R2, R43, !P5 ;  /* 0x0000002b022b7207 */ /* 0x000fe20006800000 */
[----:B------:R-:W-:Y:S01]  /*12e0*/  IMAD R45, R0, 0x13, -R45 ;  /* 0x00000013002d7824 */ /* 0x000fe200078e0a2d */
[C---:B------:R-:W-:Y:S01]  /*12f0*/  SEL R42, R5.reuse, R4, !P0 ;  /* 0x00000004052a7207 */ /* 0x040fe20004000000 */
[----:B------:R-:W-:Y:S01]  /*1300*/  IMAD.IADD R6, R5, 0x1, R6 ;  /* 0x0000000105067824 */ /* 0x000fe200078e0206 */
[----:B------:R-:W-:Y:S01]  /*1310*/  LOP3.LUT P0, RZ, R32, 0x1, RZ, 0xc0, !PT ;  /* 0x0000000120ff7812 */ /* 0x000fe2000780c0ff */
[----:B------:R-:W-:Y:S01]  /*1320*/  IMAD R2, R0, 0x13, -R13 ;  /* 0x0000001300027824 */ /* 0x000fe200078e0a0d */
[----:B------:R-:W-:Y:S01]  /*1330*/  LOP3.LUT R4, R31, 0x1, RZ, 0xc, !PT ;  /* 0x000000011f047812 */ /* 0x000fe200078e0cff */
[----:B------:R-:W-:Y:S01]  /*1340*/  VIADD R45, R45, 0xb ;  /* 0x0000000b2d2d7836 */ /* 0x000fe20000000000 */
[----:B------:R-:W-:Y:S01]  /*1350*/  LEA R41, R41, UR4, 0x2 ;  /* 0x0000000429297c11 */ /* 0x000fe2000f8e10ff */
[----:B------:R-:W-:Y:S01]  /*1360*/  VIADD R2, R2, 0xc ;  /* 0x0000000c02027836 */ /* 0x000fe20000000000 */
[----:B------:R-:W-:Y:S01]  /*1370*/  LEA R39, R39, UR4, 0x2 ;  /* 0x0000000427277c11 */ /* 0x000fe2000f8e10ff */
[C---:B------:R-:W-:Y:S01]  /*1380*/  IMAD.IADD R5, R6.reuse, 0x1, R10 ;  /* 0x0000000106057824 */ /* 0x040fe200078e020a */
[----:B------:R-:W-:Y:S01]  /*1390*/  SEL R46, R6, R45, !P0 ;  /* 0x0000002d062e7207 */ /* 0x000fe20004000000 */
[----:B------:R-:W-:Y:S01]  /*13a0*/  IMAD.IADD R13, R13, 0x1, R4 ;  /* 0x000000010d0d7824 */ /* 0x000fe200078e0204 */
[----:B------:R-:W-:Y:S01]  /*13b0*/  LOP3.LUT R6, R30, 0x1, RZ, 0xc, !PT ;  /* 0x000000011e067812 */ /* 0x000fe200078e0cff */
[----:B------:R-:W-:Y:S01]  /*13c0*/  IMAD.IADD R50, R50, 0x1, -R9 ;  /* 0x0000000132327824 */ /* 0x000fe200078e0a09 */
[----:B------:R-:W-:Y:S01]  /*13d0*/  SEL R45, R5, R2, !P1 ;  /* 0x00000002052d7207 */ /* 0x000fe20004800000 */
[C---:B------:R-:W-:Y:S01]  /*13e0*/  IMAD R2, R0.reuse, 0x13, -R13 ;  /* 0x0000001300027824 */ /* 0x040fe200078e0a0d */
[----:B------:R-:W-:Y:S01]  /*13f0*/  ISETP.NE.AND P0, PT, R0, RZ, PT ;  /* 0x000000ff0000720c */ /* 0x000fe20003f05270 */
[----:B------:R-:W-:Y:S01]  /*1400*/  IMAD.IADD R13, R13, 0x1, R6 ;  /* 0x000000010d0d7824 */ /* 0x000fe200078e0206 */
[----:B------:R-:W-:Y:S01]  /*1410*/  LOP3.LUT R10, R29, 0x1, RZ, 0xc, !PT ;  /* 0x000000011d0a7812 */ /* 0x000fe200078e0cff */
[----:B------:R-:W-:Y:S01]  /*1420*/  IMAD.IADD R5, R5, 0x1, R4 ;  /* 0x0000000105057824 */ /* 0x000fe200078e0204 */
[----:B------:R-:W-:Y:S01]  /*1430*/  LOP3.LUT P1, RZ, R30, 0x1, RZ, 0xc0, !PT ;  /* 0x000000011eff7812 */ /* 0x000fe2000782c0ff */
[----:B------:R-:W-:Y:S01]  /*1440*/  VIADD R2, R2, 0xd ;  /* 0x0000000d02027836 */ /* 0x000fe20000000000 */
[----:B------:R-:W-:Y:S01]  /*1450*/  LEA R43, R43, UR4, 0x2 ;  /* 0x000000042b2b7c11 */ /* 0x000fe2000f8e10ff */
[----:B------:R-:W-:Y:S01]  /*1460*/  IMAD.IADD R35, R13, 0x1, R10 ;  /* 0x000000010d237824 */ /* 0x000fe200078e020a */
[----:B------:R-:W-:Y:S01]  /*1470*/  LEA R42, R42, UR4, 0x2 ;  /* 0x000000042a2a7c11 */ /* 0x000fe2000f8e10ff */
[----:B------:R-:W-:Y:S01]  /*1480*/  IMAD R4, R0, 0x13, -R13 ;  /* 0x0000001300047824 */ /* 0x000fe200078e0a0d */
[----:B------:R-:W-:Y:S01]  /*1490*/  SEL R47, R5, R2, !P1 ;  /* 0x00000002052f7207 */ /* 0x000fe20004800000 */
[----:B------:R-:W-:Y:S01]  /*14a0*/  IMAD.IADD R49, R35, 0x1, R37 ;  /* 0x0000000123317824 */ /* 0x000fe200078e0225 */
[----:B------:R-:W-:Y:S01]  /*14b0*/  LOP3.LUT P1, RZ, R29, 0x1, RZ, 0xc0, !PT ;  /* 0x000000011dff7812 */ /* 0x000fe2000782c0ff */
[----:B------:R-:W-:Y:S01]  /*14c0*/  IMAD.IADD R13, R5, 0x1, R6 ;  /* 0x00000001050d7824 */ /* 0x000fe200078e0206 */
[----:B------:R-:W-:Y:S01]  /*14d0*/  LEA R47, R47, UR4, 0x2 ;  /* 0x000000042f2f7c11 */ /* 0x000fe2000f8e10ff */
[----:B------:R-:W-:-:S02]  /*14e0*/  VIADD R48, R4, 0xe ;  /* 0x0000000e04307836 */ /* 0x000fc40000000000 */
[----:B------:R-:W0:Y:S01]  /*14f0*/  @!P0 LDC.64 R4, c[0x0][0x3a0] ;  /* 0x0000e800ff048b82 */ /* 0x000e220000000a00 */
[----:B------:R-:W-:Y:S02]  /*1500*/  IMAD.IADD R51, R49, 0x1, R38 ;  /* 0x0000000131337824 */ /* 0x000fe400078e0226 */
[C---:B------:R-:W-:Y:S01]  /*1510*/  IMAD.IADD R10, R13.reuse, 0x1, R10 ;  /* 0x000000010d0a7824 */ /* 0x040fe200078e020a */
[----:B------:R-:W-:Y:S01]  /*1520*/  SEL R48, R13, R48, !P1 ;  /* 0x000000300d307207 */ /* 0x000fe20004800000 */
[----:B------:R-:W-:Y:S01]  /*1530*/  IMAD R35, R0, 0x13, -R35 ;  /* 0x0000001300237824 */ /* 0x000fe200078e0a23 */
[----:B------:R-:W-:Y:S01]  /*1540*/  LOP3.LUT P1, RZ, R28, 0x1, RZ, 0xc0, !PT ;  /* 0x000000011cff7812 */ /* 0x000fe2000782c0ff */
[----:B------:R-:W-:Y:S01]  /*1550*/  IMAD R49, R0, 0x13, -R49 ;  /* 0x0000001300317824 */ /* 0x000fe200078e0a31 */
[----:B------:R-:W-:Y:S01]  /*1560*/  LEA R48, R48, UR4, 0x2 ;  /* 0x0000000430307c11 */ /* 0x000fe2000f8e10ff */
[----:B------:R-:W-:Y:S02]  /*1570*/  IMAD.IADD R13, R51, 0x1, R44 ;  /* 0x00000001330d7824 */ /* 0x000fe400078e022c */
[----:B------:R-:W-:-:S02]  /*1580*/  IMAD.IADD R6, R10, 0x1, R37 ;  /* 0x000000010a067824 */ /* 0x000fc400078e0225 */
[----:B------:R-:W-:Y:S02]  /*1590*/  VIADD R35, R35, 0xf ;  /* 0x0000000f23237836 */ /* 0x000fe40000000000 */
[----:B------:R-:W-:Y:S02]  /*15a0*/  VIADD R49, R49, 0x10 ;  /* 0x0000001031317836 */ /* 0x000fe40000000000 */
[----:B------:R-:W-:Y:S01]  /*15b0*/  IMAD R51, R0, 0x13, -R51 ;  /* 0x0000001300337824 */ /* 0x000fe200078e0a33 */
[----:B------:R-:W-:Y:S01]  /*15c0*/  SEL R58, R10, R35, !P1 ;  /* 0x000000230a3a7207 */ /* 0x000fe20004800000 */
[----:B------:R-:W-:Y:S01]  /*15d0*/  IMAD R13, R0, 0x13, -R13 ;  /* 0x00000013000d7824 */ /* 0x000fe200078e0a0d */
[C---:B------:R-:W-:Y:S01]  /*15e0*/  SEL R59, R6.reuse, R49, !P2 ;  /* 0x00000031063b7207 */ /* 0x040fe20005000000 */
[----:B------:R-:W-:Y:S01]  /*15f0*/  IMAD.IADD R38, R6, 0x1, R38 ;  /* 0x0000000106267824 */ /* 0x000fe200078e0226 */
[----:B------:R-:W-:Y:S01]  /*1600*/  ISETP.GE.AND P2, PT, R54, R9, PT ;  /* 0x000000093600720c */ /* 0x000fe20003f46270 */
[----:B------:R-:W-:-:S02]  /*1610*/  VIADD R51, R51, 0x11 ;  /* 0x0000001133337836 */ /* 0x000fc40000000000 */
[C---:B------:R-:W-:Y:S02]  /*1620*/  VIADD R6, R0.reuse, 0x4c0 ;  /* 0x000004c000067836 */ /* 0x040fe40000000000 */
[----:B------:R-:W-:Y:S01]  /*1630*/  VIADD R10, R0, 0x980 ;  /* 0x00000980000a7836 */ /* 0x000fe20000000000 */
[----:B------:R-:W-:Y:S01]  /*1640*/  SEL R60, R38, R51, !P3 ;  /* 0x00000033263c7207 */ /* 0x000fe20005800000 */
[----:B------:R-:W-:Y:S01]  /*1650*/  VIADD R52, R13, 0x12 ;  /* 0x000000120d347836 */ /* 0x000fe20000000000 */
[-C--:B------:R-:W-:Y:S01]  /*1660*/  ISETP.GE.AND P3, PT, R6, R9.reuse, PT ;  /* 0x000000090600720c */ /* 0x080fe20003f66270 */
[----:B------:R-:W-:Y:S01]  /*1670*/  @P4 IMAD.IADD R52, R38, 0x1, R44 ;  /* 0x0000000126344824 */ /* 0x000fe200078e022c */
[-C--:B------:R-:W-:Y:S01]  /*1680*/  ISETP.GE.AND P4, PT, R56, R9.reuse, PT ;  /* 0x000000093800720c */ /* 0x080fe20003f86270 */
[----:B------:R-:W-:Y:S01]  /*1690*/  @!P0 IMAD.MOV.U32 R2, RZ, RZ, 0x65 ;  /* 0x00000065ff028424 */ /* 0x000fe200078e00ff */
[-C--:B------:R-:W-:Y:S01]  /*16a0*/  ISETP.GE.AND P1, PT, R10, R9.reuse, PT ;  /* 0x000000090a00720c */ /* 0x080fe20003f26270 */
[----:B------:R-:W-:Y:S01]  /*16b0*/  VIADD R38, R0, 0xbe0 ;  /* 0x00000be000267836 */ /* 0x000fe20000000000 */
[----:B------:R-:W-:Y:S01]  /*16c0*/  LEA R52, R52, UR4, 0x2 ;  /* 0x0000000434347c11 */ /* 0x000fe2000f8e10ff */
[----:B------:R-:W-:Y:S01]  /*16d0*/  VIADD R44, R0, 0x10a0 ;  /* 0x000010a0002c7836 */ /* 0x000fe20000000000 */
[----:B0-----:R0:W-:Y:S01]  /*16e0*/  @!P0 ST.E.64.STRONG.GPU desc[UR8][R4.64+0x100], R2 ;  /* 0x0001000204008985 */ /* 0x0011e2000c10fb08 */
[--C-:B------:R-:W-:Y:S01]  /*16f0*/  IMAD.IADD R56, R56, 0x1, -R9.reuse ;  /* 0x0000000138387824 */ /* 0x100fe200078e0a09 */
[-C--:B------:R-:W-:Y:S01]  /*1700*/  ISETP.GE.AND P0, PT, R38, R9.reuse, PT ;  /* 0x000000092600720c */ /* 0x080fe20003f06270 */
[--C-:B------:R-:W-:Y:S01]  /*1710*/  IMAD.IADD R55, R6, 0x1, -R9.reuse ;  /* 0x0000000106377824 */ /* 0x100fe200078e0a09 */
[----:B------:R-:W-:Y:S01]  /*1720*/  ISETP.GE.AND P5, PT, R44, R9, PT ;  /* 0x000000092c00720c */ /* 0x000fe20003fa6270 */
[----:B------:R-:W-:-:S02]  /*1730*/  IMAD.IADD R54, R54, 0x1, -R9 ;  /* 0x0000000136367824 */ /* 0x000fc400078e0a09 */
[--C-:B------:R-:W-:Y:S02]  /*1740*/  IMAD.IADD R53, R10, 0x1, -R9.reuse ;  /* 0x000000010a357824 */ /* 0x100fe400078e0a09 */
[C---:B------:R-:W-:Y:S01]  /*1750*/  @!P4 VIADD R56, R57.reuse, 0xfffffd9f ;  /* 0xfffffd9f3938c836 */ /* 0x040fe20000000000 */
[-C--:B------:R-:W-:Y:S01]  /*1760*/  ISETP.GE.AND P4, PT, R62, R9.reuse, PT ;  /* 0x000000093e00720c */ /* 0x080fe20003f86270 */
[C---:B------:R-:W-:Y:S01]  /*1770*/  @!P3 VIADD R55, R57.reuse, 0xfffffb3f ;  /* 0xfffffb3f3937b836 */ /* 0x040fe20000000000 */
[-C--:B------:R-:W-:Y:S01]  /*1780*/  ISETP.GE.AND P3, PT, R64, R9.reuse, PT ;  /* 0x000000094000720c */ /* 0x080fe20003f66270 */
[C---:B------:R-:W-:Y:S02]  /*1790*/  @!P2 VIADD R54, R57.reuse, 0xfffff8df ;  /* 0xfffff8df3936a836 */ /* 0x040fe40000000000 */
[C---:B0-----:R-:W-:Y:S02]  /*17a0*/  VIADD R2, R0.reuse, 0x17c0 ;  /* 0x000017c000027836 */ /* 0x041fe40000000000 */
[C---:B------:R-:W-:Y:S01]  /*17b0*/  VIADD R4, R0.reuse, 0x1a20 ;  /* 0x00001a2000047836 */ /* 0x040fe20000000000 */
[----:B------:R-:W-:Y:S01]  /*17c0*/  LEA R0, R0, UR4, 0x2 ;  /* 0x0000000400007c11 */ /* 0x000fe2000f8e10ff */
[----:B------:R-:W-:Y:S01]  /*17d0*/  BAR.SYNC.DEFER_BLOCKING 0x0 ;  /* 0x0000000000007b1d */ /* 0x000fe20000010000 */
[----:B------:R-:W-:Y:S01]  /*17e0*/  @!P1 VIADD R53, R57, 0xfffff67f ;  /* 0xfffff67f39359836 */ /* 0x000fe20000000000 */
[-C--:B------:R-:W-:Y:S01]  /*17f0*/  ISETP.GE.AND P2, PT, R2, R9.reuse, PT ;  /* 0x000000090200720c */ /* 0x080fe20003f46270 */
[--C-:B------:R-:W-:Y:S01]  /*1800*/  IMAD.IADD R51, R38, 0x1, -R9.reuse ;  /* 0x0000000126337824 */ /* 0x100fe200078e0a09 */
[----:B------:R-:W-:Y:S01]  /*1810*/  ISETP.GE.AND P1, PT, R4, R9, PT ;  /* 0x000000090400720c */ /* 0x000fe20003f26270 */
[----:B------:R-:W-:-:S02]  /*1820*/  IMAD.IADD R49, R44, 0x1, -R9 ;  /* 0x000000012c317824 */ /* 0x000fc400078e0a09 */
[--C-:B------:R-:W-:Y:S01]  /*1830*/  IMAD.IADD R44, R62, 0x1, -R9.reuse ;  /* 0x000000013e2c7824 */ /* 0x100fe200078e0a09 */
[----:B------:R-:W-:Y:S01]  /*1840*/  LEA R62, R15, UR4, 0x2 ;  /* 0x000000040f3e7c11 */ /* 0x000fe2000f8e10ff */
[--C-:B------:R-:W-:Y:S01]  /*1850*/  IMAD.IADD R38, R64, 0x1, -R9.reuse ;  /* 0x0000000140267824 */ /* 0x100fe200078e0a09 */
[----:B------:R-:W-:Y:S01]  /*1860*/  LEA R15, R40, UR4, 0x2 ;  /* 0x00000004280f7c11 */ /* 0x000fe2000f8e10ff */
[--C-:B------:R-:W-:Y:S02]  /*1870*/  IMAD.IADD R37, R2, 0x1, -R9.reuse ;  /* 0x0000000102257824 */ /* 0x100fe400078e0a09 */
[--C-:B------:R-:W-:Y:S02]  /*1880*/  IMAD.IADD R35, R4, 0x1, -R9.reuse ;  /* 0x0000000104237824 */ /* 0x100fe400078e0a09 */
[C---:B------:R-:W-:Y:S01]  /*1890*/  @!P0 VIADD R51, R57.reuse, 0xfffff41f ;  /* 0xfffff41f39338836 */ /* 0x040fe20000000000 */
[-C--:B------:R-:W-:Y:S01]  /*18a0*/  ISETP.GE.AND P0, PT, R66, R9.reuse, PT ;  /* 0x000000094200720c */ /* 0x080fe20003f06270 */
        /* <DEDUP_REMOVED lines=10> */
[----:B------:R-:W-:Y:S01]  /*1950*/  @!P1 VIADD R35, R57, 0xffffe5df ;  /* 0xffffe5df39239836 */ /* 0x000fe20000000000 */
[----:B------:R-:W-:Y:S01]  /*1960*/  ISETP.GE.AND P1, PT, R78, R9, PT ;  /* 0x000000094e00720c */ /* 0x000fe20003f26270 */
[----:B------:R-:W-:-:S02]  /*1970*/  IMAD.IADD R13, R66, 0x1, -R9 ;  /* 0x00000001420d7824 */ /* 0x000fc400078e0a09 */
[--C-:B------:R-:W-:Y:S02]  /*1980*/  IMAD.IADD R10, R68, 0x1, -R9.reuse ;  /* 0x00000001440a7824 */ /* 0x100fe400078e0a09 */
[--C-:B------:R-:W-:Y:S02]  /*1990*/  IMAD.IADD R6, R70, 0x1, -R9.reuse ;  /* 0x0000000146067824 */ /* 0x100fe400078e0a09 */
[--C-:B------:R-:W-:Y:S02]  /*19a0*/  IMAD.IADD R5, R72, 0x1, -R9.reuse ;  /* 0x0000000148057824 */ /* 0x100fe400078e0a09 */
[--C-:B------:R-:W-:Y:S02]  /*19b0*/  IMAD.IADD R3, R74, 0x1, -R9.reuse ;  /* 0x000000014a037824 */ /* 0x100fe400078e0a09 */
[--C-:B------:R-:W-:Y:S02]  /*19c0*/  IMAD.IADD R2, R76, 0x1, -R9.reuse ;  /* 0x000000014c027824 */ /* 0x100fe400078e0a09 */
[----:B------:R-:W-:Y:S01]  /*19d0*/  IMAD.IADD R4, R78, 0x1, -R9 ;  /* 0x000000014e047824 */ /* 0x000fe200078e0a09 */
[----:B------:R-:W-:Y:S01]  /*19e0*/  LEA R9, R8, UR4, 0x2 ;  /* 0x0000000408097c11 */ /* 0x000fe2000f8e10ff */
[----:B------:R-:W-:Y:S01]  /*19f0*/  @!P0 VIADD R13, R57, 0xffffe37f ;  /* 0xffffe37f390d8836 */ /* 0x000fe20000000000 */
[----:B------:R-:W-:Y:S01]  /*1a00*/  LEA R8, R11, UR4, 0x2 ;  /* 0x000000040b087c11 */ /* 0x000fe2000f8e10ff */
[C---:B------:R-:W-:Y:S01]  /*1a10*/  @!P6 VIADD R10, R57.reuse, 0xffffe11f ;  /* 0xffffe11f390ae836 */ /* 0x040fe20000000000 */
[----:B------:R-:W-:Y:S01]  /*1a20*/  LEA R11, R14, UR4, 0x2 ;  /* 0x000000040e0b7c11 */ /* 0x000fe2000f8e10ff */
[----:B------:R0:W-:Y:S01]  /*1a30*/  STS [R9], R20 ;  /* 0x0000001409007388 */ /* 0x0001e20000000800 */
[----:B------:R-:W-:-:S02]  /*1a40*/  @!P5 VIADD R6, R57, 0xffffdebf ;  /* 0xffffdebf3906d836 */ /* 0x000fc40000000000 */
[C---:B------:R-:W-:Y:S01]  /*1a50*/  @!P4 VIADD R5, R57.reuse, 0xffffdc5f ;  /* 0xffffdc5f3905c836 */ /* 0x040fe20000000000 */
[----:B------:R1:W-:Y:S01]  /*1a60*/  STS [R8], R21 ;  /* 0x0000001508007388 */ /* 0x0003e20000000800 */
[C---:B------:R-:W-:Y:S02]  /*1a70*/  @!P3 VIADD R3, R57.reuse, 0xffffd9ff ;  /* 0xffffd9ff3903b836 */ /* 0x040fe40000000000 */
[C---:B------:R-:W-:Y:S01]  /*1a80*/  @!P2 VIADD R2, R57.reuse, 0xffffd79f ;  /* 0xffffd79f3902a836 */ /* 0x040fe20000000000 */
[----:B------:R2:W-:Y:S01]  /*1a90*/  STS [R12], R23 ;  /* 0x000000170c007388 */ /* 0x0005e20000000800 */
[----:B------:R-:W-:Y:S01]  /*1aa0*/  @!P1 VIADD R4, R57, 0xffffd53f ;  /* 0xffffd53f39049836 */ /* 0x000fe20000000000 */
[----:B0-----:R-:W-:Y:S02]  /*1ab0*/  LEA R9, R46, UR4, 0x2 ;  /* 0x000000042e097c11 */ /* 0x001fe4000f8e10ff */
[----:B------:R-:W-:Y:S01]  /*1ac0*/  STS [R62], R17 ;  /* 0x000000113e007388 */ /* 0x000fe20000000800 */
[----:B-1----:R-:W-:-:S03]  /*1ad0*/  LEA R8, R45, UR4, 0x2 ;  /* 0x000000042d087c11 */ /* 0x002fc6000f8e10ff */
[----:B------:R0:W-:Y:S01]  /*1ae0*/  STS [R11], R24 ;  /* 0x000000180b007388 */ /* 0x0001e20000000800 */
[----:B--2---:R-:W-:-:S03]  /*1af0*/  LEA R12, R59, UR4, 0x2 ;  /* 0x000000043b0c7c11 */ /* 0x004fc6000f8e10ff */
[----:B------:R-:W-:Y:S04]  /*1b00*/  STS [R36], R19 ;  /* 0x0000001324007388 */ /* 0x000fe80000000800 */
[----:B------:R1:W-:Y:S01]  /*1b10*/  STS [R15], R22 ;  /* 0x000000160f007388 */ /* 0x0003e20000000800 */
[----:B0-----:R-:W-:-:S03]  /*1b20*/  LEA R11, R58, UR4, 0x2 ;  /* 0x000000043a0b7c11 */ /* 0x001fc6000f8e10ff */
[----:B------:R-:W-:Y:S04]  /*1b30*/  STS [R41], R16 ;  /* 0x0000001029007388 */ /* 0x000fe80000000800 */
[----:B------:R-:W-:Y:S01]  /*1b40*/  STS [R39], R18 ;  /* 0x0000001227007388 */ /* 0x000fe20000000800 */
[----:B-1----:R-:W-:-:S03]  /*1b50*/  LEA R15, R60, UR4, 0x2 ;  /* 0x000000043c0f7c11 */ /* 0x002fc6000f8e10ff */
[----:B------:R-:W-:Y:S04]  /*1b60*/  STS [R43], R34 ;  /* 0x000000222b007388 */ /* 0x000fe80000000800 */
[----:B------:R-:W-:Y:S04]  /*1b70*/  STS [R42], R33 ;  /* 0x000000212a007388 */ /* 0x000fe80000000800 */
[----:B------:R-:W-:Y:S04]  /*1b80*/  STS [R9], R32 ;  /* 0x0000002009007388 */ /* 0x000fe80000000800 */
[----:B------:R0:W-:Y:S04]  /*1b90*/  STS [R8], R31 ;  /* 0x0000001f08007388 */ /* 0x0001e80000000800 */
[----:B------:R-:W-:Y:S04]  /*1ba0*/  STS [R47], R30 ;  /* 0x0000001e2f007388 */ /* 0x000fe80000000800 */
[----:B------:R-:W-:Y:S01]  /*1bb0*/  STS [R48], R29 ;  /* 0x0000001d30007388 */ /* 0x000fe20000000800 */
[----:B0-----:R-:W0:Y:S03]  /*1bc0*/  LDC.64 R8, c[0x0][0x390] ;  /* 0x0000e400ff087b82 */ /* 0x001e260000000a00 */
[----:B------:R-:W-:Y:S04]  /*1bd0*/  STS [R11], R28 ;  /* 0x0000001c0b007388 */ /* 0x000fe80000000800 */
[----:B------:R-:W-:Y:S04]  /*1be0*/  STS [R12], R27 ;  /* 0x0000001b0c007388 */ /* 0x000fe80000000800 */
[----:B------:R0:W-:Y:S04]  /*1bf0*/  STS [R15], R26 ;  /* 0x0000001a0f007388 */ /* 0x0001e80000000800 */
[----:B------:R1:W-:Y:S01]  /*1c00*/  STS [R52], R25 ;  /* 0x0000001934007388 */ /* 0x0003e20000000800 */
[----:B------:R-:W-:Y:S01]  /*1c10*/  BAR.SYNC.DEFER_BLOCKING 0x0 ;  /* 0x0000000000007b1d */ /* 0x000fe20000010000 */
[----:B0-----:R-:W-:-:S04]  /*1c20*/  IMAD.WIDE R14, R7, 0x4, R8 ;  /* 0x00000004070e7825 */ /* 0x001fc800078e0208 */
[----:B------:R-:W-:-:S04]  /*1c30*/  IMAD.WIDE R56, R56, 0x4, R8 ;  /* 0x0000000438387825 */ /* 0x000fc800078e0208 */
[----:B------:R-:W-:-:S04]  /*1c40*/  IMAD.WIDE R16, R55, 0x4, R8 ;  /* 0x0000000437107825 */ /* 0x000fc800078e0208 */
[----:B------:R-:W-:-:S04]  /*1c50*/  IMAD.WIDE R54, R54, 0x4, R8 ;  /* 0x0000000436367825 */ /* 0x000fc800078e0208 */
[--C-:B------:R-:W-:Y:S01]  /*1c60*/  IMAD.WIDE R18, R53, 0x4, R8.reuse ;  /* 0x0000000435127825 */ /* 0x100fe200078e0208 */
[----:B------:R-:W0:Y:S03]  /*1c70*/  LDS R33, [R0] ;  /* 0x0000000000217984 */ /* 0x000e260000000800 */
[--C-:B------:R-:W-:Y:S01]  /*1c80*/  IMAD.WIDE R20, R51, 0x4, R8.reuse ;  /* 0x0000000433147825 */ /* 0x100fe200078e0208 */
[----:B------:R-:W2:Y:S03]  /*1c90*/  LDS R41, [R0+0x980] ;  /* 0x0009800000297984 */ /* 0x000ea60000000800 */
[--C-:B------:R-:W-:Y:S01]  /*1ca0*/  IMAD.WIDE R50, R50, 0x4, R8.reuse ;  /* 0x0000000432327825 */ /* 0x100fe200078e0208 */
[----:B------:R-:W3:Y:S03]  /*1cb0*/  LDS R43, [R0+0x1300] ;  /* 0x00130000002b7984 */ /* 0x000ee60000000800 */
[--C-:B------:R-:W-:Y:S01]  /*1cc0*/  IMAD.WIDE R22, R49, 0x4, R8.reuse ;  /* 0x0000000431167825 */ /* 0x100fe200078e0208 */
[----:B------:R-:W4:Y:S03]  /*1cd0*/  LDS R47, [R0+0x1c80] ;  /* 0x001c8000002f7984 */ /* 0x000f260000000800 */
[--C-:B------:R-:W-:Y:S01]  /*1ce0*/  IMAD.WIDE R44, R44, 0x4, R8.reuse ;  /* 0x000000042c2c7825 */ /* 0x100fe200078e0208 */
[----:B------:R-:W5:Y:S03]  /*1cf0*/  LDS R59, [R0+0x2600] ;  /* 0x00260000003b7984 */ /* 0x000f660000000800 */
[--C-:B------:R-:W-:Y:S01]  /*1d00*/  IMAD.WIDE R38, R38, 0x4, R8.reuse ;  /* 0x0000000426267825 */ /* 0x100fe200078e0208 */
[----:B------:R-:W5:Y:S03]  /*1d10*/  LDS R61, [R0+0x2f80] ;  /* 0x002f8000003d7984 */ /* 0x000f660000000800 */
[--C-:B-1----:R-:W-:Y:S01]  /*1d20*/  IMAD.WIDE R24, R37, 0x4, R8.reuse ;  /* 0x0000000425187825 */ /* 0x102fe200078e0208 */
[----:B------:R-:W1:Y:S03]  /*1d30*/  LDS R63, [R0+0x3900] ;  /* 0x00390000003f7984 */ /* 0x000e660000000800 */
[--C-:B------:R-:W-:Y:S01]  /*1d40*/  IMAD.WIDE R26, R35, 0x4, R8.reuse ;  /* 0x00000004231a7825 */ /* 0x100fe200078e0208 */
        /* <DEDUP_REMOVED lines=13> */
[----:B------:R-:W-:Y:S01]  /*1e20*/  IMAD.WIDE R4, R4, 0x4, R8 ;  /* 0x0000000404047825 */ /* 0x000fe200078e0208 */
[----:B------:R-:W1:Y:S04]  /*1e30*/  LDS R79, [R0+0x8500] ;  /* 0x00850000004f7984 */ /* 0x000e680000000800 */
[----:B------:R-:W1:Y:S04]  /*1e40*/  LDS R81, [R0+0x8e80] ;  /* 0x008e800000517984 */ /* 0x000e680000000800 */
[----:B------:R-:W1:Y:S04]  /*1e50*/  LDS R83, [R0+0x9800] ;  /* 0x0098000000537984 */ /* 0x000e680000000800 */
[----:B------:R-:W1:Y:S04]  /*1e60*/  LDS R85, [R0+0xa180] ;  /* 0x00a1800000557984 */ /* 0x000e680000000800 */
[----:B------:R-:W1:Y:S04]  /*1e70*/  LDS R87, [R0+0xab00] ;  /* 0x00ab000000577984 */ /* 0x000e680000000800 */
[----:B0-----:R-:W-:Y:S04]  /*1e80*/  STG.E desc[UR8][R14.64], R33 ;  /* 0x000000210e007986 */ /* 0x001fe8000c101908 */
[----:B--2---:R-:W-:Y:S04]  /*1e90*/  STG.E desc[UR8][R56.64], R41 ;  /* 0x0000002938007986 */ /* 0x004fe8000c101908 */
[----:B---3--:R-:W-:Y:S04]  /*1ea0*/  STG.E desc[UR8][R16.64], R43 ;  /* 0x0000002b10007986 */ /* 0x008fe8000c101908 */
[----:B----4-:R-:W-:Y:S04]  /*1eb0*/  STG.E desc[UR8][R54.64], R47 ;  /* 0x0000002f36007986 */ /* 0x010fe8000c101908 */
[----:B-----5:R-:W-:Y:S04]  /*1ec0*/  STG.E desc[UR8][R18.64], R59 ;  /* 0x0000003b12007986 */ /* 0x020fe8000c101908 */
[----:B------:R-:W-:Y:S04]  /*1ed0*/  STG.E desc[UR8][R20.64], R61 ;  /* 0x0000003d14007986 */ /* 0x000fe8000c101908 */
[----:B-1----:R-:W-:Y:S04]  /*1ee0*/  STG.E desc[UR8][R50.64], R63 ;  /* 0x0000003f32007986 */ /* 0x002fe8000c101908 */
[----:B------:R-:W-:Y:S04]  /*1ef0*/  STG.E desc[UR8][R22.64], R65 ;  /* 0x0000004116007986 */ /* 0x000fe8000c101908 */
        /* <DEDUP_REMOVED lines=10> */
[----:B------:R-:W-:Y:S01]  /*1fa0*/  STG.E desc[UR8][R4.64], R87 ;  /* 0x0000005704007986 */ /* 0x000fe2000c101908 */
[----:B------:R-:W-:Y:S05]  /*1fb0*/  EXIT ;  /* 0x000000000000794d */ /* 0x000fea0003800000 */
.L_x_1197:
[----:B------:R-:W0:Y:S01]  /*1fc0*/  S2R R0, SR_TID.X ;  /* 0x0000000000007919 */ /* 0x000e220000002100 */
[----:B------:R-:W1:Y:S01]  /*1fd0*/  LDC R2, c[0x0][0x374] ;  /* 0x0000dd00ff027b82 */ /* 0x000e620000000800 */
[----:B------:R-:W2:Y:S01]  /*1fe0*/  LDCU.64 UR4, c[0x0][0x380] ;  /* 0x00007000ff0477ac */ /* 0x000ea20008000a00 */
[----:B-1----:R-:W-:-:S04]  /*1ff0*/  IMAD R35, R2, UR6, R35 ;  /* 0x0000000602237c24 */ /* 0x002fc8000f8e0223 */
[----:B------:R-:W-:Y:S01]  /*2000*/  IMAD R33, R35, 0x2d20, RZ ;  /* 0x00002d2023217824 */ /* 0x000fe200078e02ff */
[C---:B0-----:R-:W-:Y:S02]  /*2010*/  LOP3.LUT R3, R0.reuse, 0x1f, RZ, 0xc0, !PT ;  /* 0x0000001f00037812 */ /* 0x041fe400078ec0ff */
[----:B------:R-:W-:-:S05]  /*2020*/  LOP3.LUT R4, R0, 0x3e0, RZ, 0xc0, !PT ;  /* 0x000003e000047812 */ /* 0x000fca00078ec0ff */
[----:B------:R-:W-:-:S05]  /*2030*/  IMAD R4, R4, 0x13, R3 ;  /* 0x0000001304047824 */ /* 0x000fca00078e0203 */
[----:B------:R-:W-:-:S04]  /*2040*/  IADD3 R3, P0, PT, R4, R33, RZ ;  /* 0x0000002104037210 */ /* 0x000fc80007f1e0ff */
[----:B------:R-:W-:Y:S02]  /*2050*/  LEA.HI.X.SX32 R4, R33, RZ, 0x1, P0 ;  /* 0x000000ff21047211 */ /* 0x000fe400000f0eff */
[----:B--2---:R-:W-:-:S04]  /*2060*/  LEA R2, P0, R3, UR4, 0x2 ;  /* 0x0000000403027c11 */ /* 0x004fc8000f8010ff */
        /* <DEDUP_REMOVED lines=20> */
[----:B------:R-:W0:Y:S01]  /*21b0*/  S2R R34, SR_LANEID ;  /* 0x0000000000227919 */ /* 0x000e220000000000 */
[----:B------:R-:W1:Y:S01]  /*21c0*/  S2UR UR5, SR_CgaCtaId ;  /* 0x00000000000579c3 */ /* 0x000e620000008800 */
[----:B------:R-:W-:Y:S01]  /*21d0*/  SHF.R.U32.HI R37, RZ, 0x5, R0 ;  /* 0x00000005ff257819 */ /* 0x000fe20000011600 */
[----:B------:R-:W-:-:S02]  /*21e0*/  UMOV UR4, 0x400 ;  /* 0x0000040000047882 */ /* 0x000fc40000000000 */
[----:B-1----:R-:W-:Y:S02]  /*21f0*/  ULEA UR4, UR5, UR4, 0x18 ;  /* 0x0000000405047291 */ /* 0x002fe4000f8ec0ff */
[----:B0-----:R-:W-:-:S05]  /*2200*/  IMAD R16, R37, 0x260, R34 ;  /* 0x0000026025107824 */ /* 0x001fca00078e0222 */
[----:B------:R-:W-:-:S05]  /*2210*/  LEA R25, R16, UR4, 0x2 ;  /* 0x0000000410197c11 */ /* 0x000fca000f8e10ff */
[----:B--2---:R0:W-:Y:S04]  /*2220*/  STS [R25+0x180], R7 ;  /* 0x0001800719007388 */ /* 0x0041e80000000800 */
[----:B---3--:R-:W-:Y:S01]  /*2230*/  STS [R25], R4 ;  /* 0x0000000419007388 */ /* 0x008fe20000000800 */
[----:B0-----:R-:W-:-:S03]  /*2240*/  IMAD R7, R34, 0x48, R25 ;  /* 0x0000004822077824 */ /* 0x001fc600078e0219 */
        /* <DEDUP_REMOVED lines=34> */
[----:B------:R-:W5:Y:S01]  /*2470*/  LDS R22, [R7+0x40] ;  /* 0x0000400007167984 */ /* 0x000f620000000800 */
[----:B0-----:R-:W-:-:S02]  /*2480*/  LOP3.LUT R4, R16, 0x1, RZ, 0xc, !PT ;  /* 0x0000000110047812 */ /* 0x001fc400078e0cff */
[----:B-1----:R-:W-:Y:S01]  /*2490*/  LOP3.LUT R5, R17, 0x1, RZ, 0xc, !PT ;  /* 0x0000000111057812 */ /* 0x002fe200078e0cff */
[----:B------:R-:W0:Y:S01]  /*24a0*/  LDS R21, [R7+0x44] ;  /* 0x0000440007157984 */ /* 0x000e220000000800 */
[----:B--2---:R-:W-:-:S03]  /*24b0*/  LOP3.LUT R6, R18, 0x1, RZ, 0xc, !PT ;  /* 0x0000000112067812 */ /* 0x004fc600078e0cff */
[----:B------:R-:W1:Y:S01]  /*24c0*/  LDS R20, [R7+0x48] ;  /* 0x0000480007147984 */ /* 0x000e620000000800 */
[----:B------:R-:W-:Y:S02]  /*24d0*/  IADD3 R6, PT, PT, R6, R5, R4 ;  /* 0x0000000506067210 */ /* 0x000fe40007ffe004 */
[----:B---3--:R-:W-:Y:S02]  /*24e0*/  LOP3.LUT R4, R19, 0x1, RZ, 0xc, !PT ;  /* 0x0000000113047812 */ /* 0x008fe400078e0cff */
[----:B----4-:R-:W-:-:S04]  /*24f0*/  LOP3.LUT R5, R2, 0x1, RZ, 0xc, !PT ;  /* 0x0000000102057812 */ /* 0x010fc800078e0cff */
[----:B------:R-:W-:Y:S02]  /*2500*/  IADD3 R6, PT, PT, R5, R4, R6 ;  /* 0x0000000405067210 */ /* 0x000fe40007ffe006 */
[----:B-----5:R-:W-:Y:S02]  /*2510*/  LOP3.LUT R4, R3, 0x1, RZ, 0xc, !PT ;  /* 0x0000000103047812 */ /* 0x020fe400078e0cff */
[----:B------:R-:W-:-:S04]  /*2520*/  LOP3.LUT R5, R32, 0x1, RZ, 0xc, !PT ;  /* 0x0000000120057812 */ /* 0x000fc800078e0cff */
[----:B------:R-:W-:Y:S02]  /*2530*/  IADD3 R6, PT, PT, R5, R4, R6 ;  /* 0x0000000405067210 */ /* 0x000fe40007ffe006 */
[----:B------:R-:W-:Y:S02]  /*2540*/  LOP3.LUT R4, R31, 0x1, RZ, 0xc, !PT ;  /* 0x000000011f047812 */ /* 0x000fe400078e0cff */
        /* <DEDUP_REMOVED lines=12> */
[----:B------:R-:W-:Y:S02]  /*2610*/  LOP3.LUT R5, R22, 0x1, RZ, 0xc, !PT ;  /* 0x0000000116057812 */ /* 0x000fe400078e0cff */
[----:B0-----:R-:W-:Y:S02]  /*2620*/  LOP3.LUT R6, R21, 0x1, RZ, 0xc, !PT ;  /* 0x0000000115067812 */ /* 0x001fe400078e0cff */
[----:B-1----:R-:W-:Y:S02]  /*2630*/  LOP3.LUT R7, R20, 0x1, RZ, 0xc, !PT ;  /* 0x0000000114077812 */ /* 0x002fe400078e0cff */
[----:B------:R-:W-:Y:S01]  /*2640*/  IADD3 R4, PT, PT, R5, R4, R8 ;  /* 0x0000000405047210 */ /* 0x000fe20007ffe008 */
[----:B------:R-:W-:Y:S03]  /*2650*/  BAR.SYNC.DEFER_BLOCKING 0x0 ;  /* 0x0000000000007b1d */ /* 0x000fe60000010000 */
[----:B------:R-:W-:-:S05]  /*2660*/  IADD3 R36, PT, PT, R7, R6, R4 ;  /* 0x0000000607247210 */ /* 0x000fca0007ffe004 */
[----:B------:R-:W0:Y:S02]  /*2670*/  SHFL.UP P0, R5, R36, 0x1, RZ ;  /* 0x0420000024057989 */ /* 0x000e2400000000ff */
[----:B0-----:R-:W-:-:S05]  /*2680*/  @P0 IMAD.IADD R5, R36, 0x1, R5 ;  /* 0x0000000124050824 */ /* 0x001fca00078e0205 */
[----:B------:R-:W0:Y:S02]  /*2690*/  SHFL.UP P0, R4, R5, 0x2, RZ ;  /* 0x0440000005047989 */ /* 0x000e2400000000ff */
[----:B0-----:R-:W-:-:S05]  /*26a0*/  @P0 IMAD.IADD R4, R5, 0x1, R4 ;  /* 0x0000000105040824 */ /* 0x001fca00078e0204 */
[----:B------:R-:W0:Y:S02]  /*26b0*/  SHFL.UP P0, R7, R4, 0x4, RZ ;  /* 0x0480000004077989 */ /* 0x000e2400000000ff */
[----:B0-----:R-:W-:-:S05]  /*26c0*/  @P0 IMAD.IADD R7, R4, 0x1, R7 ;  /* 0x0000000104070824 */ /* 0x001fca00078e0207 */
[----:B------:R-:W0:Y:S01]  /*26d0*/  SHFL.UP P0, R6, R7, 0x8, RZ ;  /* 0x0500000007067989 */ /* 0x000e2200000000ff */
[----:B------:R-:W-:Y:S01]  /*26e0*/  ISETP.NE.AND P1, PT, R34, 0x1f, PT ;  /* 0x0000001f2200780c */ /* 0x000fe20003f25270 */
[----:B0-----:R-:W-:-:S05]  /*26f0*/  @P0 IMAD.IADD R6, R7, 0x1, R6 ;  /* 0x0000000107060824 */ /* 0x001fca00078e0206 */
[----:B------:R-:W0:Y:S07]  /*2700*/  SHFL.UP P0, R39, R6, 0x10, RZ ;  /* 0x0600000006277989 */ /* 0x000e2e00000000ff */
[----:B------:R-:W-:Y:S01]  /*2710*/  @!P1 LEA R38, R37, UR4, 0x2 ;  /* 0x0000000425269c11 */ /* 0x000fe2000f8e10ff */
[----:B0-----:R-:W-:-:S05]  /*2720*/  @P0 IMAD.IADD R39, R6, 0x1, R39 ;  /* 0x0000000106270824 */ /* 0x001fca00078e0227 */
[----:B------:R-:W-:Y:S01]  /*2730*/  @!P1 STS [R38], R39 ;  /* 0x0000002726009388 */ /* 0x000fe20000000800 */
[----:B------:R-:W-:Y:S06]  /*2740*/  BAR.SYNC.DEFER_BLOCKING 0x0 ;  /* 0x0000000000007b1d */ /* 0x000fec0000010000 */
[----:B------:R-:W0:Y:S04]  /*2750*/  LDS.128 R12, [UR4] ;  /* 0x00000004ff0c7984 */ /* 0x000e280008000c00 */
[----:B------:R-:W1:Y:S01]  /*2760*/  LDS.128 R8, [UR4+0x10] ;  /* 0x00001004ff087984 */ /* 0x000e620008000c00 */
[----:B------:R-:W-:-:S03]  /*2770*/  ISETP.NE.AND P0, PT, R37, 0x2, PT ;  /* 0x000000022500780c */ /* 0x000fc60003f05270 */
[----:B------:R-:W2:Y:S01]  /*2780*/  LDS.128 R4, [UR4+0x20] ;  /* 0x00002004ff047984 */ /* 0x000ea20008000c00 */
        /* <DEDUP_REMOVED lines=9> */
[----:B------:R-:W-:-:S04]  /*2820*/  ISETP.NE.AND P0, PT, R37, 0x5, PT ;  /* 0x000000052500780c */ /* 0x000fc80003f05270 */
[----:B------:R-:W-:Y:S02]  /*2830*/  SEL R38, R8, R12, !P0 ;  /* 0x0000000c08267207 */ /* 0x000fe40004000000 */
[----:B------:R-:W0:Y:S01]  /*2840*/  LDS.128 R12, [UR4+0x30] ;  /* 0x00003004ff0c7984 */ /* 0x000e220008000c00 */
        /* <DEDUP_REMOVED lines=8> */
[----:B--2---:R-:W-:-:S03]  /*28d0*/  IMAD.IADD R4, R11, 0x1, R4 ;  /* 0x000000010b047824 */ /* 0x004fc600078e0204 */
[----:B------:R-:W-:Y:S02]  /*28e0*/  SEL R38, R11, R38, !P0 ;  /* 0x000000260b267207 */ /* 0x000fe40004000000 */
[----:B------:R-:W1:Y:S01]  /*28f0*/  LDS.128 R8, [UR4+0x40] ;  /* 0x00004004ff087984 */ /* 0x000e620008000c00 */
        /* <DEDUP_REMOVED lines=10> */
[----:B0-----:R-:W-:-:S03]  /*29a0*/  IMAD.IADD R12, R7, 0x1, R12 ;  /* 0x00000001070c7824 */ /* 0x001fc600078e020c */
        /* <DEDUP_REMOVED lines=11> */
[----:B-1----:R-:W-:Y:S01]  /*2a60*/  IMAD.IADD R8, R15, 0x1, R8 ;  /* 0x000000010f087824 */ /* 0x002fe200078e0208 */
        /* <DEDUP_REMOVED lines=8> */
[----:B------:R-:W-:Y:S02]  /*2af0*/  ISETP.GT.U32.AND P0, PT, R0, 0x1f, PT ;  /* 0x0000001f0000780c */ /* 0x000fe40003f04070 */
        /* <DEDUP_REMOVED lines=21> */
.L_x_1231:
[----:B------:R-:W-:Y:S05]  /*2c50*/  @!P0 BRA `(.L_x_1200) ;  /* 0x0000000000848947 */ /* 0x000fea0003800000 */
[----:B------:R-:W-:-:S07]  /*2c60*/  IMAD.MOV.U32 R8, RZ, RZ, 0x16a ;  /* 0x0000016aff087424 */ /* 0x000fce00078e00ff */
.L_x_1202:
        /* <DEDUP_REMOVED lines=29> */
.L_x_1234:
[----:B------:R-:W-:Y:S05]  /*2e40*/  @P0 BRA `(.L_x_1202) ;  /* 0xfffffffc00880947 */ /* 0x000fea000383ffff */
[----:B------:R-:W-:Y:S02]  /*2e50*/  IMAD.MOV.U32 R8, RZ, RZ, R36 ;  /* 0x000000ffff087224 */ /* 0x000fe400078e0024 */
[----:B------:R-:W-:-:S07]  /*2e60*/  IMAD.MOV.U32 R9, RZ, RZ, R37 ;  /* 0x000000ffff097224 */ /* 0x000fce00078e0025 */
.L_x_1200:
[----:B------:R-:W-:Y:S01]  /*2e70*/  UMOV UR5, 0xffffffff ;  /* 0xffffffff00057882 */ /* 0x000fe20000000000 */
[----:B------:R-:W-:Y:S02]  /*2e80*/  ISETP.NE.AND P0, PT, R8, 0x65, PT ;  /* 0x000000650800780c */ /* 0x000fe40003f05270 */
[----:B------:R-:W-:Y:S11]  /*2e90*/  BRA.DIV UR5, `(.L_x_1203) ;  /* 0x0000007a05d47947 */ /* 0x000ff6000b800000 */
[----:B------:R-:W0:Y:S01]  /*2ea0*/  S2R R14, SR_GEMASK ;  /* 0x00000000000e7919 */ /* 0x000e220000003c00 */
[----:B------:R-:W-:Y:S01]  /*2eb0*/  VOTE.ANY R13, PT, !P0 ;  /* 0x00000000000d7806 */ /* 0x000fe200040e0100 */
[C---:B------:R-:W-:Y:S01]  /*2ec0*/  VIADD R36, R34.reuse, 0x2 ;  /* 0x0000000222247836 */ /* 0x040fe20000000000 */
[----:B------:R-:W1:Y:S01]  /*2ed0*/  LDC.64 R44, c[0x0][0x3a0] ;  /* 0x0000e800ff2c7b82 */ /* 0x000e620000000a00 */
[C---:B------:R-:W-:Y:S02]  /*2ee0*/  VIADD R39, R34.reuse, 0x4 ;  /* 0x0000000422277836 */ /* 0x040fe40000000000 */
[----:B------:R-:W-:Y:S01]  /*2ef0*/  VIADD R40, R34, 0x8 ;  /* 0x0000000822287836 */ /* 0x000fe20000000000 */
[----:B-1----:R-:W-:Y:S02]  /*2f00*/  IADD3 R44, P2, PT, R44, 0x100, RZ ;  /* 0x000001002c2c7810 */ /* 0x002fe40007f5e0ff */
[----:B0-----:R-:W-:-:S03]  /*2f10*/  LOP3.LUT R13, R13, 0x80000000, R14, 0xec, !PT ;  /* 0x800000000d0d7812 */ /* 0x001fc600078eec0e */
[----:B------:R-:W-:Y:S02]  /*2f20*/  IMAD.X R45, RZ, RZ, R45, P2 ;  /* 0x000000ffff2d7224 */ /* 0x000fe400010e062d */
        /* <DEDUP_REMOVED lines=24> */
[----:B0-----:R-:W-:-:S05]  /*30b0*/  SEL R42, R37, RZ, !P1 ;  /* 0x000000ff252a7207 */ /* 0x001fca0004800000 */
[----:B------:R-:W-:-:S07]  /*30c0*/  IMAD.IADD R42, R13, 0x1, R42 ;  /* 0x000000010d2a7824 */ /* 0x000fce00078e022a */
.L_x_1243:
[----:B------:R-:W-:Y:S05]  /*30d0*/  @!P0 BRA `(.L_x_1204) ;  /* 0x00000004002c8947 */ /* 0x000fea0003800000 */
[----:B------:R-:W-:-:S07]  /*30e0*/  IMAD.MOV.U32 R43, RZ, RZ, 0x16a ;  /* 0x0000016aff2b7424 */ /* 0x000fce00078e00ff */
.L_x_1210:
        /* <DEDUP_REMOVED lines=8> */
.L_x_1246:
[----:B------:R-:W-:Y:S05]  /*3170*/  @!P0 BRA `(.L_x_1206) ;  /* 0x0000000000848947 */ /* 0x000fea0003800000 */
[----:B------:R-:W-:-:S07]  /*3180*/  IMAD.MOV.U32 R12, RZ, RZ, R43 ;  /* 0x000000ffff0c7224 */ /* 0x000fce00078e002b */
.L_x_1208:
[----:B------:R-:W-:Y:S01]  /*3190*/  SHF.R.U32.HI R15, RZ, 0x1, R12 ;  /* 0x00000001ff0f7819 */ /* 0x000fe2000001160c */
[----:B------:R-:W-:-:S03]  /*31a0*/  IMAD R46, R35, 0x41a7, RZ ;  /* 0x000041a7232e7824 */ /* 0x000fc600078e02ff */
[----:B------:R-:W-:-:S04]  /*31b0*/  IADD3 R4, PT, PT, R12, 0x1, -R15 ;  /* 0x000000010c047810 */ /* 0x000fc80007ffe80f */
        /* <DEDUP_REMOVED lines=8> */
[----:B------:R-:W-:Y:S01]  /*3240*/  IMAD.HI.U32 R38, R13, R35, R12 ;  /* 0x000000230d267227 */ /* 0x000fe200078e000c */
[----:B------:R-:W-:-:S05]  /*3250*/  LOP3.LUT R35, R46, 0x7fffffff, RZ, 0xc0, !PT ;  /* 0x7fffffff2e237812 */ /* 0x000fca00078ec0ff */
        /* <DEDUP_REMOVED lines=16> */
.L_x_1249:
[----:B------:R-:W-:Y:S05]  /*3360*/  @P0 BRA `(.L_x_1208) ;  /* 0xfffffffc00880947 */ /* 0x000fea000383ffff */
[----:B------:R-:W-:Y:S02]  /*3370*/  IMAD.MOV.U32 R12, RZ, RZ, R46 ;  /* 0x000000ffff0c7224 */ /* 0x000fe400078e002e */
[----:B------:R-:W-:-:S07]  /*3380*/  IMAD.MOV.U32 R13, RZ, RZ, R47 ;  /* 0x000000ffff0d7224 */ /* 0x000fce00078e002f */
.L_x_1206:
        /* <DEDUP_REMOVED lines=31> */
.L_x_1258:
[----:B------:R-:W-:Y:S05]  /*3580*/  @P0 BRA `(.L_x_1210) ;  /* 0xfffffff800d80947 */ /* 0x000fea000383ffff */
.L_x_1204:
        /* <DEDUP_REMOVED lines=16> */
.L_x_1198:
[----:B------:R-:W-:Y:S05]  /*3690*/  WARPSYNC.ALL ;  /* 0x0000000000007948 */ /* 0x000fea0003800000 */
[----:B------:R-:W0:Y:S08]  /*36a0*/  S2UR UR6, SR_CgaCtaId ;  /* 0x00000000000679c3 */ /* 0x000e300000008800 */
[----:B------:R-:W-:Y:S01]  /*36b0*/  BAR.SYNC.DEFER_BLOCKING 0x0 ;  /* 0x0000000000007b1d */ /* 0x000fe20000010000 */
[C---:B------:R-:W-:Y:S01]  /*36c0*/  ISETP.NE.AND P0, PT, R0.reuse, RZ, PT ;  /* 0x000000ff0000720c */ /* 0x040fe20003f05270 */
[----:B------:R-:W-:Y:S01]  /*36d0*/  VIADD R56, R0, 0x2600 ;  /* 0x0000260000387836 */ /* 0x000fe20000000000 */
[----:B--2---:R-:W-:Y:S01]  /*36e0*/  LOP3.LUT R6, R16, 0x1, RZ, 0xc, !PT ;  /* 0x0000000110067812 */ /* 0x004fe200078e0cff */
[----:B------:R-:W-:Y:S01]  /*36f0*/  VIADD R58, R0, 0x2ac0 ;  /* 0x00002ac0003a7836 */ /* 0x000fe20000000000 */
[----:B------:R-:W-:Y:S01]  /*3700*/  LOP3.LUT R67, R17, 0x1, RZ, 0xc, !PT ;  /* 0x0000000111437812 */ /* 0x000fe200078e0cff */
[----:B------:R-:W-:Y:S01]  /*3710*/  UMOV UR5, 0x400 ;  /* 0x0000040000057882 */ /* 0x000fe20000000000 */
[----:B------:R-:W-:-:S02]  /*3720*/  LOP3.LUT R41, R18, 0x1, RZ, 0xc, !PT ;  /* 0x0000000112297812 */ /* 0x000fc400078e0cff */
[----:B------:R-:W-:Y:S02]  /*3730*/  LOP3.LUT R39, R19, 0x1, RZ, 0xc, !PT ;  /* 0x0000000113277812 */ /* 0x000fe400078e0cff */
[----:B------:R-:W-:Y:S02]  /*3740*/  LOP3.LUT R38, R2, 0x1, RZ, 0xc, !PT ;  /* 0x0000000102267812 */ /* 0x000fe400078e0cff */
[----:B------:R-:W-:Y:S02]  /*3750*/  LOP3.LUT R36, R3, 0x1, RZ, 0xc, !PT ;  /* 0x0000000103247812 */ /* 0x000fe400078e0cff */
[----:B------:R-:W-:Y:S02]  /*3760*/  LOP3.LUT R34, R32, 0x1, RZ, 0xc, !PT ;  /* 0x0000000120227812 */ /* 0x000fe400078e0cff */
[----:B------:R-:W-:Y:S02]  /*3770*/  LOP3.LUT R15, R31, 0x1, RZ, 0xc, !PT ;  /* 0x000000011f0f7812 */ /* 0x000fe400078e0cff */
[----:B------:R-:W-:-:S02]  /*3780*/  LOP3.LUT R14, R30, 0x1, RZ, 0xc, !PT ;  /* 0x000000011e0e7812 */ /* 0x000fc400078e0cff */
[----:B------:R-:W-:Y:S01]  /*3790*/  LOP3.LUT R37, R29, 0x1, RZ, 0xc, !PT ;  /* 0x000000011d257812 */ /* 0x000fe200078e0cff */
[----:B0-----:R-:W-:Y:S01]  /*37a0*/  ULEA UR5, UR6, UR5, 0x18 ;  /* 0x0000000506057291 */ /* 0x001fe2000f8ec0ff */
[----:B------:R-:W-:Y:S01]  /*37b0*/  LOP3.LUT R35, R28, 0x1, RZ, 0xc, !PT ;  /* 0x000000011c237812 */ /* 0x000fe200078e0cff */
[----:B------:R-:W0:Y:S01]  /*37c0*/  LDCU UR6, c[0x0][0x3ac] ;  /* 0x00007580ff0677ac */ /* 0x000e220008000800 */
[----:B------:R-:W-:Y:S02]  /*37d0*/  LOP3.LUT R13, R27, 0x1, RZ, 0xc, !PT ;  /* 0x000000011b0d7812 */ /* 0x000fe400078e0cff */
[----:B------:R-:W-:Y:S02]  /*37e0*/  LOP3.LUT R12, R26, 0x1, RZ, 0xc, !PT ;  /* 0x000000011a0c7812 */ /* 0x000fe400078e0cff */
[----:B------:R-:W-:Y:S02]  /*37f0*/  LOP3.LUT R10, R24, 0x1, RZ, 0xc, !PT ;  /* 0x00000001180a7812 */ /* 0x000fe400078e0cff */
[----:B------:R-:W1:Y:S01]  /*3800*/  @P0 LDS R4, [UR5+0x60] ;  /* 0x00006005ff040984 */ /* 0x000e620008000800 */
[----:B------:R-:W-:-:S02]  /*3810*/  LOP3.LUT R9, R23, 0x1, RZ, 0xc, !PT ;  /* 0x0000000117097812 */ /* 0x000fc400078e0cff */
[----:B------:R-:W-:Y:S01]  /*3820*/  LOP3.LUT R7, R20, 0x1, RZ, 0xc0, !PT ;  /* 0x0000000114077812 */ /* 0x000fe200078ec0ff */
[----:B------:R-:W2:Y:S01]  /*3830*/  LDS R81, [UR5+0x84] ;  /* 0x00008405ff517984 */ /* 0x000ea20008000800 */
[----:B------:R-:W-:Y:S02]  /*3840*/  LOP3.LUT P5, RZ, R17, 0x1, RZ, 0xc0, !PT ;  /* 0x0000000111ff7812 */ /* 0x000fe400078ac0ff */
[----:B------:R-:W-:Y:S01]  /*3850*/  ISETP.NE.U32.AND P4, PT, R7, 0x1, PT ;  /* 0x000000010700780c */ /* 0x000fe20003f85070 */
[----:B------:R-:W3:Y:S01]  /*3860*/  LDS R51, [UR5+0x8c] ;  /* 0x00008c05ff337984 */ /* 0x000ee20008000800 */
[----:B------:R-:W-:Y:S01]  /*3870*/  LOP3.LUT R7, R22, 0x1, RZ, 0xc, !PT ;  /* 0x0000000116077812 */ /* 0x000fe200078e0cff */
[----:B------:R-:W-:Y:S01]  /*3880*/  BAR.SYNC.DEFER_BLOCKING 0x0 ;  /* 0x0000000000007b1d */ /* 0x000fe20000010000 */
[----:B------:R-:W-:Y:S02]  /*3890*/  LOP3.LUT P6, RZ, R18, 0x1, RZ, 0xc0, !PT ;  /* 0x0000000112ff7812 */ /* 0x000fe400078cc0ff */
[----:B------:R-:W-:Y:S01]  /*38a0*/  LOP3.LUT R8, R21, 0x1, RZ, 0xc, !PT ;  /* 0x0000000115087812 */ /* 0x000fe200078e0cff */
[----:B-1----:R-:W-:Y:S01]  /*38b0*/  @P0 IMAD.IADD R11, R11, 0x1, R4 ;  /* 0x000000010b0b0824 */ /* 0x002fe200078e0204 */
[----:B------:R-:W-:-:S03]  /*38c0*/  LOP3.LUT P0, RZ, R16, 0x1, RZ, 0xc0, !PT ;  /* 0x0000000110ff7812 */ /* 0x000fc6000780c0ff */
[----:B------:R-:W-:Y:S01]  /*38d0*/  IMAD.IADD R40, R6, 0x1, R11 ;  /* 0x0000000106287824 */ /* 0x000fe200078e020b */
[--C-:B--2---:R-:W-:Y:S01]  /*38e0*/  IADD3 R33, PT, PT, R0, R33, -R81.reuse ;  /* 0x0000002100217210 */ /* 0x104fe20007ffe851 */
[----:B------:R-:W-:Y:S02]  /*38f0*/  IMAD.IADD R11, R11, 0x1, -R81 ;  /* 0x000000010b0b7824 */ /* 0x000fe400078e0a51 */
[----:B------:R-:W-:Y:S01]  /*3900*/  IMAD.IADD R42, R40, 0x1, R67 ;  /* 0x00000001282a7824 */ /* 0x000fe200078e0243 */
[----:B---3--:R-:W-:Y:S01]  /*3910*/  IADD3 R5, PT, PT, -R51, 0x2d20, RZ ;  /* 0x00002d2033057810 */ /* 0x008fe20007ffe1ff */
[----:B------:R-:W-:Y:S01]  /*3920*/  IMAD R4, R0, 0x13, -R11 ;  /* 0x0000001300047824 */ /* 0x000fe200078e0a0b */
[----:B------:R-:W-:Y:S01]  /*3930*/  LOP3.LUT R33, RZ, R33, RZ, 0x33, !PT ;  /* 0x00000021ff217212 */ /* 0x000fe200078e33ff */
[----:B------:R-:W-:Y:S02]  /*3940*/  IMAD.IADD R44, R42, 0x1, R41 ;  /* 0x000000012a2c7824 */ /* 0x000fe400078e0229 */
[----:B------:R-:W-:-:S02]  /*3950*/  IMAD.IADD R11, R5, 0x1, R11 ;  /* 0x00000001050b7824 */ /* 0x000fc400078e020b */
[----:B------:R-:W-:Y:S02]  /*3960*/  IMAD.IADD R43, R44, 0x1, R39 ;  /* 0x000000012c2b7824 */ /* 0x000fe400078e0227 */
[----:B------:R-:W-:Y:S01]  /*3970*/  IMAD.IADD R54, R6, 0x1, R11 ;  /* 0x0000000106367824 */ /* 0x000fe200078e020b */
[----:B------:R-:W-:Y:S01]  /*3980*/  SEL R4, R11, R4, !P0 ;  /* 0x000000040b047207 */ /* 0x000fe20004000000 */
[----:B------:R-:W-:Y:S01]  /*3990*/  IMAD.IADD R45, R43, 0x1, R38 ;  /* 0x000000012b2d7824 */ /* 0x000fe200078e0226 */
[----:B------:R-:W-:Y:S01]  /*39a0*/  LOP3.LUT R11, R25, 0x1, RZ, 0xc, !PT ;  /* 0x00000001190b7812 */ /* 0x000fe200078e0cff */
[----:B------:R-:W-:Y:S01]  /*39b0*/  IMAD.IADD R69, R81, 0x1, -R40 ;  /* 0x0000000151457824 */ /* 0x000fe200078e0a28 */
[----:B------:R-:W-:Y:S01]  /*39c0*/  IADD3 R6, PT, PT, R0, R51, R81 ;  /* 0x0000003300067210 */ /* 0x000fe20007ffe051 */
[----:B------:R-:W-:Y:S02]  /*39d0*/  IMAD.IADD R47, R45, 0x1, R36 ;  /* 0x000000012d2f7824 */ /* 0x000fe400078e0224 */
[----:B------:R-:W-:-:S02]  /*39e0*/  IMAD.IADD R71, R81, 0x1, -R42 ;  /* 0x0000000151477824 */ /* 0x000fc400078e0a2a */
[----:B------:R-:W-:Y:S02]  /*39f0*/  IMAD.IADD R46, R47, 0x1, R34 ;  /* 0x000000012f2e7824 */ /* 0x000fe400078e0222 */
[C---:B------:R-:W-:Y:S02]  /*3a00*/  IMAD.IADD R79, R81.reuse, 0x1, -R47 ;  /* 0x00000001514f7824 */ /* 0x040fe400078e0a2f */
[----:B------:R-:W-:Y:S02]  /*3a10*/  IMAD.IADD R63, R46, 0x1, R15 ;  /* 0x000000012e3f7824 */ /* 0x000fe400078e020f */
[----:B------:R-:W-:Y:S02]  /*3a20*/  IMAD.IADD R73, R81, 0x1, -R44 ;  /* 0x0000000151497824 */ /* 0x000fe400078e0a2c */
[----:B------:R-:W-:Y:S02]  /*3a30*/  IMAD.IADD R48, R63, 0x1, R14 ;  /* 0x000000013f307824 */ /* 0x000fe400078e020e */
[----:B------:R-:W-:-:S02]  /*3a40*/  IMAD R69, R0, 0x13, R69 ;  /* 0x0000001300457824 */ /* 0x000fc400078e0245 */
[----:B------:R-:W-:Y:S02]  /*3a50*/  IMAD.IADD R50, R48, 0x1, R37 ;  /* 0x0000000130327824 */ /* 0x000fe400078e0225 */
[----:B------:R-:W-:Y:S02]  /*3a60*/  IMAD R71, R0, 0x13, R71 ;  /* 0x0000001300477824 */ /* 0x000fe400078e0247 */
[----:B------:R-:W-:Y:S02]  /*3a70*/  IMAD.IADD R52, R50, 0x1, R35 ;  /* 0x0000000132347824 */ /* 0x000fe400078e0223 */
[C---:B------:R-:W-:Y:S02]  /*3a80*/  IMAD.IADD R75, R81.reuse, 0x1, -R43 ;  /* 0x00000001514b7824 */ /* 0x040fe400078e0a2b */
[----:B------:R-:W-:Y:S02]  /*3a90*/  IMAD.IADD R49, R52, 0x1, R13 ;  /* 0x0000000134317824 */ /* 0x000fe400078e020d */
[----:B------:R-:W-:-:S02]  /*3aa0*/  IMAD.IADD R77, R81, 0x1, -R45 ;  /* 0x00000001514d7824 */ /* 0x000fc400078e0a2d */
[----:B------:R-:W-:Y:S02]  /*3ab0*/  IMAD.IADD R40, R49, 0x1, R12 ;  /* 0x0000000131287824 */ /* 0x000fe400078e020c */
[C---:B------:R-:W-:Y:S02]  /*3ac0*/  IMAD.IADD R47, R81.reuse, 0x1, -R49 ;  /* 0x00000001512f7824 */ /* 0x040fe400078e0a31 */
[----:B------:R-:W-:Y:S02]  /*3ad0*/  IMAD.IADD R51, R40, 0x1, R11 ;  /* 0x0000000128337824 */ /* 0x000fe400078e020b */
[----:B------:R-:W-:Y:S02]  /*3ae0*/  IMAD.IADD R53, R81, 0x1, -R40 ;  /* 0x0000000151357824 */ /* 0x000fe400078e0a28 */
[----:B------:R-:W-:Y:S02]  /*3af0*/  VIADD R40, R0, 0x260 ;  /* 0x0000026000287836 */ /* 0x000fe40000000000 */
[----:B------:R-:W-:-:S02]  /*3b00*/  IMAD.IADD R42, R51, 0x1, R10 ;  /* 0x00000001332a7824 */ /* 0x000fc400078e020a */
[----:B------:R-:W-:Y:S01]  /*3b10*/  VIADD R71, R71, 0x2 ;  /* 0x0000000247477836 */ /* 0x000fe20000000000 */
[-C--:B------:R-:W-:Y:S01]  /*3b20*/  ISETP.GE.AND P3, PT, R40, R5.reuse, PT ;  /* 0x000000052800720c */ /* 0x080fe20003f66270 */
[----:B------:R-:W-:Y:S02]  /*3b30*/  VIADD R40, R0, 0x4c0 ;  /* 0x000004c000287836 */ /* 0x000fe40000000000 */
[----:B------:R-:W-:Y:S02]  /*3b40*/  IMAD.IADD R44, R42, 0x1, R9 ;  /* 0x000000012a2c7824 */ /* 0x000fe400078e0209 */
[----:B------:R-:W-:Y:S01]  /*3b50*/  IMAD.IADD R49, R81, 0x1, -R42 ;  /* 0x0000000151317824 */ /* 0x000fe200078e0a2a */
[----:B------:R-:W-:Y:S01]  /*3b60*/  ISETP.GE.AND P2, PT, R40, R5, PT ;  /* 0x000000052800720c */ /* 0x000fe20003f46270 */
[C---:B------:R-:W-:Y:S02]  /*3b70*/  VIADD R42, R0.reuse, 0x720 ;  /* 0x00000720002a7836 */ /* 0x040fe40000000000 */
[----:B------:R-:W-:-:S02]  /*3b80*/  VIADD R40, R0, 0x980 ;  /* 0x0000098000287836 */ /* 0x000fc40000000000 */
[----:B------:R-:W-:Y:S01]  /*3b90*/  IMAD R73, R0, 0x13, R73 ;  /* 0x0000001300497824 */ /* 0x000fe200078e0249 */
[-C--:B------:R-:W-:Y:S01]  /*3ba0*/  ISETP.GE.AND P1, PT, R42, R5.reuse, PT ;  /* 0x000000052a00720c */ /* 0x080fe20003f26270 */
[----:B------:R-:W-:Y:S01]  /*3bb0*/  IMAD.IADD R42, R67, 0x1, R54 ;  /* 0x00000001432a7824 */ /* 0x000fe200078e0236 */
[----:B------:R-:W-:Y:S01]  /*3bc0*/  ISETP.GE.AND P0, PT, R40, R5, PT ;  /* 0x000000052800720c */ /* 0x000fe20003f06270 */
[----:B------:R-:W-:Y:S02]  /*3bd0*/  VIADD R40, R69, 0x1 ;  /* 0x0000000145287836 */ /* 0x000fe40000000000 */
[----:B------:R-:W-:Y:S02]  /*3be0*/  IMAD.IADD R45, R44, 0x1, R7 ;  /* 0x000000012c2d7824 */ /* 0x000fe400078e0207 */
[----:B------:R-:W-:Y:S01]  /*3bf0*/  IMAD.IADD R61, R81, 0x1, -R44 ;  /* 0x00000001513d7824 */ /* 0x000fe200078e0a2c */
[----:B------:R-:W-:Y:S01]  /*3c00*/  SEL R40, R54, R40, !P5 ;  /* 0x0000002836287207 */ /* 0x000fe20006800000 */
[----:B------:R-:W-:Y:S01]  /*3c10*/  IMAD.IADD R44, R41, 0x1, R42 ;  /* 0x00000001292c7824 */ /* 0x000fe200078e022a */
[----:B------:R-:W-:Y:S01]  /*3c20*/  SEL R41, R42, R71, !P6 ;  /* 0x000000472a297207 */ /* 0x000fe20007000000 */
[----:B------:R-:W-:Y:S01]  /*3c30*/  IMAD R75, R0, 0x13, R75 ;  /* 0x00000013004b7824 */ /* 0x000fe200078e024b */
[----:B------:R-:W-:Y:S01]  /*3c40*/  LOP3.LUT P5, RZ, R19, 0x1, RZ, 0xc0, !PT ;  /* 0x0000000113ff7812 */ /* 0x000fe200078ac0ff */
[----:B------:R-:W-:Y:S01]  /*3c50*/  VIADD R73, R73, 0x3 ;  /* 0x0000000349497836 */ /* 0x000fe20000000000 */
[----:B------:R-:W-:Y:S01]  /*3c60*/  LOP3.LUT P6, RZ, R2, 0x1, RZ, 0xc0, !PT ;  /* 0x0000000102ff7812 */ /* 0x000fe200078cc0ff */
[----:B------:R-:W-:Y:S01]  /*3c70*/  IMAD.IADD R42, R39, 0x1, R44 ;  /* 0x00000001272a7824 */ /* 0x000fe200078e022c */
[----:B------:R-:W-:Y:S01]  /*3c80*/  LEA R40, R40, UR5, 0x2 ;  /* 0x0000000528287c11 */ /* 0x000fe2000f8e10ff */
[----:B------:R-:W-:Y:S01]  /*3c90*/  VIADD R75, R75, 0x4 ;  /* 0x000000044b4b7836 */ /* 0x000fe20000000000 */
[----:B------:R-:W-:Y:S01]  /*3ca0*/  SEL R39, R44, R73, !P5 ;  /* 0x000000492c277207 */ /* 0x000fe20006800000 */
[----:B------:R-:W-:Y:S01]  /*3cb0*/  IMAD R77, R0, 0x13, R77 ;  /* 0x00000013004d7824 */ /* 0x000fe200078e024d */
[----:B------:R-:W-:Y:S01]  /*3cc0*/  LOP3.LUT P5, RZ, R3, 0x1, RZ, 0xc0, !PT ;  /* 0x0000000103ff7812 */ /* 0x000fe200078ac0ff */
[----:B------:R-:W-:Y:S01]  /*3cd0*/  IMAD.IADD R44, R38, 0x1, R42 ;  /* 0x00000001262c7824 */ /* 0x000fe200078e022a */
[----:B------:R-:W-:Y:S01]  /*3ce0*/  SEL R38, R42, R75, !P6 ;  /* 0x0000004b2a267207 */ /* 0x000fe20007000000 */
[----:B------:R-:W-:Y:S01]  /*3cf0*/  IMAD.IADD R65, R81, 0x1, -R46 ;  /* 0x0000000151417824 */ /* 0x000fe200078e0a2e */
[----:B------:R-:W-:Y:S01]  /*3d00*/  LOP3.LUT P6, RZ, R32, 0x1, RZ, 0xc0, !PT ;  /* 0x0000000120ff7812 */ /* 0x000fe200078cc0ff */
[----:B------:R-:W-:Y:S01]  /*3d10*/  IMAD R79, R0, 0x13, R79 ;  /* 0x00000013004f7824 */ /* 0x000fe200078e024f */
[----:B------:R-:W-:Y:S01]  /*3d20*/  LEA R41, R41, UR5, 0x2 ;  /* 0x0000000529297c11 */ /* 0x000fe2000f8e10ff */
[----:B------:R-:W-:-:S02]  /*3d30*/  VIADD R77, R77, 0x5 ;  /* 0x000000054d4d7836 */ /* 0x000fc40000000000 */
[----:B------:R-:W-:Y:S02]  /*3d40*/  IMAD.IADD R42, R36, 0x1, R44 ;  /* 0x00000001242a7824 */ /* 0x000fe400078e022c */
[----:B------:R-:W-:Y:S01]  /*3d50*/  IMAD.IADD R63, R81, 0x1, -R63 ;  /* 0x00000001513f7824 */ /* 0x000fe200078e0a3f */
[----:B------:R-:W-:Y:S01]  /*3d60*/  SEL R36, R44, R77, !P5 ;  /* 0x0000004d2c247207 */ /* 0x000fe20006800000 */
[----:B------:R-:W-:Y:S01]  /*3d70*/  VIADD R79, R79, 0x6 ;  /* 0x000000064f4f7836 */ /* 0x000fe20000000000 */
[----:B------:R-:W-:Y:S01]  /*3d80*/  LOP3.LUT P5, RZ, R31, 0x1, RZ, 0xc0, !PT ;  /* 0x000000011fff7812 */ /* 0x000fe200078ac0ff */
[----:B------:R-:W-:Y:S01]  /*3d90*/  IMAD R65, R0, 0x13, R65 ;  /* 0x0000001300417824 */ /* 0x000fe200078e0241 */
[----:B------:R-:W-:Y:S01]  /*3da0*/  LEA R36, R36, UR5, 0x2 ;  /* 0x0000000524247c11 */ /* 0x000fe2000f8e10ff */
[----:B------:R-:W-:Y:S01]  /*3db0*/  IMAD.IADD R44, R34, 0x1, R42 ;  /* 0x00000001222c7824 */ /* 0x000fe200078e022a */
[----:B------:R-:W-:Y:S01]  /*3dc0*/  SEL R34, R42, R79, !P6 ;  /* 0x0000004f2a227207 */ /* 0x000fe20007000000 */
[----:B------:R-:W-:Y:S01]  /*3dd0*/  IMAD.IADD R59, R81, 0x1, -R48 ;  /* 0x00000001513b7824 */ /* 0x000fe200078e0a30 */
[----:B------:R-:W-:Y:S01]  /*3de0*/  LOP3.LUT P6, RZ, R30, 0x1, RZ, 0xc0, !PT ;  /* 0x000000011eff7812 */ /* 0x000fe200078cc0ff */
[----:B------:R-:W-:-:S02]  /*3df0*/  IMAD R63, R0, 0x13, R63 ;  /* 0x00000013003f7824 */ /* 0x000fc400078e023f */
[----:B------:R-:W-:Y:S02]  /*3e00*/  VIADD R65, R65, 0x7 ;  /* 0x0000000741417836 */ /* 0x000fe40000000000 */
[----:B------:R-:W-:Y:S02]  /*3e10*/  IMAD.IADD R42, R15, 0x1, R44 ;  /* 0x000000010f2a7824 */ /* 0x000fe400078e022c */
[----:B------:R-:W-:Y:S01]  /*3e20*/  IMAD.IADD R57, R81, 0x1, -R50 ;  /* 0x0000000151397824 */ /* 0x000fe200078e0a32 */
[----:B------:R-:W-:Y:S01]  /*3e30*/  SEL R15, R44, R65, !P5 ;  /* 0x000000412c0f7207 */ /* 0x000fe20006800000 */
[----:B------:R-:W-:Y:S01]  /*3e40*/  VIADD R63, R63, 0x8 ;  /* 0x000000083f3f7836 */ /* 0x000fe20000000000 */
[----:B------:R-:W-:Y:S01]  /*3e50*/  LOP3.LUT P5, RZ, R29, 0x1, RZ, 0xc0, !PT ;  /* 0x000000011dff7812 */ /* 0x000fe200078ac0ff */
[----:B------:R-:W-:Y:S02]  /*3e60*/  IMAD R59, R0, 0x13, R59 ;  /* 0x00000013003b7824 */ /* 0x000fe400078e023b */
[----:B------:R-:W-:Y:S01]  /*3e70*/  IMAD.IADD R44, R14, 0x1, R42 ;  /* 0x000000010e2c7824 */ /* 0x000fe200078e022a */
[----:B------:R-:W-:Y:S01]  /*3e80*/  SEL R14, R42, R63, !P6 ;  /* 0x0000003f2a0e7207 */ /* 0x000fe20007000000 */
[----:B------:R-:W-:Y:S01]  /*3e90*/  IMAD R57, R0, 0x13, R57 ;  /* 0x0000001300397824 */ /* 0x000fe200078e0239 */
[----:B------:R-:W-:Y:S01]  /*3ea0*/  LOP3.LUT P6, RZ, R28, 0x1, RZ, 0xc0, !PT ;  /* 0x000000011cff7812 */ /* 0x000fe200078cc0ff */
[----:B------:R-:W-:-:S02]  /*3eb0*/  VIADD R59, R59, 0x9 ;  /* 0x000000093b3b7836 */ /* 0x000fc40000000000 */
[----:B------:R-:W-:Y:S02]  /*3ec0*/  IMAD.IADD R42, R37, 0x1, R44 ;  /* 0x00000001252a7824 */ /* 0x000fe400078e022c */
[----:B------:R-:W-:Y:S01]  /*3ed0*/  IMAD.IADD R55, R81, 0x1, -R52 ;  /* 0x0000000151377824 */ /* 0x000fe200078e0a34 */
[----:B------:R-:W-:Y:S01]  /*3ee0*/  SEL R37, R44, R59, !P5 ;  /* 0x0000003b2c257207 */ /* 0x000fe20006800000 */
[----:B------:R-:W-:Y:S01]  /*3ef0*/  VIADD R57, R57, 0xa ;  /* 0x0000000a39397836 */ /* 0x000fe20000000000 */
[----:B------:R-:W-:Y:S01]  /*3f00*/  LOP3.LUT P5, RZ, R27, 0x1, RZ, 0xc0, !PT ;  /* 0x000000011bff7812 */ /* 0x000fe200078ac0ff */
[----:B------:R-:W-:Y:S02]  /*3f10*/  IMAD.IADD R44, R35, 0x1, R42 ;  /* 0x00000001232c7824 */ /* 0x000fe400078e022a */
[----:B------:R-:W-:Y:S01]  /*3f20*/  IMAD R55, R0, 0x13, R55 ;  /* 0x0000001300377824 */ /* 0x000fe200078e0237 */
[----:B------:R-:W-:Y:S01]  /*3f30*/  SEL R35, R42, R57, !P6 ;  /* 0x000000392a237207 */ /* 0x000fe20007000000 */
[----:B------:R-:W-:Y:S01]  /*3f40*/  IMAD.IADD R42, R13, 0x1, R44 ;  /* 0x000000010d2a7824 */ /* 0x000fe200078e022c */
[----:B------:R-:W-:Y:S01]  /*3f50*/  LOP3.LUT P6, RZ, R26, 0x1, RZ, 0xc0, !PT ;  /* 0x000000011aff7812 */ /* 0x000fe200078cc0ff */
[----:B------:R-:W-:Y:S01]  /*3f60*/  IMAD R47, R0, 0x13, R47 ;  /* 0x00000013002f7824 */ /* 0x000fe200078e022f */
[----:B------:R-:W-:Y:S01]  /*3f70*/  LEA R35, R35, UR5, 0x2 ;  /* 0x0000000523237c11 */ /* 0x000fe2000f8e10ff */
[----:B------:R-:W-:-:S02]  /*3f80*/  VIADD R55, R55, 0xb ;  /* 0x0000000b37377836 */ /* 0x000fc40000000000 */
[----:B------:R-:W-:Y:S02]  /*3f90*/  IMAD.IADD R51, R81, 0x1, -R51 ;  /* 0x0000000151337824 */ /* 0x000fe400078e0a33 */
[----:B------:R-:W-:Y:S01]  /*3fa0*/  IMAD R53, R0, 0x13, R53 ;  /* 0x0000001300357824 */ /* 0x000fe200078e0235 */
[----:B------:R-:W-:Y:S01]  /*3fb0*/  SEL R13, R44, R55, !P5 ;  /* 0x000000372c0d7207 */ /* 0x000fe20006800000 */
[----:B------:R-:W-:Y:S01]  /*3fc0*/  IMAD.IADD R46, R12, 0x1, R42 ;  /* 0x000000010c2e7824 */ /* 0x000fe200078e022a */
[----:B------:R-:W-:Y:S01]  /*3fd0*/  LOP3.LUT P5, RZ, R25, 0x1, RZ, 0xc0, !PT ;  /* 0x0000000119ff7812 */ /* 0x000fe200078ac0ff */
[----:B------:R-:W-:Y:S02]  /*3fe0*/  VIADD R47, R47, 0xc ;  /* 0x0000000c2f2f7836 */ /* 0x000fe40000000000 */
[----:B------:R-:W-:Y:S02]  /*3ff0*/  IMAD R51, R0, 0x13, R51 ;  /* 0x0000001300337824 */ /* 0x000fe400078e0233 */
[----:B------:R-:W-:Y:S01]  /*4000*/  VIADD R44, R53, 0xd ;  /* 0x0000000d352c7836 */ /* 0x000fe20000000000 */
[----:B------:R-:W-:Y:S01]  /*4010*/  SEL R12, R42, R47, !P6 ;  /* 0x0000002f2a0c7207 */ /* 0x000fe20007000000 */
[----:B------:R-:W-:Y:S01]  /*4020*/  IMAD.IADD R11, R11, 0x1, R46 ;  /* 0x000000010b0b7824 */ /* 0x000fe200078e022e */
[----:B------:R-:W-:Y:S01]  /*4030*/  LOP3.LUT P6, RZ, R24, 0x1, RZ, 0xc0, !PT ;  /* 0x0000000118ff7812 */ /* 0x000fe200078cc0ff */
[----:B------:R-:W-:Y:S01]  /*4040*/  IMAD R49, R0, 0x13, R49 ;  /* 0x0000001300317824 */ /* 0x000fe200078e0231 */
[----:B------:R-:W-:Y:S01]  /*4050*/  SEL R44, R46, R44, !P5 ;  /* 0x0000002c2e2c7207 */ /* 0x000fe20006800000 */
[----:B------:R-:W-:Y:S01]  /*4060*/  VIADD R51, R51, 0xe ;  /* 0x0000000e33337836 */ /* 0x000fe20000000000 */
[----:B------:R-:W-:Y:S01]  /*4070*/  LOP3.LUT P5, RZ, R23, 0x1, RZ, 0xc0, !PT ;  /* 0x0000000117ff7812 */ /* 0x000fe200078ac0ff */
[----:B------:R-:W-:Y:S01]  /*4080*/  VIADD R42, R0, 0xbe0 ;  /* 0x00000be0002a7836 */ /* 0x000fe20000000000 */
[----:B------:R-:W-:Y:S01]  /*4090*/  LEA R53, R34, UR5, 0x2 ;  /* 0x0000000522357c11 */ /* 0x000fe2000f8e10ff */
[----:B------:R-:W-:Y:S01]  /*40a0*/  IMAD.IADD R10, R10, 0x1, R11 ;  /* 0x000000010a0a7824 */ /* 0x000fe200078e020b */
[----:B------:R-:W-:Y:S01]  /*40b0*/  SEL R46, R11, R51, !P6 ;  /* 0x000000330b2e7207 */ /* 0x000fe20007000000 */
[----:B------:R-:W-:Y:S01]  /*40c0*/  VIADD R48, R49, 0xf ;  /* 0x0000000f31307836 */ /* 0x000fe20000000000 */
[----:B------:R-:W-:Y:S01]  /*40d0*/  ISETP.GE.AND P6, PT, R42, R5, PT ;  /* 0x000000052a00720c */ /* 0x000fe20003fc6270 */
[----:B------:R-:W-:Y:S01]  /*40e0*/  IMAD R61, R0, 0x13, R61 ;  /* 0x00000013003d7824 */ /* 0x000fe200078e023d */
[----:B------:R-:W-:Y:S01]  /*40f0*/  LEA R34, R15, UR5, 0x2 ;  /* 0x000000050f227c11 */ /* 0x000fe2000f8e10ff */
[C---:B------:R-:W-:Y:S01]  /*4100*/  IMAD.IADD R43, R81.reuse, 0x1, -R45 ;  /* 0x00000001512b7824 */ /* 0x040fe200078e0a2d */
[----:B------:R-:W-:Y:S01]  /*4110*/  IADD3 R45, PT, PT, R81, -R45, -R8 ;  /* 0x8000002d512d7210 */ /* 0x000fe20007ffe808 */
[----:B------:R-:W-:Y:S01]  /*4120*/  IMAD.IADD R42, R9, 0x1, R10 ;  /* 0x00000001092a7824 */ /* 0x000fe200078e020a */
[----:B------:R-:W-:Y:S01]  /*4130*/  SEL R48, R10, R48, !P5 ;  /* 0x000000300a307207 */ /* 0x000fe20006800000 */
[----:B------:R-:W-:Y:S01]  /*4140*/  VIADD R61, R61, 0x10 ;  /* 0x000000103d3d7836 */ /* 0x000fe20000000000 */
[----:B------:R-:W-:Y:S01]  /*4150*/  LOP3.LUT P5, RZ, R22, 0x1, RZ, 0xc0, !PT ;  /* 0x0000000116ff7812 */ /* 0x000fe200078ac0ff */
[----:B------:R-:W-:Y:S01]  /*4160*/  IMAD R43, R0, 0x13, R43 ;  /* 0x00000013002b7824 */ /* 0x000fe200078e022b */
[----:B------:R-:W-:Y:S01]  /*4170*/  LEA R15, R14, UR5, 0x2 ;  /* 0x000000050e0f7c11 */ /* 0x000fe2000f8e10ff */
[----:B------:R-:W-:Y:S01]  /*4180*/  IMAD R45, R0, 0x13, R45 ;  /* 0x00000013002d7824 */ /* 0x000fe200078e022d */
[----:B------:R-:W-:Y:S01]  /*4190*/  SEL R61, R42, R61, !P5 ;  /* 0x0000003d2a3d7207 */ /* 0x000fe20006800000 */
[----:B------:R-:W-:Y:S01]  /*41a0*/  IMAD.IADD R7, R7, 0x1, R42 ;  /* 0x0000000107077824 */ /* 0x000fe200078e022a */
[----:B------:R-:W-:Y:S01]  /*41b0*/  LOP3.LUT P5, RZ, R21, 0x1, RZ, 0xc0, !PT ;  /* 0x0000000115ff7812 */ /* 0x000fe200078ac0ff */
[----:B------:R-:W-:Y:S01]  /*41c0*/  VIADD R43, R43, 0x11 ;  /* 0x000000112b2b7836 */ /* 0x000fe20000000000 */
[----:B------:R-:W-:Y:S01]  /*41d0*/  LEA R14, R13, UR5, 0x2 ;  /* 0x000000050d0e7c11 */ /* 0x000fe2000f8e10ff */
[----:B------:R-:W-:Y:S01]  /*41e0*/  VIADD R10, R0, 0xe40 ;  /* 0x00000e40000a7836 */ /* 0x000fe20000000000 */
[----:B------:R-:W-:Y:S01]  /*41f0*/  LEA R44, R44, UR5, 0x2 ;  /* 0x000000052c2c7c11 */ /* 0x000fe2000f8e10ff */
[----:B------:R-:W-:Y:S01]  /*4200*/  VIADD R54, R45, 0x12 ;  /* 0x000000122d367836 */ /* 0x000fe20000000000 */
[----:B------:R-:W-:Y:S01]  /*4210*/  SEL R52, R7, R43, !P5 ;  /* 0x0000002b07347207 */ /* 0x000fe20006800000 */
[----:B------:R-:W-:Y:S01]  /*4220*/  @P4 IMAD.IADD R54, R8, 0x1, R7 ;  /* 0x0000000108364824 */ /* 0x000fe200078e0207 */
[-C--:B------:R-:W-:Y:S01]  /*4230*/  ISETP.GE.AND P4, PT, R0, R5.reuse, PT ;  /* 0x000000050000720c */ /* 0x080fe20003f86270 */
[----:B0-----:R-:W-:Y:S01]  /*4240*/  VIADD R50, R33, UR6 ;  /* 0x0000000621327c36 */ /* 0x001fe20008000000 */
[----:B------:R-:W-:Y:S01]  /*4250*/  ISETP.GE.AND P5, PT, R10, R5, PT ;  /* 0x000000050a00720c */ /* 0x000fe20003fa6270 */
[----:B------:R-:W-:Y:S01]  /*4260*/  VIADD R51, R6, 0xffffd2e0 ;  /* 0xffffd2e006337836 */ /* 0x000fe20000000000 */
[----:B------:R-:W-:Y:S01]  /*4270*/  LEA R13, R46, UR5, 0x2 ;  /* 0x000000052e0d7c11 */ /* 0x000fe2000f8e10ff */
[----:B------:R-:W-:Y:S01]  /*4280*/  VIADD R8, R0, 0x10a0 ;  /* 0x000010a000087836 */ /* 0x000fe20000000000 */
[----:B------:R-:W-:Y:S01]  /*4290*/  LEA R48, R48, UR5, 0x2 ;  /* 0x0000000530307c11 */ /* 0x000fe2000f8e10ff */
[----:B------:R-:W-:Y:S01]  /*42a0*/  VIADD R10, R0, 0x1300 ;  /* 0x00001300000a7836 */ /* 0x000fe20000000000 */
[C---:B------:R-:W-:Y:S01]  /*42b0*/  SEL R51, R50.reuse, R51, !P4 ;  /* 0x0000003332337207 */ /* 0x040fe20006000000 */
[----:B------:R-:W-:Y:S01]  /*42c0*/  VIADD R49, R50, 0xfffffda0 ;  /* 0xfffffda032317836 */ /* 0x000fe20000000000 */
[-C--:B------:R-:W-:Y:S01]  /*42d0*/  ISETP.GE.AND P4, PT, R8, R5.reuse, PT ;  /* 0x000000050800720c */ /* 0x080fe20003f86270 */
[----:B------:R-:W-:Y:S01]  /*42e0*/  VIADD R8, R0, 0x1560 ;  /* 0x0000156000087836 */ /* 0x000fe20000000000 */
[----:B------:R-:W-:Y:S01]  /*42f0*/  LEA R61, R61, UR5, 0x2 ;  /* 0x000000053d3d7c11 */ /* 0x000fe2000f8e10ff */
[----:B------:R-:W-:Y:S01]  /*4300*/  @P3 VIADD R49, R6, 0xffffd540 ;  /* 0xffffd54006313836 */ /* 0x000fe20000000000 */
[----:B------:R-:W-:Y:S01]  /*4310*/  ISETP.GE.AND P3, PT, R10, R5, PT ;  /* 0x000000050a00720c */ /* 0x000fe20003f66270 */
[----:B------:R-:W-:Y:S01]  /*4320*/  VIADD R47, R50, 0xfffffb40 ;  /* 0xfffffb40322f7836 */ /* 0x000fe20000000000 */
[----:B------:R-:W-:Y:S01]  /*4330*/  LEA R52, R52, UR5, 0x2 ;  /* 0x0000000534347c11 */ /* 0x000fe2000f8e10ff */
[----:B------:R-:W-:-:S02]  /*4340*/  VIADD R10, R0, 0x17c0 ;  /* 0x000017c0000a7836 */ /* 0x000fc40000000000 */
[----:B------:R-:W-:Y:S01]  /*4350*/  @P2 VIADD R47, R6, 0xffffd7a0 ;  /* 0xffffd7a0062f2836 */ /* 0x000fe20000000000 */
[-C--:B------:R-:W-:Y:S01]  /*4360*/  ISETP.GE.AND P2, PT, R8, R5.reuse, PT ;  /* 0x000000050800720c */ /* 0x080fe20003f46270 */
[----:B------:R-:W-:Y:S02]  /*4370*/  VIADD R45, R50, 0xfffff8e0 ;  /* 0xfffff8e0322d7836 */ /* 0x000fe40000000000 */
[----:B------:R-:W-:Y:S02]  /*4380*/  VIADD R8, R0, 0x1a20 ;  /* 0x00001a2000087836 */ /* 0x000fe40000000000 */
[----:B------:R-:W-:Y:S01]  /*4390*/  @P1 VIADD R45, R6, 0xffffda00 ;  /* 0xffffda00062d1836 */ /* 0x000fe20000000000 */
[----:B------:R-:W-:Y:S01]  /*43a0*/  ISETP.GE.AND P1, PT, R10, R5, PT ;  /* 0x000000050a00720c */ /* 0x000fe20003f26270 */
[----:B------:R-:W-:Y:S02]  /*43b0*/  VIADD R43, R50, 0xfffff680 ;  /* 0xfffff680322b7836 */ /* 0x000fe40000000000 */
        /* <DEDUP_REMOVED lines=13> */
[----:B------:R-:W-:Y:S02]  /*4490*/  VIADD R9, R50, 0xffffeaa0 ;  /* 0xffffeaa032097836 */ /* 0x000fe40000000000 */
[----:B------:R-:W-:Y:S01]  /*44a0*/  @P4 VIADD R11, R6, 0xffffe380 ;  /* 0xffffe380060b4836 */ /* 0x000fe20000000000 */
[-C--:B------:R-:W-:Y:S01]  /*44b0*/  ISETP.GE.AND P4, PT, R10, R5.reuse, PT ;  /* 0x000000050a00720c */ /* 0x080fe20003f86270 */
[----:B------:R-:W-:Y:S01]  /*44c0*/  @P2 VIADD R9, R6, 0xffffe840 ;  /* 0xffffe84006092836 */ /* 0x000fe20000000000 */
[----:B------:R-:W-:Y:S01]  /*44d0*/  ISETP.GE.AND P2, PT, R56, R5, PT ;  /* 0x000000053800720c */ /* 0x000fe20003f46270 */
[----:B------:R-:W-:-:S02]  /*44e0*/  VIADD R10, R50, 0xffffed00 ;  /* 0xffffed00320a7836 */ /* 0x000fc40000000000 */
[C---:B------:R-:W-:Y:S01]  /*44f0*/  VIADD R56, R0.reuse, 0x2860 ;  /* 0x0000286000387836 */ /* 0x040fe20000000000 */
[----:B------:R-:W-:Y:S01]  /*4500*/  LEA R0, R0, UR5, 0x2 ;  /* 0x0000000500007c11 */ /* 0x000fe2000f8e10ff */
[----:B------:R-:W-:Y:S01]  /*4510*/  @P3 VIADD R10, R6, 0xffffe5e0 ;  /* 0xffffe5e0060a3836 */ /* 0x000fe20000000000 */
[-C--:B------:R-:W-:Y:S01]  /*4520*/  ISETP.GE.AND P3, PT, R8, R5.reuse, PT ;  /* 0x000000050800720c */ /* 0x080fe20003f66270 */
[C---:B------:R-:W-:Y:S02]  /*4530*/  VIADD R8, R50.reuse, 0xffffe840 ;  /* 0xffffe84032087836 */ /* 0x040fe40000000000 */
[----:B------:R-:W-:Y:S02]  /*4540*/  VIADD R7, R50, 0xffffe5e0 ;  /* 0xffffe5e032077836 */ /* 0x000fe40000000000 */
[----:B------:R-:W-:Y:S01]  /*4550*/  @P1 VIADD R8, R6, 0xffffeaa0 ;  /* 0xffffeaa006081836 */ /* 0x000fe20000000000 */
[-C--:B------:R-:W-:Y:S01]  /*4560*/  ISETP.GE.AND P1, PT, R56, R5.reuse, PT ;  /* 0x000000053800720c */ /* 0x080fe20003f26270 */
[----:B------:R-:W-:Y:S01]  /*4570*/  @P0 VIADD R7, R6, 0xffffed00 ;  /* 0xffffed0006070836 */ /* 0x000fe20000000000 */
[----:B------:R-:W-:Y:S01]  /*4580*/  ISETP.GE.AND P0, PT, R58, R5, PT ;  /* 0x000000053a00720c */ /* 0x000fe20003f06270 */
[----:B------:R-:W-:Y:S01]  /*4590*/  VIADD R83, R50, 0xffffd7a0 ;  /* 0xffffd7a032537836 */ /* 0x000fe20000000000 */
[----:B------:R-:W-:Y:S01]  /*45a0*/  LEA R5, R4, UR5, 0x2 ;  /* 0x0000000504057c11 */ /* 0x000fe2000f8e10ff */
[----:B------:R-:W-:Y:S01]  /*45b0*/  VIADD R87, R50, 0xffffd540 ;  /* 0xffffd54032577836 */ /* 0x000fe20000000000 */
[----:B------:R-:W-:-:S02]  /*45c0*/  LEA R4, R39, UR5, 0x2 ;  /* 0x0000000527047c11 */ /* 0x000fc4000f8e10ff */
[----:B------:R-:W-:Y:S01]  /*45d0*/  LEA R39, R38, UR5, 0x2 ;  /* 0x0000000526277c11 */ /* 0x000fe2000f8e10ff */
[----:B------:R0:W-:Y:S04]  /*45e0*/  STS [R5], R16 ;  /* 0x0000001005007388 */ /* 0x0001e80000000800 */
[----:B------:R-:W-:Y:S01]  /*45f0*/  STS [R40], R17 ;  /* 0x0000001128007388 */ /* 0x000fe20000000800 */
[C---:B------:R-:W-:Y:S02]  /*4600*/  @P1 VIADD R83, R6.reuse, 0xfffffb40 ;  /* 0xfffffb4006531836 */ /* 0x040fe40000000000 */
[----:B------:R-:W-:Y:S01]  /*4610*/  @P0 VIADD R87, R6, 0xfffffda0 ;  /* 0xfffffda006570836 */ /* 0x000fe20000000000 */
[----:B------:R-:W-:Y:S01]  /*4620*/  STS [R41], R18 ;  /* 0x0000001229007388 */ /* 0x000fe20000000800 */
[----:B0-----:R-:W-:-:S03]  /*4630*/  LEA R5, R12, UR5, 0x2 ;  /* 0x000000050c057c11 */ /* 0x001fc6000f8e10ff */
[----:B------:R0:W-:Y:S04]  /*4640*/  STS [R4], R19 ;  /* 0x0000001304007388 */ /* 0x0001e80000000800 */
[----:B------:R-:W-:Y:S04]  /*4650*/  STS [R39], R2 ;  /* 0x0000000227007388 */ /* 0x000fe80000000800 */
[----:B------:R1:W-:Y:S01]  /*4660*/  STS [R36], R3 ;  /* 0x0000000324007388 */ /* 0x0003e20000000800 */
[----:B0-----:R-:W-:Y:S01]  /*4670*/  LEA R4, R37, UR5, 0x2 ;  /* 0x0000000525047c11 */ /* 0x001fe2000f8e10ff */
[----:B------:R-:W-:-:S02]  /*4680*/  VIADD R37, R50, 0xffffda00 ;  /* 0xffffda0032257836 */ /* 0x000fc40000000000 */
[----:B------:R-:W-:Y:S01]  /*4690*/  STS [R53], R32 ;  /* 0x0000002035007388 */ /* 0x000fe20000000800 */
[----:B------:R-:W-:-:S03]  /*46a0*/  @P2 VIADD R37, R6, 0xfffff8e0 ;  /* 0xfffff8e006252836 */ /* 0x000fc60000000000 */
[----:B------:R0:W-:Y:S01]  /*46b0*/  STS [R34], R31 ;  /* 0x0000001f22007388 */ /* 0x0001e20000000800 */
[----:B-1----:R-:W1:Y:S03]  /*46c0*/  LDC.64 R2, c[0x0][0x390] ;  /* 0x0000e400ff027b82 */ /* 0x002e660000000a00 */
[----:B------:R2:W-:Y:S04]  /*46d0*/  STS [R15], R30 ;  /* 0x0000001e0f007388 */ /* 0x0005e80000000800 */
[----:B------:R3:W-:Y:S01]  /*46e0*/  STS [R4], R29 ;  /* 0x0000001d04007388 */ /* 0x0007e20000000800 */
[----:B0-----:R-:W-:-:S03]  /*46f0*/  VIADD R31, R50, 0xffffdec0 ;  /* 0xffffdec0321f7836 */ /* 0x001fc60000000000 */
[----:B------:R0:W-:Y:S01]  /*4700*/  STS [R35], R28 ;  /* 0x0000001c23007388 */ /* 0x0001e20000000800 */
[----:B------:R-:W-:Y:S01]  /*4710*/  @P4 VIADD R31, R6, 0xfffff420 ;  /* 0xfffff420061f4836 */ /* 0x000fe20000000000 */
[----:B--2---:R-:W-:Y:S02]  /*4720*/  LEA R15, R54, UR5, 0x2 ;  /* 0x00000005360f7c11 */ /* 0x004fe4000f8e10ff */
[----:B------:R-:W-:Y:S01]  /*4730*/  STS [R14], R27 ;  /* 0x0000001b0e007388 */ /* 0x000fe20000000800 */
[----:B---3--:R-:W-:-:S03]  /*4740*/  VIADD R29, R50, 0xffffe120 ;  /* 0xffffe120321d7836 */ /* 0x008fc60000000000 */
[----:B------:R2:W-:Y:S01]  /*4750*/  STS [R5], R26 ;  /* 0x0000001a05007388 */ /* 0x0005e20000000800 */
[----:B------:R-:W-:Y:S02]  /*4760*/  @P5 VIADD R29, R6, 0xfffff1c0 ;  /* 0xfffff1c0061d5836 */ /* 0x000fe40000000000 */
[----:B0-----:R-:W-:Y:S01]  /*4770*/  VIADD R35, R50, 0xffffdc60 ;  /* 0xffffdc6032237836 */ /* 0x001fe20000000000 */
[----:B------:R-:W-:Y:S01]  /*4780*/  STS [R44], R25 ;  /* 0x000000192c007388 */ /* 0x000fe20000000800 */
[----:B------:R-:W-:Y:S02]  /*4790*/  @P3 VIADD R35, R6, 0xfffff680 ;  /* 0xfffff68006233836 */ /* 0x000fe40000000000 */
[--C-:B-1----:R-:W-:Y:S01]  /*47a0*/  IMAD.WIDE R16, R45, 0x4, R2.reuse ;  /* 0x000000042d107825 */ /* 0x102fe200078e0202 */
[----:B------:R0:W-:Y:S03]  /*47b0*/  STS [R13], R24 ;  /* 0x000000180d007388 */ /* 0x0001e60000000800 */
[--C-:B--2---:R-:W-:Y:S01]  /*47c0*/  IMAD.WIDE R4, R51, 0x4, R2.reuse ;  /* 0x0000000433047825 */ /* 0x104fe200078e0202 */
[----:B------:R-:W-:Y:S03]  /*47d0*/  STS [R48], R23 ;  /* 0x0000001730007388 */ /* 0x000fe60000000800 */
[--C-:B------:R-:W-:Y:S01]  /*47e0*/  IMAD.WIDE R18, R43, 0x4, R2.reuse ;  /* 0x000000042b127825 */ /* 0x100fe200078e0202 */
[----:B------:R1:W-:Y:S03]  /*47f0*/  STS [R61], R22 ;  /* 0x000000163d007388 */ /* 0x0003e60000000800 */
[--C-:B0-----:R-:W-:Y:S01]  /*4800*/  IMAD.WIDE R12, R49, 0x4, R2.reuse ;  /* 0x00000004310c7825 */ /* 0x101fe200078e0202 */
[----:B------:R-:W-:Y:S03]  /*4810*/  STS [R52], R21 ;  /* 0x0000001534007388 */ /* 0x000fe60000000800 */
[--C-:B------:R-:W-:Y:S01]  /*4820*/  IMAD.WIDE R42, R42, 0x4, R2.reuse ;  /* 0x000000042a2a7825 */ /* 0x100fe200078e0202 */
[----:B------:R0:W-:Y:S03]  /*4830*/  STS [R15], R20 ;  /* 0x000000140f007388 */ /* 0x0001e60000000800 */
[----:B------:R-:W-:Y:S01]  /*4840*/  VIADD R27, R50, 0xffffe380 ;  /* 0xffffe380321b7836 */ /* 0x000fe20000000000 */
[----:B------:R-:W-:Y:S01]  /*4850*/  BAR.SYNC.DEFER_BLOCKING 0x0 ;  /* 0x0000000000007b1d */ /* 0x000fe20000010000 */
[----:B-1----:R-:W-:-:S04]  /*4860*/  IMAD.WIDE R22, R11, 0x4, R2 ;  /* 0x000000040b167825 */ /* 0x002fc800078e0202 */
[----:B------:R-:W-:Y:S02]  /*4870*/  @P6 VIADD R27, R6, 0xffffef60 ;  /* 0xffffef60061b6836 */ /* 0x000fe40000000000 */
[----:B0-----:R-:W-:-:S04]  /*4880*/  IMAD.WIDE R14, R47, 0x4, R2 ;  /* 0x000000042f0e7825 */ /* 0x001fc800078e0202 */
[----:B------:R-:W-:-:S04]  /*4890*/  IMAD.WIDE R20, R33, 0x4, R2 ;  /* 0x0000000421147825 */ /* 0x000fc800078e0202 */
[----:B------:R-:W-:-:S04]  /*48a0*/  IMAD.WIDE R10, R10, 0x4, R2 ;  /* 0x000000040a0a7825 */ /* 0x000fc800078e0202 */
[----:B------:R-:W-:-:S04]  /*48b0*/  IMAD.WIDE R24, R9, 0x4, R2 ;  /* 0x0000000409187825 */ /* 0x000fc800078e0202 */
[--C-:B------:R-:W-:Y:S01]  /*48c0*/  IMAD.WIDE R8, R8, 0x4, R2.reuse ;  /* 0x0000000408087825 */ /* 0x100fe200078e0202 */
[----:B------:R-:W0:Y:S03]  /*48d0*/  LDS R39, [R0] ;  /* 0x0000000000277984 */ /* 0x000e260000000800 */
[--C-:B------:R-:W-:Y:S01]  /*48e0*/  IMAD.WIDE R6, R7, 0x4, R2.reuse ;  /* 0x0000000407067825 */ /* 0x100fe200078e0202 */
[----:B------:R-:W1:Y:S03]  /*48f0*/  LDS R41, [R0+0x980] ;  /* 0x0009800000297984 */ /* 0x000e660000000800 */
        /* <DEDUP_REMOVED lines=10> */
[--C-:B------:R-:W-:Y:S01]  /*49a0*/  IMAD.WIDE R36, R83, 0x4, R2.reuse ;  /* 0x0000000453247825 */ /* 0x100fe200078e0202 */
[----:B------:R-:W5:Y:S03]  /*49b0*/  LDS R63, [R0+0x4280] ;  /* 0x00428000003f7984 */ /* 0x000f660000000800 */
[----:B------:R-:W-:Y:S01]  /*49c0*/  IMAD.WIDE R2, R87, 0x4, R2 ;  /* 0x0000000457027825 */ /* 0x000fe200078e0202 */
        /* <DEDUP_REMOVED lines=11> */
[----:B0-----:R-:W-:Y:S04]  /*4a80*/  STG.E desc[UR8][R4.64], R39 ;  /* 0x0000002704007986 */ /* 0x001fe8000c101908 */
        /* <DEDUP_REMOVED lines=19> */
.L_x_1196:
[----:B------:R-:W0:Y:S01]  /*4bc0*/  LDC R0, c[0x0][0x3ac] ;  /* 0x0000eb00ff007b82 */ /* 0x000e220000000800 */
[----:B------:R-:W-:Y:S01]  /*4bd0*/  ISETP.NE.AND P0, PT, R2, RZ, PT ;  /* 0x000000ff0200720c */ /* 0x000fe20003f05270 */
[----:B------:R-:W-:Y:S01]  /*4be0*/  BSSY.RECONVERGENT B0, `(.L_x_1211) ;  /* 0x00005ca000007945 */ /* 0x000fe20003800200 */
[----:B0-----:R-:W-:-:S11]  /*4bf0*/  IMAD.IADD R6, R0, 0x1, -R3 ;  /* 0x0000000100067824 */ /* 0x001fd600078e0a03 */
[----:B------:R-:W-:Y:S05]  /*4c00*/  @P0 BRA `(.L_x_1212) ;  /* 0x0000002400a80947 */ /* 0x000fea0003800000 */
[----:B------:R-:W0:Y:S01]  /*4c10*/  S2R R2, SR_TID.X ;  /* 0x0000000000027919 */ /* 0x000e220000002100 */
[----:B------:R-:W1:Y:S01]  /*4c20*/  LDC.64 R4, c[0x0][0x380] ;  /* 0x0000e000ff047b82 */ /* 0x000e620000000a00 */
[C---:B0-----:R-:W-:Y:S02]  /*4c30*/  LOP3.LUT R9, R2.reuse, 0x1f, RZ, 0xc0, !PT ;  /* 0x0000001f02097812 */ /* 0x041fe400078ec0ff */
[----:B------:R-:W-:-:S05]  /*4c40*/  LOP3.LUT R28, R2, 0x3e0, RZ, 0xc0, !PT ;  /* 0x000003e0021c7812 */ /* 0x000fca00078ec0ff */
[----:B------:R-:W-:-:S04]  /*4c50*/  IMAD R28, R28, 0x13, R9 ;  /* 0x000000131c1c7824 */ /* 0x000fc800078e0209 */
[C---:B------:R-:W-:Y:S01]  /*4c60*/  VIADD R9, R28.reuse, 0x20 ;  /* 0x000000201c097836 */ /* 0x040fe20000000000 */
[CC--:B------:R-:W-:Y:S01]  /*4c70*/  ISETP.GE.AND P1, PT, R28.reuse, R6.reuse, PT ;  /* 0x000000061c00720c */ /* 0x0c0fe20003f26270 */
[C---:B------:R-:W-:Y:S02]  /*4c80*/  VIADD R11, R28.reuse, 0x40 ;  /* 0x000000401c0b7836 */ /* 0x040fe40000000000 */
[----:B------:R-:W-:Y:S01]  /*4c90*/  IMAD.IADD R3, R3, 0x1, R28 ;  /* 0x0000000103037824 */ /* 0x000fe200078e021c */
[-C--:B------:R-:W-:Y:S01]  /*4ca0*/  ISETP.GE.AND P2, PT, R9, R6.reuse, PT ;  /* 0x000000060900720c */ /* 0x080fe20003f46270 */
[C---:B------:R-:W-:Y:S01]  /*4cb0*/  VIADD R9, R28.reuse, 0x60 ;  /* 0x000000601c097836 */ /* 0x040fe20000000000 */
[-C--:B------:R-:W-:Y:S01]  /*4cc0*/  ISETP.GE.AND P3, PT, R11, R6.reuse, PT ;  /* 0x000000060b00720c */ /* 0x080fe20003f66270 */
[----:B------:R-:W-:Y:S02]  /*4cd0*/  VIADD R11, R28, 0x80 ;  /* 0x000000801c0b7836 */ /* 0x000fe40000000000 */
[----:B-1----:R-:W-:Y:S01]  /*4ce0*/  IMAD.WIDE.U32 R4, R3, 0x4, R4 ;  /* 0x0000000403047825 */ /* 0x002fe200078e0004 */
[----:B------:R-:W-:-:S02]  /*4cf0*/  ISETP.GE.AND P4, PT, R9, R6, PT ;  /* 0x000000060900720c */ /* 0x000fc40003f86270 */
[-C--:B------:R-:W-:Y:S01]  /*4d00*/  ISETP.GE.AND P5, PT, R11, R6.reuse, PT ;  /* 0x000000060b00720c */ /* 0x080fe20003fa6270 */
[C---:B------:R-:W-:Y:S01]  /*4d10*/  VIADD R9, R28.reuse, 0xa0 ;  /* 0x000000a01c097836 */ /* 0x040fe20000000000 */
[----:B------:R-:W2:Y:S01]  /*4d20*/  @!P1 LDG.E R7, desc[UR8][R4.64] ;  /* 0x0000000804079981 */ /* 0x000ea2000c1e1900 */
[C---:B------:R-:W-:Y:S02]  /*4d30*/  VIADD R3, R28.reuse, 0xe0 ;  /* 0x000000e01c037836 */ /* 0x040fe40000000000 */
[C---:B------:R-:W-:Y:S01]  /*4d40*/  VIADD R11, R28.reuse, 0xc0 ;  /* 0x000000c01c0b7836 */ /* 0x040fe20000000000 */
[-C--:B------:R-:W-:Y:S01]  /*4d50*/  ISETP.GE.AND P6, PT, R9, R6.reuse, PT ;  /* 0x000000060900720c */ /* 0x080fe20003fc6270 */
[C---:B------:R-:W-:Y:S01]  /*4d60*/  VIADD R9, R28.reuse, 0x100 ;  /* 0x000001001c097836 */ /* 0x040fe20000000000 */
[----:B------:R-:W3:Y:S01]  /*4d70*/  @!P2 LDG.E R8, desc[UR8][R4.64+0x80] ;  /* 0x000080080408a981 */ /* 0x000ee2000c1e1900 */
[-C--:B------:R-:W-:Y:S01]  /*4d80*/  ISETP.GE.AND P1, PT, R3, R6.reuse, PT ;  /* 0x000000060300720c */ /* 0x080fe20003f26270 */
[C---:B------:R-:W-:Y:S01]  /*4d90*/  VIADD R3, R28.reuse, 0x120 ;  /* 0x000001201c037836 */ /* 0x040fe20000000000 */
[-C--:B------:R-:W-:Y:S01]  /*4da0*/  ISETP.GE.AND P0, PT, R11, R6.reuse, PT ;  /* 0x000000060b00720c */ /* 0x080fe20003f06270 */
[----:B------:R-:W4:Y:S01]  /*4db0*/  @!P3 LDG.E R10, desc[UR8][R4.64+0x100] ;  /* 0x00010008040ab981 */ /* 0x000f22000c1e1900 */
[-C--:B------:R-:W-:Y:S01]  /*4dc0*/  ISETP.GE.AND P2, PT, R9, R6.reuse, PT ;  /* 0x000000060900720c */ /* 0x080fe20003f46270 */
[C---:B------:R-:W-:Y:S01]  /*4dd0*/  VIADD R9, R28.reuse, 0x140 ;  /* 0x000001401c097836 */ /* 0x040fe20000000000 */
[----:B------:R-:W-:Y:S01]  /*4de0*/  ISETP.GE.AND P3, PT, R3, R6, PT ;  /* 0x000000060300720c */ /* 0x000fe20003f66270 */
[----:B------:R-:W5:Y:S01]  /*4df0*/  @!P4 LDG.E R12, desc[UR8][R4.64+0x180] ;  /* 0x00018008040cc981 */ /* 0x000f62000c1e1900 */
[----:B------:R-:W-:-:S02]  /*4e00*/  VIADD R3, R28, 0x160 ;  /* 0x000001601c037836 */ /* 0x000fc40000000000 */
[-C--:B------:R-:W-:Y:S01]  /*4e10*/  ISETP.GE.AND P4, PT, R9, R6.reuse, PT ;  /* 0x000000060900720c */ /* 0x080fe20003f86270 */
[C---:B------:R-:W-:Y:S01]  /*4e20*/  VIADD R9, R28.reuse, 0x180 ;  /* 0x000001801c097836 */ /* 0x040fe20000000000 */
[----:B------:R-:W5:Y:S01]  /*4e30*/  @!P5 LDG.E R13, desc[UR8][R4.64+0x200] ;  /* 0x00020008040dd981 */ /* 0x000f62000c1e1900 */
[-C--:B------:R-:W-:Y:S01]  /*4e40*/  ISETP.GE.AND P5, PT, R3, R6.reuse, PT ;  /* 0x000000060300720c */ /* 0x080fe20003fa6270 */
[C---:B------:R-:W-:Y:S02]  /*4e50*/  VIADD R3, R28.reuse, 0x1a0 ;  /* 0x000001a01c037836 */ /* 0x040fe40000000000 */
[----:B------:R-:W5:Y:S01]  /*4e60*/  @!P6 LDG.E R14, desc[UR8][R4.64+0x280] ;  /* 0x00028008040ee981 */ /* 0x000f62000c1e1900 */
[-C--:B------:R-:W-:Y:S01]  /*4e70*/  ISETP.GE.AND P6, PT, R9, R6.reuse, PT ;  /* 0x000000060900720c */ /* 0x080fe20003fc6270 */
[C---:B------:R-:W-:Y:S02]  /*4e80*/  VIADD R9, R28.reuse, 0x1c0 ;  /* 0x000001c01c097836 */ /* 0x040fe40000000000 */
[----:B------:R-:W5:Y:S01]  /*4e90*/  @!P0 LDG.E R15, desc[UR8][R4.64+0x300] ;  /* 0x00030008040f8981 */ /* 0x000f62000c1e1900 */
[----:B------:R-:W-:Y:S01]  /*4ea0*/  ISETP.GE.AND P0, PT, R3, R6, PT ;  /* 0x000000060300720c */ /* 0x000fe20003f06270 */
[----:B------:R-:W-:-:S02]  /*4eb0*/  VIADD R3, R28, 0x1e0 ;  /* 0x000001e01c037836 */ /* 0x000fc40000000000 */
        /* <DEDUP_REMOVED lines=20> */
[----:B------:R-:W1:Y:S01]  /*5000*/  S2R R48, SR_LANEID ;  /* 0x0000000000307919 */ /* 0x000e620000000000 */
[----:B------:R-:W1:Y:S01]  /*5010*/  S2UR UR5, SR_CgaCtaId ;  /* 0x00000000000579c3 */ /* 0x000e620000008800 */
[----:B------:R-:W-:Y:S01]  /*5020*/  SHF.R.U32.HI R51, RZ, 0x5, R2 ;  /* 0x00000005ff337819 */ /* 0x000fe20000011602 */
[----:B------:R-:W-:-:S06]  /*5030*/  UMOV UR4, 0x400 ;  /* 0x0000040000047882 */ /* 0x000fcc0000000000 */
[----:B0-----:R-:W0:Y:S01]  /*5040*/  LDC R4, c[0x0][0x374] ;  /* 0x0000dd00ff047b82 */ /* 0x001e220000000800 */
[----:B-1----:R-:W-:Y:S01]  /*5050*/  ULEA UR4, UR5, UR4, 0x18 ;  /* 0x0000000405047291 */ /* 0x002fe2000f8ec0ff */
[----:B------:R-:W-:-:S05]  /*5060*/  IMAD R3, R51, 0x260, R48 ;  /* 0x0000026033037824 */ /* 0x000fca00078e0230 */
[----:B------:R-:W-:-:S05]  /*5070*/  LEA R9, R3, UR4, 0x2 ;  /* 0x0000000403097c11 */ /* 0x000fca000f8e10ff */
[----:B------:R-:W-:Y:S02]  /*5080*/  IMAD R5, R48, 0x48, R9 ;  /* 0x0000004830057824 */ /* 0x000fe400078e0209 */
[----:B0-----:R-:W-:Y:S02]  /*5090*/  IMAD R3, R4, UR6, R35 ;  /* 0x0000000604037c24 */ /* 0x001fe4000f8e0223 */
[----:B------:R-:W-:Y:S02]  /*50a0*/  IMAD R50, R2, 0x13, RZ ;  /* 0x0000001302327824 */ /* 0x000fe400078e02ff */
[----:B------:R-:W-:Y:S02]  /*50b0*/  IMAD R3, R3, -0x2d20, R0 ;  /* 0xffffd2e003037824 */ /* 0x000fe400078e0200 */
[C---:B------:R-:W-:Y:S02]  /*50c0*/  VIADD R4, R50.reuse, 0x4 ;  /* 0x0000000432047836 */ /* 0x040fe40000000000 */
[----:B------:R-:W-:-:S03]  /*50d0*/  VIADD R52, R50, 0x1 ;  /* 0x0000000132347836 */ /* 0x000fc60000000000 */
[-C--:B------:R-:W-:Y:S01]  /*50e0*/  ISETP.GE.AND P5, PT, R4, R3.reuse, PT ;  /* 0x000000030400720c */ /* 0x080fe20003fa6270 */
[C---:B------:R-:W-:Y:S01]  /*50f0*/  VIADD R4, R50.reuse, 0x6 ;  /* 0x0000000632047836 */ /* 0x040fe20000000000 */
[CC--:B------:R-:W-:Y:S01]  /*5100*/  ISETP.GE.AND P4, PT, R50.reuse, R3.reuse, PT ;  /* 0x000000033200720c */ /* 0x0c0fe20003f86270 */
[----:B------:R-:W-:Y:S01]  /*5110*/  VIADD R56, R50, 0x2 ;  /* 0x0000000232387836 */ /* 0x000fe20000000000 */
[-C--:B------:R-:W-:Y:S02]  /*5120*/  ISETP.GE.AND P3, PT, R52, R3.reuse, PT ;  /* 0x000000033400720c */ /* 0x080fe40003f66270 */
[----:B------:R-:W-:Y:S01]  /*5130*/  ISETP.GE.AND P0, PT, R4, R3, PT ;  /* 0x000000030400720c */ /* 0x000fe20003f06270 */
[C---:B------:R-:W-:Y:S02]  /*5140*/  VIADD R4, R50.reuse, 0xc ;  /* 0x0000000c32047836 */ /* 0x040fe40000000000 */
[C---:B------:R-:W-:Y:S02]  /*5150*/  VIADD R54, R50.reuse, 0x3 ;  /* 0x0000000332367836 */ /* 0x040fe40000000000 */
[----:B------:R-:W-:-:S02]  /*5160*/  VIADD R60, R50, 0x7 ;  /* 0x00000007323c7836 */ /* 0x000fc40000000000 */
[----:B------:R-:W-:Y:S01]  /*5170*/  VIADD R58, R50, 0x8 ;  /* 0x00000008323a7836 */ /* 0x000fe20000000000 */
        /* <DEDUP_REMOVED lines=32> */
[----:B------:R-:W0:Y:S04]  /*5380*/  LDS R29, [R5+0x2c] ;  /* 0x00002c00051d7984 */ /* 0x000e280000000800 */
[----:B------:R-:W0:Y:S01]  /*5390*/  LDS R28, [R5+0x30] ;  /* 0x00003000051c7984 */ /* 0x000e220000000800 */
[----:B-1----:R-:W-:Y:S02]  /*53a0*/  LOP3.LUT R32, R20, 0x1, RZ, 0xc, !PT ;  /* 0x0000000114207812 */ /* 0x002fe400078e0cff */
[----:B------:R-:W-:Y:S01]  /*53b0*/  SEL R53, R53, 0x1, !P4 ;  /* 0x0000000135357807 */ /* 0x000fe20006000000 */
[----:B------:R-:W1:Y:S01]  /*53c0*/  LDS R27, [R5+0x34] ;  /* 0x00003400051b7984 */ /* 0x000e620000000800 */
[----:B------:R-:W-:Y:S02]  /*53d0*/  ISETP.GE.AND P4, PT, R56, R3, PT ;  /* 0x000000033800720c */ /* 0x000fe40003f86270 */
[----:B--2---:R-:W-:Y:S01]  /*53e0*/  LOP3.LUT R49, R19, 0x1, RZ, 0xc, !PT ;  /* 0x0000000113317812 */ /* 0x004fe200078e0cff */
[----:B------:R-:W2:Y:S01]  /*53f0*/  LDS R26, [R5+0x38] ;  /* 0x00003800051a7984 */ /* 0x000ea20000000800 */
[----:B------:R-:W-:Y:S01]  /*5400*/  VIADD R6, R50, 0x5 ;  /* 0x0000000532067836 */ /* 0x000fe20000000000 */
[----:B------:R-:W-:-:S02]  /*5410*/  SEL R32, R32, 0x1, !P3 ;  /* 0x0000000120207807 */ /* 0x000fc40005800000 */
[----:B------:R-:W2:Y:S01]  /*5420*/  LDS R23, [R5+0x3c] ;  /* 0x00003c0005177984 */ /* 0x000ea20000000800 */
[-C--:B------:R-:W-:Y:S01]  /*5430*/  ISETP.GE.AND P3, PT, R4, R3.reuse, PT ;  /* 0x000000030400720c */ /* 0x080fe20003f66270 */
[----:B------:R-:W-:Y:S01]  /*5440*/  VIADD R4, R50, 0xd ;  /* 0x0000000d32047836 */ /* 0x000fe20000000000 */
[----:B------:R-:W-:Y:S01]  /*5450*/  SEL R49, R49, 0x1, !P4 ;  /* 0x0000000131317807 */ /* 0x000fe20006000000 */
[----:B------:R-:W2:Y:S01]  /*5460*/  LDS R17, [R5+0x40] ;  /* 0x0000400005117984 */ /* 0x000ea20000000800 */
[-C--:B------:R-:W-:Y:S02]  /*5470*/  ISETP.GE.AND P4, PT, R54, R3.reuse, PT ;  /* 0x000000033600720c */ /* 0x080fe40003f86270 */
[----:B---3--:R-:W-:Y:S01]  /*5480*/  LOP3.LUT R46, R45, 0x1, RZ, 0xc, !PT ;  /* 0x000000012d2e7812 */ /* 0x008fe200078e0cff */
[----:B------:R-:W3:Y:S01]  /*5490*/  LDS R16, [R5+0x44] ;  /* 0x0000440005107984 */ /* 0x000ee20000000800 */
[----:B------:R-:W-:Y:S02]  /*54a0*/  ISETP.GE.AND P6, PT, R6, R3, PT ;  /* 0x000000030600720c */ /* 0x000fe40003fc6270 */
[----:B----4-:R-:W-:Y:S01]  /*54b0*/  LOP3.LUT R47, R41, 0x1, RZ, 0xc, !PT ;  /* 0x00000001292f7812 */ /* 0x010fe200078e0cff */
[----:B------:R4:W3:Y:S01]  /*54c0*/  LDS R18, [R5+0x48] ;  /* 0x0000480005127984 */ /* 0x0008e20000000800 */
[----:B------:R-:W-:-:S02]  /*54d0*/  SEL R46, R46, 0x1, !P4 ;  /* 0x000000012e2e7807 */ /* 0x000fc40006000000 */
[-C--:B------:R-:W-:Y:S01]  /*54e0*/  ISETP.GE.AND P4, PT, R4, R3.reuse, PT ;  /* 0x000000030400720c */ /* 0x080fe20003f86270 */
[----:B------:R-:W-:Y:S01]  /*54f0*/  VIADD R4, R50, 0xa ;  /* 0x0000000a32047836 */ /* 0x000fe20000000000 */
[----:B-----5:R-:W-:Y:S02]  /*5500*/  LOP3.LUT R42, R38, 0x1, RZ, 0xc, !PT ;  /* 0x00000001262a7812 */ /* 0x020fe400078e0cff */
[----:B------:R-:W-:Y:S02]  /*5510*/  SEL R47, R47, 0x1, !P6 ;  /* 0x000000012f2f7807 */ /* 0x000fe40007000000 */
[----:B------:R-:W-:Y:S02]  /*5520*/  ISETP.GE.AND P6, PT, R60, R3, PT ;  /* 0x000000033c00720c */ /* 0x000fe40003fc6270 */
[----:B------:R-:W-:Y:S02]  /*5530*/  LOP3.LUT R40, R37, 0x1, RZ, 0xc, !PT ;  /* 0x0000000125287812 */ /* 0x000fe400078e0cff */
[----:B------:R-:W-:-:S02]  /*5540*/  SEL R42, R42, 0x1, !P0 ;  /* 0x000000012a2a7807 */ /* 0x000fc40004000000 */
[-C--:B------:R-:W-:Y:S01]  /*5550*/  ISETP.GE.AND P0, PT, R4, R3.reuse, PT ;  /* 0x000000030400720c */ /* 0x080fe20003f06270 */
[----:B------:R-:W-:Y:S01]  /*5560*/  VIADD R4, R50, 0xf ;  /* 0x0000000f32047836 */ /* 0x000fe20000000000 */
[----:B------:R-:W-:Y:S02]  /*5570*/  SEL R40, R40, 0x1, !P6 ;  /* 0x0000000128287807 */ /* 0x000fe40007000000 */
[----:B------:R-:W-:Y:S02]  /*5580*/  ISETP.GE.AND P6, PT, R58, R3, PT ;  /* 0x000000033a00720c */ /* 0x000fe40003fc6270 */
[----:B------:R-:W-:Y:S02]  /*5590*/  LOP3.LUT R39, R35, 0x1, RZ, 0xc, !PT ;  /* 0x0000000123277812 */ /* 0x000fe400078e0cff */
[----:B------:R-:W-:Y:S02]  /*55a0*/  LOP3.LUT R43, R44, 0x1, RZ, 0xc, !PT ;  /* 0x000000012c2b7812 */ /* 0x000fe400078e0cff */
[----:B------:R-:W-:-:S02]  /*55b0*/  SEL R39, R39, 0x1, !P6 ;  /* 0x0000000127277807 */ /* 0x000fc40007000000 */
[-C--:B------:R-:W-:Y:S01]  /*55c0*/  ISETP.GE.AND P6, PT, R4, R3.reuse, PT ;  /* 0x000000030400720c */ /* 0x080fe20003fc6270 */
[C---:B------:R-:W-:Y:S01]  /*55d0*/  VIADD R6, R50.reuse, 0x9 ;  /* 0x0000000932067836 */ /* 0x040fe20000000000 */
[----:B------:R-:W-:Y:S02]  /*55e0*/  SEL R43, R43, 0x1, !P5 ;  /* 0x000000012b2b7807 */ /* 0x000fe40006800000 */
[----:B------:R-:W-:Y:S01]  /*55f0*/  IADD3 R4, PT, PT, R49, R32, R53 ;  /* 0x0000002031047210 */ /* 0x000fe20007ffe035 */
[----:B------:R-:W-:Y:S01]  /*5600*/  VIADD R8, R50, 0xb ;  /* 0x0000000b32087836 */ /* 0x000fe20000000000 */
[----:B------:R-:W-:Y:S02]  /*5610*/  ISETP.GE.AND P1, PT, R6, R3, PT ;  /* 0x000000030600720c */ /* 0x000fe40003f26270 */
[----:B----4-:R-:W-:Y:S01]  /*5620*/  IADD3 R5, PT, PT, R43, R46, R4 ;  /* 0x0000002e2b057210 */ /* 0x010fe20007ffe004 */
[----:B------:R-:W-:Y:S01]  /*5630*/  VIADD R6, R50, 0xe ;  /* 0x0000000e32067836 */ /* 0x000fe20000000000 */
[----:B------:R-:W-:-:S02]  /*5640*/  LOP3.LUT R36, R34, 0x1, RZ, 0xc, !PT ;  /* 0x0000000122247812 */ /* 0x000fc400078e0cff */
[----:B------:R-:W-:Y:S02]  /*5650*/  LOP3.LUT R4, R31, 0x1, RZ, 0xc, !PT ;  /* 0x000000011f047812 */ /* 0x000fe400078e0cff */
[----:B------:R-:W-:Y:S02]  /*5660*/  IADD3 R7, PT, PT, R42, R47, R5 ;  /* 0x0000002f2a077210 */ /* 0x000fe40007ffe005 */
[-C--:B------:R-:W-:Y:S02]  /*5670*/  ISETP.GE.AND P2, PT, R8, R3.reuse, PT ;  /* 0x000000030800720c */ /* 0x080fe40003f46270 */
[----:B------:R-:W-:Y:S01]  /*5680*/  ISETP.GE.AND P5, PT, R6, R3, PT ;  /* 0x000000030600720c */ /* 0x000fe20003fa6270 */
[----:B------:R-:W-:Y:S01]  /*5690*/  VIADD R6, R50, 0x10 ;  /* 0x0000001032067836 */ /* 0x000fe20000000000 */
[----:B------:R-:W-:Y:S02]  /*56a0*/  SEL R36, R36, 0x1, !P1 ;  /* 0x0000000124247807 */ /* 0x000fe40004800000 */
[----:B0-----:R-:W-:-:S02]  /*56b0*/  LOP3.LUT R33, R29, 0x1, RZ, 0xc, !PT ;  /* 0x000000011d217812 */ /* 0x001fc400078e0cff */
[----:B------:R-:W-:Y:S02]  /*56c0*/  LOP3.LUT R22, R28, 0x1, RZ, 0xc, !PT ;  /* 0x000000011c167812 */ /* 0x000fe400078e0cff */
[----:B------:R-:W-:Y:S02]  /*56d0*/  SEL R5, R4, 0x1, !P0 ;  /* 0x0000000104057807 */ /* 0x000fe40004000000 */
[----:B------:R-:W-:Y:S02]  /*56e0*/  IADD3 R7, PT, PT, R39, R40, R7 ;  /* 0x0000002827077210 */ /* 0x000fe40007ffe007 */
[----:B------:R-:W-:Y:S02]  /*56f0*/  SEL R33, R33, 0x1, !P2 ;  /* 0x0000000121217807 */ /* 0x000fe40005000000 */
[----:B------:R-:W-:Y:S02]  /*5700*/  SEL R22, R22, 0x1, !P3 ;  /* 0x0000000116167807 */ /* 0x000fe40005800000 */
[----:B------:R-:W-:-:S02]  /*5710*/  IADD3 R7, PT, PT, R5, R36, R7 ;  /* 0x0000002405077210 */ /* 0x000fc40007ffe007 */
[----:B-1----:R-:W-:Y:S02]  /*5720*/  LOP3.LUT R30, R27, 0x1, RZ, 0xc, !PT ;  /* 0x000000011b1e7812 */ /* 0x002fe400078e0cff */
[----:B--2---:R-:W-:Y:S01]  /*5730*/  LOP3.LUT R25, R26, 0x1, RZ, 0xc, !PT ;  /* 0x000000011a197812 */ /* 0x004fe200078e0cff */
[----:B------:R-:W-:Y:S01]  /*5740*/  VIADD R8, R50, 0x12 ;  /* 0x0000001232087836 */ /* 0x000fe20000000000 */
[----:B------:R-:W-:Y:S01]  /*5750*/  ISETP.GE.AND P1, PT, R6, R3, PT ;  /* 0x000000030600720c */ /* 0x000fe20003f26270 */
[----:B------:R-:W-:Y:S01]  /*5760*/  VIADD R6, R50, 0x11 ;  /* 0x0000001132067836 */ /* 0x000fe20000000000 */
[----:B------:R-:W-:Y:S02]  /*5770*/  LOP3.LUT R4, R23, 0x1, RZ, 0xc, !PT ;  /* 0x0000000117047812 */ /* 0x000fe400078e0cff */
[----:B------:R-:W-:Y:S02]  /*5780*/  LOP3.LUT R5, R17, 0x1, RZ, 0xc, !PT ;  /* 0x0000000111057812 */ /* 0x000fe400078e0cff */
[----:B------:R-:W-:-:S02]  /*5790*/  SEL R30, R30, 0x1, !P4 ;  /* 0x000000011e1e7807 */ /* 0x000fc40006000000 */
[----:B------:R-:W-:Y:S02]  /*57a0*/  SEL R25, R25, 0x1, !P5 ;  /* 0x0000000119197807 */ /* 0x000fe40006800000 */
[----:B------:R-:W-:Y:S02]  /*57b0*/  IADD3 R7, PT, PT, R22, R33, R7 ;  /* 0x0000002116077210 */ /* 0x000fe40007ffe007 */
[-C--:B------:R-:W-:Y:S01]  /*57c0*/  ISETP.GE.AND P2, PT, R6, R3.reuse, PT ;  /* 0x000000030600720c */ /* 0x080fe20003f46270 */
[----:B------:R-:W-:Y:S01]  /*57d0*/  BAR.SYNC.DEFER_BLOCKING 0x0 ;  /* 0x0000000000007b1d */ /* 0x000fe20000010000 */
[----:B------:R-:W-:Y:S02]  /*57e0*/  ISETP.GE.AND P3, PT, R8, R3, PT ;  /* 0x000000030800720c */ /* 0x000fe40003f66270 */
[----:B---3--:R-:W-:Y:S02]  /*57f0*/  LOP3.LUT R24, R16, 0x1, RZ, 0xc, !PT ;  /* 0x0000000110187812 */ /* 0x008fe400078e0cff */
[----:B------:R-:W-:-:S02]  /*5800*/  LOP3.LUT R55, R18, 0x1, RZ, 0xc, !PT ;  /* 0x0000000112377812 */ /* 0x000fc400078e0cff */
[----:B------:R-:W-:Y:S02]  /*5810*/  SEL R4, R4, 0x1, !P6 ;  /* 0x0000000104047807 */ /* 0x000fe40007000000 */
[----:B------:R-:W-:Y:S02]  /*5820*/  SEL R5, R5, 0x1, !P1 ;  /* 0x0000000105057807 */ /* 0x000fe40004800000 */
[----:B------:R-:W-:Y:S02]  /*5830*/  IADD3 R7, PT, PT, R25, R30, R7 ;  /* 0x0000001e19077210 */ /* 0x000fe40007ffe007 */
[----:B------:R-:W-:Y:S02]  /*5840*/  SEL R24, R24, 0x1, !P2 ;  /* 0x0000000118187807 */ /* 0x000fe40005000000 */
[----:B------:R-:W-:Y:S02]  /*5850*/  SEL R55, R55, 0x1, !P3 ;  /* 0x0000000137377807 */ /* 0x000fe40005800000 */
[----:B------:R-:W-:-:S04]  /*5860*/  IADD3 R4, PT, PT, R5, R4, R7 ;  /* 0x0000000405047210 */ /* 0x000fc80007ffe007 */
        /* <DEDUP_REMOVED lines=43> */
[----:B------:R-:W-:Y:S01]  /*5b20*/  IMAD.IADD R5, R5, 0x1, R4 ;  /* 0x0000000105057824 */ /* 0x000fe200078e0204 */
[----:B------:R-:W1:Y:S02]  /*5b30*/  LDS.128 R8, [UR4+0x40] ;  /* 0x00004004ff087984 */ /* 0x000e640008000c00 */
[----:B------:R-:W-:Y:S01]  /*5b40*/  SEL R57, R4, R57, !P2 ;  /* 0x0000003904397207 */ /* 0x000fe20005000000 */
[----:B------:R-:W-:Y:S01]  /*5b50*/  BAR.SYNC.DEFER_BLOCKING 0x0 ;  /* 0x0000000000007b1d */ /* 0x000fe20000010000 */
[----:B------:R-:W-:Y:S01]  /*5b60*/  ISETP.NE.AND P2, PT, R51, 0xa, PT ;  /* 0x0000000a3300780c */ /* 0x000fe20003f45270 */
[----:B------:R-:W-:-:S03]  /*5b70*/  IMAD.IADD R6, R6, 0x1, R5 ;  /* 0x0000000106067824 */ /* 0x000fc600078e0205 */
[----:B------:R-:W-:Y:S02]  /*5b80*/  SEL R57, R5, R57, !P2 ;  /* 0x0000003905397207 */ /* 0x000fe40005000000 */
[----:B------:R-:W-:Y:S01]  /*5b90*/  ISETP.NE.AND P2, PT, R51, 0xb, PT ;  /* 0x0000000b3300780c */ /* 0x000fe20003f45270 */
[----:B------:R-:W-:-:S03]  /*5ba0*/  IMAD.IADD R7, R7, 0x1, R6 ;  /* 0x0000000107077824 */ /* 0x000fc600078e0206 */
[----:B------:R-:W-:Y:S01]  /*5bb0*/  SEL R57, R6, R57, !P2 ;  /* 0x0000003906397207 */ /* 0x000fe20005000000 */
[----:B------:R-:W-:Y:S01]  /*5bc0*/  IMAD.IADD R6, R53, 0x1, R32 ;  /* 0x0000000135067824 */ /* 0x000fe200078e0220 */
[----:B------:R-:W-:Y:S01]  /*5bd0*/  ISETP.NE.AND P2, PT, R51, 0xc, PT ;  /* 0x0000000c3300780c */ /* 0x000fe20003f45270 */
[----:B0-----:R-:W-:Y:S02]  /*5be0*/  IMAD.IADD R12, R7, 0x1, R12 ;  /* 0x00000001070c7824 */ /* 0x001fe400078e020c */
[----:B------:R-:W-:Y:S01]  /*5bf0*/  IMAD.IADD R5, R49, 0x1, R6 ;  /* 0x0000000131057824 */ /* 0x000fe200078e0206 */
[----:B------:R-:W-:Y:S02]  /*5c00*/  SEL R57, R7, R57, !P2 ;  /* 0x0000003907397207 */ /* 0x000fe40005000000 */
[----:B------:R-:W-:Y:S01]  /*5c10*/  ISETP.NE.AND P2, PT, R51, 0xd, PT ;  /* 0x0000000d3300780c */ /* 0x000fe20003f45270 */
[----:B------:R-:W-:Y:S02]  /*5c20*/  IMAD.IADD R4, R46, 0x1, R5 ;  /* 0x000000012e047824 */ /* 0x000fe400078e0205 */
[----:B------:R-:W-:Y:S01]  /*5c30*/  IMAD.IADD R13, R13, 0x1, R12 ;  /* 0x000000010d0d7824 */ /* 0x000fe200078e020c */
[----:B------:R-:W-:Y:S01]  /*5c40*/  SEL R57, R12, R57, !P2 ;  /* 0x000000390c397207 */ /* 0x000fe20005000000 */
[----:B------:R-:W-:Y:S01]  /*5c50*/  IMAD.IADD R12, R43, 0x1, R4 ;  /* 0x000000012b0c7824 */ /* 0x000fe200078e0204 */
[----:B------:R-:W-:-:S03]  /*5c60*/  ISETP.NE.AND P2, PT, R51, 0xe, PT ;  /* 0x0000000e3300780c */ /* 0x000fc60003f45270 */
[----:B------:R-:W-:Y:S01]  /*5c70*/  IMAD.IADD R7, R47, 0x1, R12 ;  /* 0x000000012f077824 */ /* 0x000fe200078e020c */
[----:B------:R-:W-:Y:S01]  /*5c80*/  SEL R57, R13, R57, !P2 ;  /* 0x000000390d397207 */ /* 0x000fe20005000000 */
[----:B------:R-:W-:Y:S02]  /*5c90*/  IMAD.IADD R14, R14, 0x1, R13 ;  /* 0x000000010e0e7824 */ /* 0x000fe400078e020d */
[----:B------:R-:W-:Y:S01]  /*5ca0*/  IMAD.IADD R61, R42, 0x1, R7 ;  /* 0x000000012a3d7824 */ /* 0x000fe200078e0207 */
[----:B------:R-:W-:Y:S01]  /*5cb0*/  ISETP.NE.AND P2, PT, R51, 0xf, PT ;  /* 0x0000000f3300780c */ /* 0x000fe20003f45270 */
[----:B------:R-:W-:Y:S02]  /*5cc0*/  IMAD.IADD R15, R15, 0x1, R14 ;  /* 0x000000010f0f7824 */ /* 0x000fe400078e020e */
[----:B------:R-:W-:Y:S01]  /*5cd0*/  IMAD.IADD R63, R40, 0x1, R61 ;  /* 0x00000001283f7824 */ /* 0x000fe200078e023d */
[----:B------:R-:W-:Y:S02]  /*5ce0*/  SEL R57, R14, R57, !P2 ;  /* 0x000000390e397207 */ /* 0x000fe40005000000 */
[----:B------:R-:W-:Y:S01]  /*5cf0*/  LOP3.LUT R14, R31, 0x1, RZ, 0xc, !PT ;  /* 0x000000011f0e7812 */ /* 0x000fe200078e0cff */
[----:B------:R-:W-:-:S02]  /*5d00*/  IMAD.IADD R13, R39, 0x1, R63 ;  /* 0x00000001270d7824 */ /* 0x000fc400078e023f */
[----:B-1----:R-:W-:Y:S01]  /*5d10*/  IMAD.IADD R64, R15, 0x1, R8 ;  /* 0x000000010f407824 */ /* 0x002fe200078e0208 */
[----:B------:R-:W-:Y:S01]  /*5d20*/  SEL R8, R14, 0x1, !P0 ;  /* 0x000000010e087807 */ /* 0x000fe20004000000 */
[----:B------:R-:W-:Y:S01]  /*5d30*/  IMAD.IADD R65, R36, 0x1, R13 ;  /* 0x0000000124417824 */ /* 0x000fe200078e020d */
[C---:B------:R-:W-:Y:S02]  /*5d40*/  ISETP.NE.AND P2, PT, R51.reuse, 0x10, PT ;  /* 0x000000103300780c */ /* 0x040fe40003f45270 */
[----:B------:R-:W-:Y:S01]  /*5d50*/  ISETP.NE.AND P0, PT, R51, 0x11, PT ;  /* 0x000000113300780c */ /* 0x000fe20003f05270 */
[----:B------:R-:W-:Y:S01]  /*5d60*/  IMAD.IADD R14, R8, 0x1, R65 ;  /* 0x00000001080e7824 */ /* 0x000fe200078e0241 */
[----:B------:R-:W-:Y:S02]  /*5d70*/  SEL R57, R15, R57, !P2 ;  /* 0x000000390f397207 */ /* 0x000fe40005000000 */
[----:B------:R-:W-:Y:S01]  /*5d80*/  ISETP.NE.AND P2, PT, R51, 0x12, PT ;  /* 0x000000123300780c */ /* 0x000fe20003f45270 */
[----:B------:R-:W-:Y:S01]  /*5d90*/  IMAD.IADD R51, R33, 0x1, R14 ;  /* 0x0000000121337824 */ /* 0x000fe200078e020e */
[----:B------:R-:W-:Y:S01]  /*5da0*/  SEL R57, R64, R57, !P0 ;  /* 0x0000003940397207 */ /* 0x000fe20004000000 */
[----:B------:R-:W-:Y:S01]  /*5db0*/  IMAD.IADD R64, R9, 0x1, R64 ;  /* 0x0000000109407824 */ /* 0x000fe200078e0240 */
[----:B------:R-:W-:Y:S01]  /*5dc0*/  ISETP.NE.AND P3, PT, R48, RZ, PT ;  /* 0x000000ff3000720c */ /* 0x000fe20003f65270 */
[----:B------:R-:W-:-:S03]  /*5dd0*/  IMAD.IADD R59, R22, 0x1, R51 ;  /* 0x00000001163b7824 */ /* 0x000fc600078e0233 */
[C---:B------:R-:W-:Y:S02]  /*5de0*/  IADD3 R48, PT, PT, R64.reuse, R3, R10 ;  /* 0x0000000340307210 */ /* 0x040fe40007ffe00a */
[----:B------:R-:W-:Y:S01]  /*5df0*/  SEL R15, R64, R57, !P2 ;  /* 0x00000039400f7207 */ /* 0x000fe20005000000 */
[----:B------:R-:W-:Y:S01]  /*5e00*/  IMAD.IADD R64, R30, 0x1, R59 ;  /* 0x000000011e407824 */ /* 0x000fe200078e023b */
[----:B------:R-:W-:Y:S02]  /*5e10*/  LOP3.LUT R10, R23, 0x1, RZ, 0xc, !PT ;  /* 0x00000001170a7812 */ /* 0x000fe400078e0cff */
[----:B------:R-:W-:Y:S01]  /*5e20*/  LOP3.LUT R9, R17, 0x1, RZ, 0xc, !PT ;  /* 0x0000000111097812 */ /* 0x000fe200078e0cff */
[----:B------:R-:W-:Y:S01]  /*5e30*/  IMAD.IADD R67, R25, 0x1, R64 ;  /* 0x0000000119437824 */ /* 0x000fe200078e0240 */
[----:B------:R-:W-:Y:S02]  /*5e40*/  SEL R10, R10, 0x1, !P6 ;  /* 0x000000010a0a7807 */ /* 0x000fe40007000000 */
[----:B------:R-:W-:-:S03]  /*5e50*/  SEL R9, R9, 0x1, !P1 ;  /* 0x0000000109097807 */ /* 0x000fc60004800000 */
[----:B------:R-:W-:-:S04]  /*5e60*/  IMAD.IADD R66, R10, 0x1, R67 ;  /* 0x000000010a427824 */ /* 0x000fc800078e0243 */
[----:B------:R-:W-:-:S04]  /*5e70*/  IMAD.IADD R57, R9, 0x1, R66 ;  /* 0x0000000109397824 */ /* 0x000fc800078e0242 */
[----:B------:R-:W-:Y:S01]  /*5e80*/  IMAD.IADD R11, R24, 0x1, R57 ;  /* 0x00000001180b7824 */ /* 0x000fe200078e0239 */
[----:B------:R-:W-:-:S04]  /*5e90*/  ISETP.GE.U32.AND P0, PT, R2, 0x20, PT ;  /* 0x000000200200780c */ /* 0x000fc80003f06070 */
[----:B------:R-:W-:Y:S02]  /*5ea0*/  IADD3 R62, PT, PT, R62, -R55, -R11 ;  /* 0x800000373e3e7210 */ /* 0x000fe40007ffe80b */
[----:B------:R-:W-:Y:S02]  /*5eb0*/  SEL R15, R15, RZ, P0 ;  /* 0x000000ff0f0f7207 */ /* 0x000fe40000000000 */
[----:B------:R-:W-:-:S05]  /*5ec0*/  SEL R62, R62, RZ, P3 ;  /* 0x000000ff3e3e7207 */ /* 0x000fca0001800000 */
[----:B------:R-:W-:-:S05]  /*5ed0*/  IMAD.IADD R62, R15, 0x1, R62 ;  /* 0x000000010f3e7824 */ /* 0x000fca00078e023e */
[--C-:B------:R-:W-:Y:S01]  /*5ee0*/  IADD3 R56, PT, PT, R56, -R6, -R62.reuse ;  /* 0x8000000638387210 */ /* 0x100fe20007ffe83e */
[----:B------:R-:W-:Y:S01]  /*5ef0*/  VIADD R6, R48, 0xffffd2e0 ;  /* 0xffffd2e030067836 */ /* 0x000fe20000000000 */
[----:B------:R-:W-:-:S03]  /*5f00*/  IADD3 R54, PT, PT, R54, -R5, -R62 ;  /* 0x8000000536367210 */ /* 0x000fc60007ffe83e */
[----:B------:R-:W-:Y:S01]  /*5f10*/  IMAD.IADD R5, R3, 0x1, -R6 ;  /* 0x0000000103057824 */ /* 0x000fe200078e0a06 */
[----:B------:R-:W-:Y:S01]  /*5f20*/  ISETP.NE.AND P1, PT, R53, RZ, PT ;  /* 0x000000ff3500720c */ /* 0x000fe20003f25270 */
[----:B------:R-:W-:Y:S02]  /*5f30*/  IMAD R15, R2, 0x13, -R62 ;  /* 0x00000013020f7824 */ /* 0x000fe400078e0a3e */
[----:B------:R-:W-:Y:S01]  /*5f40*/  IMAD.IADD R48, R62, 0x1, R5 ;  /* 0x000000013e307824 */ /* 0x000fe200078e0205 */
[----:B------:R-:W-:-:S03]  /*5f50*/  IADD3 R68, PT, PT, R52, -R62, -R53 ;  /* 0x8000003e34447210 */ /* 0x000fc60007ffe835 */
[----:B------:R-:W-:Y:S01]  /*5f60*/  IMAD.IADD R69, R53, 0x1, R48 ;  /* 0x0000000135457824 */ /* 0x000fe200078e0230 */
[----:B------:R-:W-:Y:S02]  /*5f70*/  SEL R52, R15, R48, !P1 ;  /* 0x000000300f347207 */ /* 0x000fe40004800000 */
[C---:B------:R-:W-:Y:S01]  /*5f80*/  ISETP.NE.AND P1, PT, R32.reuse, RZ, PT ;  /* 0x000000ff2000720c */ /* 0x040fe20003f25270 */
[----:B------:R-:W-:Y:S01]  /*5f90*/  IMAD.IADD R32, R32, 0x1, R69 ;  /* 0x0000000120207824 */ /* 0x000fe200078e0245 */
[--C-:B------:R-:W-:Y:S01]  /*5fa0*/  IADD3 R60, PT, PT, R60, -R61, -R62.reuse ;  /* 0x8000003d3c3c7210 */ /* 0x100fe20007ffe83e */
[----:B------:R-:W-:Y:S01]  /*5fb0*/  VIADD R15, R50, 0xa ;  /* 0x0000000a320f7836 */ /* 0x000fe20000000000 */
[----:B------:R-:W-:Y:S01]  /*5fc0*/  SEL R68, R68, R69, !P1 ;  /* 0x0000004544447207 */ /* 0x000fe20004800000 */
[----:B------:R-:W-:Y:S01]  /*5fd0*/  IMAD.IADD R61, R4, 0x1, R62 ;  /* 0x00000001043d7824 */ /* 0x000fe200078e023e */
[C---:B------:R-:W-:Y:S01]  /*5fe0*/  ISETP.NE.AND P1, PT, R49.reuse, RZ, PT ;  /* 0x000000ff3100720c */ /* 0x040fe20003f25270 */
[----:B------:R-:W-:Y:S01]  /*5ff0*/  IMAD.IADD R49, R49, 0x1, R32 ;  /* 0x0000000131317824 */ /* 0x000fe200078e0220 */
[--C-:B------:R-:W-:Y:S01]  /*6000*/  IADD3 R15, PT, PT, R15, -R65, -R62.reuse ;  /* 0x800000410f0f7210 */ /* 0x100fe20007ffe83e */
[----:B------:R-:W-:Y:S01]  /*6010*/  IMAD R61, R2, 0x13, -R61 ;  /* 0x00000013023d7824 */ /* 0x000fe200078e0a3d */
[----:B------:R-:W-:Y:S01]  /*6020*/  SEL R56, R56, R32, !P1 ;  /* 0x0000002038387207 */ /* 0x000fe20004800000 */
[----:B------:R-:W-:Y:S01]  /*6030*/  IMAD.IADD R65, R7, 0x1, R62 ;  /* 0x0000000107417824 */ /* 0x000fe200078e023e */
[C---:B------:R-:W-:Y:S01]  /*6040*/  ISETP.NE.AND P1, PT, R46.reuse, RZ, PT ;  /* 0x000000ff2e00720c */ /* 0x040fe20003f25270 */
[----:B------:R-:W-:-:S02]  /*6050*/  IMAD.IADD R46, R46, 0x1, R49 ;  /* 0x000000012e2e7824 */ /* 0x000fc400078e0231 */
[----:B------:R-:W-:Y:S01]  /*6060*/  VIADD R61, R61, 0x4 ;  /* 0x000000043d3d7836 */ /* 0x000fe20000000000 */
[----:B------:R-:W-:Y:S01]  /*6070*/  SEL R54, R54, R49, !P1 ;  /* 0x0000003136367207 */ /* 0x000fe20004800000 */
[C---:B------:R-:W-:Y:S01]  /*6080*/  IMAD.IADD R4, R43.reuse, 0x1, R46 ;  /* 0x000000012b047824 */ /* 0x040fe200078e022e */
[----:B------:R-:W-:Y:S01]  /*6090*/  ISETP.NE.AND P1, PT, R43, RZ, PT ;  /* 0x000000ff2b00720c */ /* 0x000fe20003f25270 */
[----:B------:R-:W-:Y:S01]  /*60a0*/  IMAD R65, R2, 0x13, -R65 ;  /* 0x0000001302417824 */ /* 0x000fe200078e0a41 */
[--C-:B------:R-:W-:Y:S01]  /*60b0*/  IADD3 R58, PT, PT, R58, -R63, -R62.reuse ;  /* 0x8000003f3a3a7210 */ /* 0x100fe20007ffe83e */
[----:B------:R-:W-:Y:S01]  /*60c0*/  IMAD.IADD R63, R12, 0x1, R62 ;  /* 0x000000010c3f7824 */ /* 0x000fe200078e023e */
[C---:B------:R-:W-:Y:S01]  /*60d0*/  ISETP.NE.AND P2, PT, R47.reuse, RZ, PT ;  /* 0x000000ff2f00720c */ /* 0x040fe20003f45270 */
[----:B------:R-:W-:Y:S01]  /*60e0*/  IMAD.IADD R47, R47, 0x1, R4 ;  /* 0x000000012f2f7824 */ /* 0x000fe200078e0204 */
[----:B------:R-:W-:Y:S01]  /*60f0*/  SEL R61, R61, R46, !P1 ;  /* 0x0000002e3d3d7207 */ /* 0x000fe20004800000 */
[----:B------:R-:W-:Y:S01]  /*6100*/  VIADD R65, R65, 0x6 ;  /* 0x0000000641417836 */ /* 0x000fe20000000000 */
[----:B------:R-:W-:Y:S01]  /*6110*/  ISETP.NE.AND P1, PT, R42, RZ, PT ;  /* 0x000000ff2a00720c */ /* 0x000fe20003f25270 */
[----:B------:R-:W-:-:S02]  /*6120*/  IMAD R63, R2, 0x13, -R63 ;  /* 0x00000013023f7824 */ /* 0x000fc400078e0a3f */
[----:B------:R-:W-:Y:S01]  /*6130*/  IMAD.IADD R13, R13, 0x1, R62 ;  /* 0x000000010d0d7824 */ /* 0x000fe200078e023e */
[----:B------:R-:W-:Y:S01]  /*6140*/  SEL R65, R65, R47, !P1 ;  /* 0x0000002f41417207 */ /* 0x000fe20004800000 */
[----:B------:R-:W-:Y:S02]  /*6150*/  IMAD.IADD R47, R42, 0x1, R47 ;  /* 0x000000012a2f7824 */ /* 0x000fe400078e022f */
[----:B------:R-:W-:Y:S01]  /*6160*/  VIADD R63, R63, 0x5 ;  /* 0x000000053f3f7836 */ /* 0x000fe20000000000 */
[C---:B------:R-:W-:Y:S01]  /*6170*/  ISETP.NE.AND P1, PT, R40.reuse, RZ, PT ;  /* 0x000000ff2800720c */ /* 0x040fe20003f25270 */
[----:B------:R-:W-:Y:S02]  /*6180*/  IMAD.IADD R40, R40, 0x1, R47 ;  /* 0x0000000128287824 */ /* 0x000fe400078e022f */
[----:B------:R-:W-:Y:S01]  /*6190*/  IMAD R13, R2, 0x13, -R13 ;  /* 0x00000013020d7824 */ /* 0x000fe200078e0a0d */
[----:B------:R-:W-:Y:S02]  /*61a0*/  SEL R63, R63, R4, !P2 ;  /* 0x000000043f3f7207 */ /* 0x000fe40005000000 */
[C---:B------:R-:W-:Y:S01]  /*61b0*/  ISETP.NE.AND P2, PT, R39.reuse, RZ, PT ;  /* 0x000000ff2700720c */ /* 0x040fe20003f45270 */
[----:B------:R-:W-:Y:S01]  /*61c0*/  IMAD.IADD R39, R39, 0x1, R40 ;  /* 0x0000000127277824 */ /* 0x000fe200078e0228 */
[----:B------:R-:W-:Y:S01]  /*61d0*/  SEL R60, R60, R47, !P1 ;  /* 0x0000002f3c3c7207 */ /* 0x000fe20004800000 */
[----:B------:R-:W-:Y:S01]  /*61e0*/  VIADD R13, R13, 0x9 ;  /* 0x000000090d0d7836 */ /* 0x000fe20000000000 */
[----:B------:R-:W-:Y:S01]  /*61f0*/  ISETP.NE.AND P1, PT, R36, RZ, PT ;  /* 0x000000ff2400720c */ /* 0x000fe20003f25270 */
[----:B------:R-:W-:-:S02]  /*6200*/  IMAD.IADD R7, R14, 0x1, R62 ;  /* 0x000000010e077824 */ /* 0x000fc400078e023e */
[----:B------:R-:W-:Y:S01]  /*6210*/  VIADD R53, R50, 0x10 ;  /* 0x0000001032357836 */ /* 0x000fe20000000000 */
[----:B------:R-:W-:Y:S01]  /*6220*/  SEL R13, R13, R39, !P1 ;  /* 0x000000270d0d7207 */ /* 0x000fe20004800000 */
[----:B------:R-:W-:Y:S01]  /*6230*/  IMAD.IADD R36, R36, 0x1, R39 ;  /* 0x0000000124247824 */ /* 0x000fe200078e0227 */
[----:B------:R-:W-:Y:S01]  /*6240*/  ISETP.NE.AND P1, PT, R8, RZ, PT ;  /* 0x000000ff0800720c */ /* 0x000fe20003f25270 */
[----:B------:R-:W-:Y:S02]  /*6250*/  IMAD R7, R2, 0x13, -R7 ;  /* 0x0000001302077824 */ /* 0x000fe400078e0a07 */
[----:B------:R-:W-:Y:S01]  /*6260*/  VIADD R48, R50, 0xf ;  /* 0x0000000f32307836 */ /* 0x000fe20000000000 */
[--C-:B------:R-:W-:Y:S01]  /*6270*/  IADD3 R50, PT, PT, R53, -R66, -R62.reuse ;  /* 0x8000004235327210 */ /* 0x100fe20007ffe83e */
[----:B------:R-:W-:Y:S01]  /*6280*/  IMAD.IADD R53, R59, 0x1, R62 ;  /* 0x000000013b357824 */ /* 0x000fe200078e023e */
[----:B------:R-:W-:Y:S01]  /*6290*/  SEL R15, R15, R36, !P1 ;  /* 0x000000240f0f7207 */ /* 0x000fe20004800000 */
[----:B------:R-:W-:Y:S01]  /*62a0*/  IMAD.IADD R8, R8, 0x1, R36 ;  /* 0x0000000108087824 */ /* 0x000fe200078e0224 */
[----:B------:R-:W-:Y:S01]  /*62b0*/  ISETP.NE.AND P1, PT, R33, RZ, PT ;  /* 0x000000ff2100720c */ /* 0x000fe20003f25270 */
[----:B------:R-:W-:-:S02]  /*62c0*/  VIADD R7, R7, 0xb ;  /* 0x0000000b07077836 */ /* 0x000fc40000000000 */
[----:B------:R-:W-:Y:S02]  /*62d0*/  IMAD.IADD R51, R51, 0x1, R62 ;  /* 0x0000000133337824 */ /* 0x000fe400078e023e */
[----:B------:R-:W-:Y:S02]  /*62e0*/  IMAD.IADD R33, R33, 0x1, R8 ;  /* 0x0000000121217824 */ /* 0x000fe400078e0208 */
[C---:B------:R-:W-:Y:S01]  /*62f0*/  IMAD R53, R2.reuse, 0x13, -R53 ;  /* 0x0000001302357824 */ /* 0x040fe200078e0a35 */
[----:B------:R-:W-:Y:S01]  /*6300*/  SEL R7, R7, R8, !P1 ;  /* 0x0000000807077207 */ /* 0x000fe20004800000 */
[----:B------:R-:W-:Y:S01]  /*6310*/  IMAD R51, R2, 0x13, -R51 ;  /* 0x0000001302337824 */ /* 0x000fe200078e0a33 */
[----:B------:R-:W-:Y:S01]  /*6320*/  ISETP.NE.AND P1, PT, R22, RZ, PT ;  /* 0x000000ff1600720c */ /* 0x000fe20003f25270 */
[----:B------:R-:W-:Y:S01]  /*6330*/  VIADD R53, R53, 0xd ;  /* 0x0000000d35357836 */ /* 0x000fe20000000000 */
[----:B------:R-:W-:Y:S01]  /*6340*/  SEL R58, R58, R40, !P2 ;  /* 0x000000283a3a7207 */ /* 0x000fe20005000000 */
[----:B------:R-:W-:Y:S01]  /*6350*/  IMAD.IADD R22, R22, 0x1, R33 ;  /* 0x0000000116167824 */ /* 0x000fe200078e0221 */
[----:B------:R-:W-:Y:S01]  /*6360*/  ISETP.NE.AND P2, PT, R30, RZ, PT ;  /* 0x000000ff1e00720c */ /* 0x000fe20003f45270 */
[----:B------:R-:W-:Y:S01]  /*6370*/  VIADD R51, R51, 0xc ;  /* 0x0000000c33337836 */ /* 0x000fe20000000000 */
[----:B------:R-:W-:Y:S01]  /*6380*/  ISETP.NE.AND P0, PT, R55, RZ, PT ;  /* 0x000000ff3700720c */ /* 0x000fe20003f05270 */
[----:B------:R-:W-:Y:S01]  /*6390*/  IMAD.IADD R55, R64, 0x1, R62 ;  /* 0x0000000140377824 */ /* 0x000fe200078e023e */
[----:B------:R-:W-:Y:S01]  /*63a0*/  SEL R53, R53, R22, !P2 ;  /* 0x0000001635357207 */ /* 0x000fe20005000000 */
[----:B------:R-:W-:Y:S01]  /*63b0*/  IMAD.IADD R22, R30, 0x1, R22 ;  /* 0x000000011e167824 */ /* 0x000fe200078e0216 */
[----:B------:R-:W-:Y:S01]  /*63c0*/  LEA R52, R52, UR4, 0x2 ;  /* 0x0000000434347c11 */ /* 0x000fe2000f8e10ff */
[----:B------:R-:W-:Y:S01]  /*63d0*/  IMAD R55, R2, 0x13, -R55 ;  /* 0x0000001302377824 */ /* 0x000fe200078e0a37 */
[----:B------:R-:W-:-:S02]  /*63e0*/  LEA R59, R68, UR4, 0x2 ;  /* 0x00000004443b7c11 */ /* 0x000fc4000f8e10ff */
[----:B------:R-:W-:Y:S02]  /*63f0*/  LEA R56, R56, UR4, 0x2 ;  /* 0x0000000438387c11 */ /* 0x000fe4000f8e10ff */
[----:B------:R-:W-:Y:S01]  /*6400*/  SEL R51, R51, R33, !P1 ;  /* 0x0000002133337207 */ /* 0x000fe20004800000 */
[----:B------:R-:W-:Y:S01]  /*6410*/  IMAD.IADD R57, R57, 0x1, R62 ;  /* 0x0000000139397824 */ /* 0x000fe200078e023e */
[----:B------:R-:W-:Y:S02]  /*6420*/  LEA R54, R54, UR4, 0x2 ;  /* 0x0000000436367c11 */ /* 0x000fe4000f8e10ff */
[C---:B------:R-:W-:Y:S01]  /*6430*/  ISETP.NE.AND P1, PT, R25.reuse, RZ, PT ;  /* 0x000000ff1900720c */ /* 0x040fe20003f25270 */
[----:B------:R-:W-:Y:S01]  /*6440*/  IMAD.IADD R25, R25, 0x1, R22 ;  /* 0x0000000119197824 */ /* 0x000fe200078e0216 */
[----:B------:R-:W-:Y:S01]  /*6450*/  LEA R61, R61, UR4, 0x2 ;  /* 0x000000043d3d7c11 */ /* 0x000fe2000f8e10ff */
[----:B------:R-:W-:Y:S01]  /*6460*/  STS [R52], R21 ;  /* 0x0000001534007388 */ /* 0x000fe20000000800 */
[----:B------:R-:W-:Y:S01]  /*6470*/  LEA R4, R63, UR4, 0x2 ;  /* 0x000000043f047c11 */ /* 0x000fe2000f8e10ff */
[----:B------:R-:W-:Y:S01]  /*6480*/  VIADD R55, R55, 0xe ;  /* 0x0000000e37377836 */ /* 0x000fe20000000000 */
[----:B------:R-:W-:Y:S01]  /*6490*/  LEA R65, R65, UR4, 0x2 ;  /* 0x0000000441417c11 */ /* 0x000fe2000f8e10ff */
[----:B------:R-:W-:Y:S01]  /*64a0*/  STS [R59], R20 ;  /* 0x000000143b007388 */ /* 0x000fe20000000800 */
[----:B------:R-:W-:Y:S01]  /*64b0*/  ISETP.NE.AND P2, PT, R10, RZ, PT ;  /* 0x000000ff0a00720c */ /* 0x000fe20003f45270 */
[--C-:B------:R-:W-:Y:S01]  /*64c0*/  IMAD.IADD R11, R11, 0x1, R62.reuse ;  /* 0x000000010b0b7824 */ /* 0x100fe200078e023e */
[----:B------:R-:W-:Y:S01]  /*64d0*/  IADD3 R48, PT, PT, R48, -R67, -R62 ;  /* 0x8000004330307210 */ /* 0x000fe20007ffe83e */
[----:B------:R-:W-:Y:S01]  /*64e0*/  STS [R56], R19 ;  /* 0x0000001338007388 */ /* 0x000fe20000000800 */
[----:B------:R-:W-:Y:S01]  /*64f0*/  LEA R60, R60, UR4, 0x2 ;  /* 0x000000043c3c7c11 */ /* 0x000fe2000f8e10ff */
[----:B------:R-:W-:Y:S01]  /*6500*/  IMAD.IADD R10, R10, 0x1, R25 ;  /* 0x000000010a0a7824 */ /* 0x000fe200078e0219 */
[----:B------:R-:W-:Y:S01]  /*6510*/  LEA R58, R58, UR4, 0x2 ;  /* 0x000000043a3a7c11 */ /* 0x000fe2000f8e10ff */
[----:B------:R-:W-:Y:S01]  /*6520*/  STS [R54], R45 ;  /* 0x0000002d36007388 */ /* 0x000fe20000000800 */
[----:B------:R-:W-:Y:S01]  /*6530*/  IMAD R57, R2, 0x13, -R57 ;  /* 0x0000001302397824 */ /* 0x000fe200078e0a39 */
[----:B------:R-:W-:-:S02]  /*6540*/  LEA R13, R13, UR4, 0x2 ;  /* 0x000000040d0d7c11 */ /* 0x000fc4000f8e10ff */
[----:B------:R-:W-:Y:S01]  /*6550*/  STS [R61], R44 ;  /* 0x0000002c3d007388 */ /* 0x000fe20000000800 */
[----:B------:R-:W-:Y:S01]  /*6560*/  SEL R55, R55, R22, !P1 ;  /* 0x0000001637377207 */ /* 0x000fe20004800000 */
[----:B------:R-:W-:Y:S01]  /*6570*/  IMAD R11, R2, 0x13, -R11 ;  /* 0x00000013020b7824 */ /* 0x000fe200078e0a0b */
[C---:B------:R-:W-:Y:S01]  /*6580*/  ISETP.NE.AND P1, PT, R9.reuse, RZ, PT ;  /* 0x000000ff0900720c */ /* 0x040fe20003f25270 */
[----:B------:R0:W-:Y:S01]  /*6590*/  STS [R4], R41 ;  /* 0x0000002904007388 */ /* 0x0001e20000000800 */
[----:B------:R-:W-:Y:S01]  /*65a0*/  SEL R48, R48, R25, !P2 ;  /* 0x0000001930307207 */ /* 0x000fe20005000000 */
[----:B------:R-:W-:Y:S01]  /*65b0*/  IMAD.IADD R9, R9, 0x1, R10 ;  /* 0x0000000109097824 */ /* 0x000fe200078e020a */
[----:B------:R-:W-:Y:S01]  /*65c0*/  ISETP.NE.AND P2, PT, R24, RZ, PT ;  /* 0x000000ff1800720c */ /* 0x000fe20003f45270 */
[----:B------:R-:W-:Y:S01]  /*65d0*/  STS [R65], R38 ;  /* 0x0000002641007388 */ /* 0x000fe20000000800 */
[----:B------:R-:W-:Y:S01]  /*65e0*/  VIADD R57, R57, 0x11 ;  /* 0x0000001139397836 */ /* 0x000fe20000000000 */
[----:B------:R-:W-:-:S02]  /*65f0*/  LEA R8, R7, UR4, 0x2 ;  /* 0x0000000407087c11 */ /* 0x000fc4000f8e10ff */
[----:B------:R-:W-:Y:S01]  /*6600*/  STS [R60], R37 ;  /* 0x000000253c007388 */ /* 0x000fe20000000800 */
[----:B0-----:R-:W-:-:S03]  /*6610*/  LEA R4, R15, UR4, 0x2 ;  /* 0x000000040f047c11 */ /* 0x001fc6000f8e10ff */
[----:B------:R-:W-:Y:S01]  /*6620*/  STS [R58], R35 ;  /* 0x000000233a007388 */ /* 0x000fe20000000800 */
[----:B------:R-:W-:Y:S01]  /*6630*/  LEA R51, R51, UR4, 0x2 ;  /* 0x0000000433337c11 */ /* 0x000fe2000f8e10ff */
[----:B------:R-:W-:Y:S01]  /*6640*/  VIADD R11, R11, 0x12 ;  /* 0x000000120b0b7836 */ /* 0x000fe20000000000 */
[----:B------:R-:W-:Y:S01]  /*6650*/  SEL R50, R50, R10, !P1 ;  /* 0x0000000a32327207 */ /* 0x000fe20004800000 */
[----:B------:R-:W-:Y:S01]  /*6660*/  STS [R13], R34 ;  /* 0x000000220d007388 */ /* 0x000fe20000000800 */
[----:B------:R-:W-:Y:S01]  /*6670*/  @P0 IMAD.IADD R11, R24, 0x1, R9 ;  /* 0x00000001180b0824 */ /* 0x000fe200078e0209 */
[----:B------:R-:W-:Y:S02]  /*6680*/  SEL R57, R57, R9, !P2 ;  /* 0x0000000939397207 */ /* 0x000fe40005000000 */
[----:B------:R0:W-:Y:S01]  /*6690*/  STS [R4], R31 ;  /* 0x0000001f04007388 */ /* 0x0001e20000000800 */
[----:B------:R-:W-:Y:S02]  /*66a0*/  LEA R55, R55, UR4, 0x2 ;  /* 0x0000000437377c11 */ /* 0x000fe4000f8e10ff */
[----:B------:R-:W-:Y:S01]  /*66b0*/  LEA R48, R48, UR4, 0x2 ;  /* 0x0000000430307c11 */ /* 0x000fe2000f8e10ff */
[----:B------:R1:W-:Y:S01]  /*66c0*/  STS [R8], R29 ;  /* 0x0000001d08007388 */ /* 0x0003e20000000800 */
[----:B------:R-:W-:-:S02]  /*66d0*/  LEA R50, R50, UR4, 0x2 ;  /* 0x0000000432327c11 */ /* 0x000fc4000f8e10ff */
[----:B0-----:R-:W-:Y:S01]  /*66e0*/  LEA R4, R53, UR4, 0x2 ;  /* 0x0000000435047c11 */ /* 0x001fe2000f8e10ff */
[----:B------:R-:W-:Y:S01]  /*66f0*/  STS [R51], R28 ;  /* 0x0000001c33007388 */ /* 0x000fe20000000800 */
[----:B------:R-:W-:Y:S02]  /*6700*/  LEA R57, R57, UR4, 0x2 ;  /* 0x0000000439397c11 */ /* 0x000fe4000f8e10ff */
[----:B------:R-:W-:Y:S01]  /*6710*/  LEA R9, R11, UR4, 0x2 ;  /* 0x000000040b097c11 */ /* 0x000fe2000f8e10ff */
[----:B------:R0:W-:Y:S04]  /*6720*/  STS [R4], R27 ;  /* 0x0000001b04007388 */ /* 0x0001e80000000800 */
[----:B------:R-:W-:Y:S04]  /*6730*/  STS [R55], R26 ;  /* 0x0000001a37007388 */ /* 0x000fe80000000800 */
[----:B------:R-:W-:Y:S04]  /*6740*/  STS [R48], R23 ;  /* 0x0000001730007388 */ /* 0x000fe80000000800 */
[----:B------:R-:W-:Y:S04]  /*6750*/  STS [R50], R17 ;  /* 0x0000001132007388 */ /* 0x000fe80000000800 */
[----:B------:R2:W-:Y:S04]  /*6760*/  STS [R57], R16 ;  /* 0x0000001039007388 */ /* 0x0005e80000000800 */
[----:B------:R3:W-:Y:S01]  /*6770*/  STS [R9], R18 ;  /* 0x0000001209007388 */ /* 0x0007e20000000800 */
[----:B-1----:R-:W-:-:S02]  /*6780*/  VIADD R8, R2, 0x260 ;  /* 0x0000026002087836 */ /* 0x002fc40000000000 */
[C---:B------:R-:W-:Y:S02]  /*6790*/  VIADD R20, R2.reuse, 0x4c0 ;  /* 0x000004c002147836 */ /* 0x040fe40000000000 */
[C---:B------:R-:W-:Y:S02]  /*67a0*/  VIADD R22, R2.reuse, 0x720 ;  /* 0x0000072002167836 */ /* 0x040fe40000000000 */
[----:B------:R-:W-:Y:S01]  /*67b0*/  VIADD R24, R2, 0x980 ;  /* 0x0000098002187836 */ /* 0x000fe20000000000 */
[-C--:B------:R-:W-:Y:S02]  /*67c0*/  ISETP.GE.AND P0, PT, R8, R3.reuse, PT ;  /* 0x000000030800720c */ /* 0x080fe40003f06270 */
[-C--:B------:R-:W-:Y:S02]  /*67d0*/  ISETP.GE.AND P2, PT, R20, R3.reuse, PT ;  /* 0x000000031400720c */ /* 0x080fe40003f46270 */
[-C--:B------:R-:W-:Y:S02]  /*67e0*/  ISETP.GE.AND P1, PT, R22, R3.reuse, PT ;  /* 0x000000031600720c */ /* 0x080fe40003f26270 */
[----:B------:R-:W-:-:S02]  /*67f0*/  ISETP.GE.AND P5, PT, R24, R3, PT ;  /* 0x000000031800720c */ /* 0x000fc40003fa6270 */
[----:B0-----:R-:W-:Y:S01]  /*6800*/  LEA R4, R2, UR4, 0x2 ;  /* 0x0000000402047c11 */ /* 0x001fe2000f8e10ff */
[----:B------:R-:W-:Y:S01]  /*6810*/  BAR.SYNC.DEFER_BLOCKING 0x0 ;  /* 0x0000000000007b1d */ /* 0x000fe20000010000 */
[-C--:B------:R-:W-:Y:S02]  /*6820*/  ISETP.GE.AND P6, PT, R22, R5.reuse, !P1 ;  /* 0x000000051600720c */ /* 0x080fe40004fc6270 */
[----:B------:R-:W-:-:S05]  /*6830*/  ISETP.GE.AND P4, PT, R8, R5, !P0 ;  /* 0x000000050800720c */ /* 0x000fca0004786270 */
[----:B------:R-:W0:Y:S01]  /*6840*/  @!P0 LDC.64 R10, c[0x0][0x390] ;  /* 0x0000e400ff0a8b82 */ /* 0x000e220000000a00 */
[----:B------:R-:W-:-:S07]  /*6850*/  IMAD.IADD R7, R0, 0x1, -R2 ;  /* 0x0000000100077824 */ /* 0x000fce00078e0a02 */
[----:B------:R-:W1:Y:S01]  /*6860*/  @!P2 LDC.64 R12, c[0x0][0x390] ;  /* 0x0000e400ff0cab82 */ /* 0x000e620000000a00 */
[----:B------:R-:W-:-:S07]  /*6870*/  ISETP.GE.AND P3, PT, R20, R5, !P2 ;  /* 0x000000051400720c */ /* 0x000fce0005766270 */
[----:B------:R-:W4:Y:S01]  /*6880*/  @!P1 LDC.64 R14, c[0x0][0x390] ;  /* 0x0000e400ff0e9b82 */ /* 0x000f220000000a00 */
[----:B------:R0:W4:Y:S04]  /*6890*/  @!P0 LDS R25, [R4+0x980] ;  /* 0x0009800004198984 */ /* 0x0001280000000800 */
[----:B------:R0:W4:Y:S03]  /*68a0*/  @!P2 LDS R27, [R4+0x1300] ;  /* 0x00130000041ba984 */ /* 0x0001260000000800 */
[----:B--2---:R-:W2:Y:S01]  /*68b0*/  @!P5 LDC.64 R16, c[0x0][0x390] ;  /* 0x0000e400ff10db82 */ /* 0x004ea20000000a00 */
[----:B------:R0:W2:Y:S04]  /*68c0*/  @!P1 LDS R29, [R4+0x1c80] ;  /* 0x001c8000041d9984 */ /* 0x0000a80000000800 */
[----:B------:R0:W2:Y:S01]  /*68d0*/  @!P5 LDS R31, [R4+0x2600] ;  /* 0x00260000041fd984 */ /* 0x0000a20000000800 */
[----:B------:R-:W-:-:S02]  /*68e0*/  @!P1 VIADD R23, R7, 0xfffff8df ;  /* 0xfffff8df07179836 */ /* 0x000fc40000000000 */
[--C-:B------:R-:W-:Y:S01]  /*68f0*/  @P6 IMAD.IADD R23, R22, 0x1, -R5.reuse ;  /* 0x0000000116176824 */ /* 0x100fe200078e0a05 */
[----:B------:R-:W-:Y:S01]  /*6900*/  ISETP.GE.AND P6, PT, R2, R3, PT ;  /* 0x000000030200720c */ /* 0x000fe20003fc6270 */
[C---:B---3--:R-:W-:Y:S02]  /*6910*/  @!P0 VIADD R9, R7.reuse, 0xfffffd9f ;  /* 0xfffffd9f07098836 */ /* 0x048fe40000000000 */
[--C-:B------:R-:W-:Y:S01]  /*6920*/  @P4 IMAD.IADD R9, R8, 0x1, -R5.reuse ;  /* 0x0000000108094824 */ /* 0x100fe200078e0a05 */
[----:B------:R-:W-:Y:S01]  /*6930*/  ISETP.GE.AND P4, PT, R24, R5, !P5 ;  /* 0x000000051800720c */ /* 0x000fe20006f86270 */
[----:B------:R-:W-:Y:S02]  /*6940*/  @!P2 VIADD R19, R7, 0xfffffb3f ;  /* 0xfffffb3f0713a836 */ /* 0x000fe40000000000 */
[----:B------:R-:W-:Y:S01]  /*6950*/  VIADD R18, R2, 0xbe0 ;  /* 0x00000be002127836 */ /* 0x000fe20000000000 */
[----:B------:R-:W-:Y:S01]  /*6960*/  BSSY.RECONVERGENT B1, `(.L_x_1213) ;  /* 0x0000010000017945 */ /* 0x000fe20003800200 */
[----:B------:R-:W-:-:S02]  /*6970*/  @P3 IMAD.IADD R19, R20, 0x1, -R5 ;  /* 0x0000000114133824 */ /* 0x000fc400078e0a05 */
[----:B------:R-:W-:Y:S01]  /*6980*/  @!P5 VIADD R33, R7, 0xfffff67f ;  /* 0xfffff67f0721d836 */ /* 0x000fe20000000000 */
[----:B------:R-:W-:Y:S01]  /*6990*/  ISETP.GE.AND P3, PT, R18, R3, PT ;  /* 0x000000031200720c */ /* 0x000fe20003f66270 */
[----:B0-----:R-:W-:-:S04]  /*69a0*/  @!P0 IMAD.WIDE R10, R9, 0x4, R10 ;  /* 0x00000004090a8825 */ /* 0x001fc800078e020a */
[----:B------:R-:W-:Y:S02]  /*69b0*/  @P4 IMAD.IADD R33, R24, 0x1, -R5 ;  /* 0x0000000118214824 */ /* 0x000fe400078e0a05 */
[----:B-1----:R-:W-:Y:S01]  /*69c0*/  @!P2 IMAD.WIDE R12, R19, 0x4, R12 ;  /* 0x00000004130ca825 */ /* 0x002fe200078e020c */
[----:B------:R-:W-:Y:S06]  /*69d0*/  @P6 BRA `(.L_x_1214) ;  /* 0x0000000000206947 */ /* 0x000fec0003800000 */
[----:B------:R-:W0:Y:S01]  /*69e0*/  LDS R19, [R4] ;  /* 0x0000000004137984 */ /* 0x000e220000000800 */
[----:B------:R-:W1:Y:S01]  /*69f0*/  LDC.64 R8, c[0x0][0x390] ;  /* 0x0000e400ff087b82 */ /* 0x000e620000000a00 */
[----:B------:R-:W-:Y:S02]  /*6a00*/  ISETP.GE.AND P4, PT, R2, R5, PT ;  /* 0x000000050200720c */ /* 0x000fe40003f86270 */
[----:B------:R-:W-:-:S05]  /*6a10*/  LOP3.LUT R21, RZ, R2, RZ, 0x33, !PT ;  /* 0x00000002ff157212 */ /* 0x000fca00078e33ff */
[----:B------:R-:W-:-:S06]  /*6a20*/  IMAD.IADD R21, R21, 0x1, R0 ;  /* 0x0000000115157824 */ /* 0x000fcc00078e0200 */
[----:B------:R-:W-:-:S04]  /*6a30*/  @P4 IMAD.IADD R21, R2, 0x1, -R5 ;  /* 0x0000000102154824 */ /* 0x000fc800078e0a05 */
[----:B-1----:R-:W-:-:S05]  /*6a40*/  IMAD.WIDE R8, R21, 0x4, R8 ;  /* 0x0000000415087825 */ /* 0x002fca00078e0208 */
[----:B0-----:R0:W-:Y:S02]  /*6a50*/  STG.E desc[UR8][R8.64], R19 ;  /* 0x0000001308007986 */ /* 0x0011e4000c101908 */
.L_x_1214:
[----:B------:R-:W-:Y:S05]  /*6a60*/  BSYNC.RECONVERGENT B1 ;  /* 0x0000000000017941 */ /* 0x000fea0003800200 */
.L_x_1213:
[----:B------:R-:W-:Y:S01]  /*6a70*/  VIADD R0, R2, 0xe40 ;  /* 0x00000e4002007836 */ /* 0x000fe20000000000 */
[----:B0-----:R-:W0:Y:S01]  /*6a80*/  @!P3 LDS R19, [R4+0x2f80] ;  /* 0x002f80000413b984 */ /* 0x001e220000000800 */
[----:B------:R-:W-:Y:S01]  /*6a90*/  ISETP.GE.AND P6, PT, R18, R5, !P3 ;  /* 0x000000051200720c */ /* 0x000fe20005fc6270 */
[----:B----4-:R-:W-:Y:S02]  /*6aa0*/  @!P1 IMAD.WIDE R8, R23, 0x4, R14 ;  /* 0x0000000417089825 */ /* 0x010fe400078e020e */
[----:B------:R1:W-:Y:S01]  /*6ab0*/  @!P0 STG.E desc[UR8][R10.64], R25 ;  /* 0x000000190a008986 */ /* 0x0003e2000c101908 */
[C---:B------:R-:W-:Y:S01]  /*6ac0*/  ISETP.GE.AND P0, PT, R0.reuse, R3, PT ;  /* 0x000000030000720c */ /* 0x040fe20003f06270 */
[----:B--2---:R-:W-:Y:S02]  /*6ad0*/  @!P5 IMAD.WIDE R14, R33, 0x4, R16 ;  /* 0x00000004210ed825 */ /* 0x004fe400078e0210 */
[----:B------:R2:W-:Y:S01]  /*6ae0*/  @!P2 STG.E desc[UR8][R12.64], R27 ;  /* 0x0000001b0c00a986 */ /* 0x0005e2000c101908 */
[----:B------:R-:W-:Y:S01]  /*6af0*/  ISETP.GE.AND P4, PT, R0, R5, !P0 ;  /* 0x000000050000720c */ /* 0x000fe20004786270 */
[----:B------:R-:W-:-:S02]  /*6b00*/  VIADD R20, R2, 0x1300 ;  /* 0x0000130002147836 */ /* 0x000fc40000000000 */
[C---:B------:R-:W-:Y:S01]  /*6b10*/  VIADD R16, R2.reuse, 0x10a0 ;  /* 0x000010a002107836 */ /* 0x040fe20000000000 */
[----:B------:R3:W-:Y:S01]  /*6b20*/  @!P1 STG.E desc[UR8][R8.64], R29 ;  /* 0x0000001d08009986 */ /* 0x0007e2000c101908 */
[----:B------:R-:W-:Y:S01]  /*6b30*/  VIADD R22, R2, 0x1a20 ;  /* 0x00001a2002167836 */ /* 0x000fe20000000000 */
[-C--:B------:R-:W-:Y:S01]  /*6b40*/  ISETP.GE.AND P1, PT, R20, R3.reuse, PT ;  /* 0x000000031400720c */ /* 0x080fe20003f26270 */
[----:B-1----:R-:W1:Y:S01]  /*6b50*/  @!P3 LDC.64 R10, c[0x0][0x390] ;  /* 0x0000e400ff0abb82 */ /* 0x002e620000000a00 */
[C---:B------:R-:W-:Y:S01]  /*6b60*/  ISETP.GE.AND P2, PT, R16.reuse, R3, PT ;  /* 0x000000031000720c */ /* 0x040fe20003f46270 */
[----:B------:R4:W-:Y:S01]  /*6b70*/  @!P5 STG.E desc[UR8][R14.64], R31 ;  /* 0x0000001f0e00d986 */ /* 0x0009e2000c101908 */
[C---:B------:R-:W-:Y:S02]  /*6b80*/  @!P0 VIADD R25, R7.reuse, 0xfffff1bf ;  /* 0xfffff1bf07198836 */ /* 0x040fe40000000000 */
[----:B--2---:R-:W-:Y:S01]  /*6b90*/  @!P3 VIADD R13, R7, 0xfffff41f ;  /* 0xfffff41f070db836 */ /* 0x004fe20000000000 */
[-C--:B------:R-:W-:Y:S01]  /*6ba0*/  ISETP.GE.AND P5, PT, R16, R5.reuse, !P2 ;  /* 0x000000051000720c */ /* 0x080fe200057a6270 */
[--C-:B------:R-:W-:Y:S01]  /*6bb0*/  @P6 IMAD.IADD R13, R18, 0x1, -R5.reuse ;  /* 0x00000001120d6824 */ /* 0x100fe200078e0a05 */
[----:B------:R-:W-:Y:S01]  /*6bc0*/  ISETP.GE.AND P6, PT, R20, R5, !P1 ;  /* 0x000000051400720c */ /* 0x000fe20004fc6270 */
[----:B------:R-:W-:Y:S01]  /*6bd0*/  VIADD R12, R2, 0x1560 ;  /* 0x00001560020c7836 */ /* 0x000fe20000000000 */
[----:B------:R-:W2:Y:S01]  /*6be0*/  @!P0 LDS R23, [R4+0x3900] ;  /* 0x0039000004178984 */ /* 0x000ea20000000800 */
[----:B------:R-:W-:-:S02]  /*6bf0*/  @P4 IMAD.IADD R25, R0, 0x1, -R5 ;  /* 0x0000000100194824 */ /* 0x000fc400078e0a05 */
[----:B------:R-:W-:Y:S01]  /*6c00*/  VIADD R0, R2, 0x17c0 ;  /* 0x000017c002007836 */ /* 0x000fe20000000000 */
[----:B------:R-:W-:Y:S01]  /*6c10*/  ISETP.GE.AND P4, PT, R12, R3, PT ;  /* 0x000000030c00720c */ /* 0x000fe20003f86270 */
[C---:B------:R-:W-:Y:S01]  /*6c20*/  @!P1 VIADD R33, R7.reuse, 0xffffecff ;  /* 0xffffecff07219836 */ /* 0x040fe20000000000 */
[----:B------:R-:W5:Y:S01]  /*6c30*/  @!P2 LDS R27, [R4+0x4280] ;  /* 0x00428000041ba984 */ /* 0x000f620000000800 */
[----:B---3--:R-:W-:Y:S01]  /*6c40*/  @!P2 VIADD R29, R7, 0xffffef5f ;  /* 0xffffef5f071da836 */ /* 0x008fe20000000000 */
[----:B----4-:R-:W3:Y:S01]  /*6c50*/  @!P1 LDC.64 R14, c[0x0][0x390] ;  /* 0x0000e400ff0e9b82 */ /* 0x010ee20000000a00 */
[--C-:B------:R-:W-:Y:S01]  /*6c60*/  @P5 IMAD.IADD R29, R16, 0x1, -R5.reuse ;  /* 0x00000001101d5824 */ /* 0x100fe200078e0a05 */
[----:B------:R-:W-:Y:S01]  /*6c70*/  ISETP.GE.AND P5, PT, R12, R5, !P4 ;  /* 0x000000050c00720c */ /* 0x000fe200067a6270 */
[----:B------:R-:W-:Y:S01]  /*6c80*/  @P6 IMAD.IADD R33, R20, 0x1, -R5 ;  /* 0x0000000114216824 */ /* 0x000fe200078e0a05 */
[----:B------:R-:W-:Y:S01]  /*6c90*/  ISETP.GE.AND P6, PT, R0, R3, PT ;  /* 0x000000030000720c */ /* 0x000fe20003fc6270 */
[----:B------:R-:W4:Y:S01]  /*6ca0*/  @!P1 LDS R31, [R4+0x4c00] ;  /* 0x004c0000041f9984 */ /* 0x000f220000000800 */
[----:B-1----:R-:W-:-:S02]  /*6cb0*/  @!P3 IMAD.WIDE R8, R13, 0x4, R10 ;  /* 0x000000040d08b825 */ /* 0x002fc400078e020a */
[----:B------:R-:W1:Y:S01]  /*6cc0*/  @!P0 LDC.64 R10, c[0x0][0x390] ;  /* 0x0000e400ff0a8b82 */ /* 0x000e620000000a00 */
[----:B------:R-:W4:Y:S01]  /*6cd0*/  @!P4 LDS R35, [R4+0x5580] ;  /* 0x005580000423c984 */ /* 0x000f220000000800 */
[----:B------:R-:W-:-:S03]  /*6ce0*/  @!P4 VIADD R37, R7, 0xffffea9f ;  /* 0xffffea9f0725c836 */ /* 0x000fc60000000000 */
[----:B0-----:R1:W-:Y:S01]  /*6cf0*/  @!P3 STG.E desc[UR8][R8.64], R19 ;  /* 0x000000130800b986 */ /* 0x0013e2000c101908 */
[----:B------:R-:W-:Y:S01]  /*6d00*/  ISETP.GE.AND P3, PT, R22, R3, PT ;  /* 0x000000031600720c */ /* 0x000fe20003f66270 */
[----:B------:R-:W-:Y:S01]  /*6d10*/  @P5 IMAD.IADD R37, R12, 0x1, -R5 ;  /* 0x000000010c255824 */ /* 0x000fe200078e0a05 */
[----:B------:R-:W-:Y:S01]  /*6d20*/  ISETP.GE.AND P5, PT, R0, R5, !P6 ;  /* 0x000000050000720c */ /* 0x000fe200077a6270 */
[----:B------:R-:W0:Y:S01]  /*6d30*/  @!P6 LDS R39, [R4+0x5f00] ;  /* 0x005f00000427e984 */ /* 0x000e220000000800 */
[----:B------:R-:W5:Y:S01]  /*6d40*/  @!P2 LDC.64 R12, c[0x0][0x390] ;  /* 0x0000e400ff0cab82 */ /* 0x000f620000000a00 */
[----:B------:R-:W-:-:S07]  /*6d50*/  @!P6 VIADD R41, R7, 0xffffe83f ;  /* 0xffffe83f0729e836 */ /* 0x000fce0000000000 */
[----:B------:R-:W4:Y:S01]  /*6d60*/  @!P4 LDC.64 R16, c[0x0][0x390] ;  /* 0x0000e400ff10cb82 */ /* 0x000f220000000a00 */
[----:B------:R-:W0:Y:S01]  /*6d70*/  @!P3 LDS R43, [R4+0x6880] ;  /* 0x00688000042bb984 */ /* 0x000e220000000800 */
[----:B------:R-:W-:Y:S02]  /*6d80*/  @!P3 VIADD R45, R7, 0xffffe5df ;  /* 0xffffe5df072db836 */ /* 0x000fe40000000000 */
[----:B------:R-:W-:Y:S01]  /*6d90*/  @P5 IMAD.IADD R41, R0, 0x1, -R5 ;  /* 0x0000000100295824 */ /* 0x000fe200078e0a05 */
[----:B------:R-:W-:Y:S01]  /*6da0*/  ISETP.GE.AND P5, PT, R22, R5, !P3 ;  /* 0x000000051600720c */ /* 0x000fe20005fa6270 */
[----:B-1----:R-:W-:Y:S02]  /*6db0*/  @!P0 IMAD.WIDE R8, R25, 0x4, R10 ;  /* 0x0000000419088825 */ /* 0x002fe400078e020a */
[----:B------:R-:W1:Y:S02]  /*6dc0*/  @!P6 LDC.64 R18, c[0x0][0x390] ;  /* 0x0000e400ff12eb82 */ /* 0x000e640000000a00 */
[----:B------:R-:W-:Y:S01]  /*6dd0*/  VIADD R0, R2, 0x1c80 ;  /* 0x00001c8002007836 */ /* 0x000fe20000000000 */
[----:B--2---:R2:W-:Y:S05]  /*6de0*/  @!P0 STG.E desc[UR8][R8.64], R23 ;  /* 0x0000001708008986 */ /* 0x0045ea000c101908 */
[----:B------:R-:W2:Y:S01]  /*6df0*/  @!P3 LDC.64 R20, c[0x0][0x390] ;  /* 0x0000e400ff14bb82 */ /* 0x000ea20000000a00 */
[----:B-----5:R-:W-:-:S04]  /*6e00*/  @!P2 IMAD.WIDE R10, R29, 0x4, R12 ;  /* 0x000000041d0aa825 */ /* 0x020fc800078e020c */
[----:B---3--:R-:W-:Y:S01]  /*6e10*/  @!P1 IMAD.WIDE R12, R33, 0x4, R14 ;  /* 0x00000004210c9825 */ /* 0x008fe200078e020e */
[----:B------:R3:W-:Y:S01]  /*6e20*/  @!P2 STG.E desc[UR8][R10.64], R27 ;  /* 0x0000001b0a00a986 */ /* 0x0007e2000c101908 */
[C---:B------:R-:W-:Y:S02]  /*6e30*/  ISETP.GE.AND P2, PT, R0.reuse, R3, PT ;  /* 0x000000030000720c */ /* 0x040fe40003f46270 */
[----:B----4-:R-:W-:Y:S01]  /*6e40*/  @!P4 IMAD.WIDE R14, R37, 0x4, R16 ;  /* 0x00000004250ec825 */ /* 0x010fe200078e0210 */
[----:B------:R4:W-:Y:S01]  /*6e50*/  @!P1 STG.E desc[UR8][R12.64], R31 ;  /* 0x0000001f0c009986 */ /* 0x0009e2000c101908 */
[----:B------:R-:W-:Y:S02]  /*6e60*/  ISETP.GE.AND P0, PT, R0, R5, !P2 ;  /* 0x000000050000720c */ /* 0x000fe40005706270 */
[----:B------:R-:W-:Y:S01]  /*6e70*/  @P5 IMAD.IADD R45, R22, 0x1, -R5 ;  /* 0x00000001162d5824 */ /* 0x000fe200078e0a05 */
[----:B------:R-:W-:Y:S01]  /*6e80*/  @!P4 STG.E desc[UR8][R14.64], R35 ;  /* 0x000000230e00c986 */ /* 0x000fe2000c101908 */
[----:B------:R-:W-:-:S02]  /*6e90*/  VIADD R22, R2, 0x2140 ;  /* 0x0000214002167836 */ /* 0x000fc40000000000 */
[----:B-1----:R-:W-:-:S03]  /*6ea0*/  @!P6 IMAD.WIDE R16, R41, 0x4, R18 ;  /* 0x000000042910e825 */ /* 0x002fc600078e0212 */
[----:B------:R-:W-:Y:S01]  /*6eb0*/  ISETP.GE.AND P1, PT, R22, R3, PT ;  /* 0x000000031600720c */ /* 0x000fe20003f26270 */
[----:B------:R-:W-:Y:S01]  /*6ec0*/  VIADD R18, R2, 0x1ee0 ;  /* 0x00001ee002127836 */ /* 0x000fe20000000000 */
[----:B0-----:R-:W-:Y:S01]  /*6ed0*/  @!P6 STG.E desc[UR8][R16.64], R39 ;  /* 0x000000271000e986 */ /* 0x001fe2000c101908 */
[----:B--2---:R-:W-:Y:S01]  /*6ee0*/  @!P2 VIADD R23, R7, 0xffffe37f ;  /* 0xffffe37f0717a836 */ /* 0x004fe20000000000 */
[----:B------:R-:W-:Y:S01]  /*6ef0*/  ISETP.GE.AND P5, PT, R22, R5, !P1 ;  /* 0x000000051600720c */ /* 0x000fe20004fa6270 */
[----:B------:R-:W-:Y:S01]  /*6f00*/  @!P3 IMAD.WIDE R8, R45, 0x4, R20 ;  /* 0x000000042d08b825 */ /* 0x000fe200078e0214 */
[----:B------:R-:W-:Y:S01]  /*6f10*/  ISETP.GE.AND P4, PT, R18, R3, PT ;  /* 0x000000031200720c */ /* 0x000fe20003f86270 */
[----:B------:R-:W0:Y:S02]  /*6f20*/  @!P2 LDS R21, [R4+0x7200] ;  /* 0x007200000415a984 */ /* 0x000e240000000800 */
[----:B---3--:R-:W-:Y:S01]  /*6f30*/  VIADD R10, R2, 0x23a0 ;  /* 0x000023a0020a7836 */ /* 0x008fe20000000000 */
[----:B------:R-:W-:Y:S01]  /*6f40*/  ISETP.GE.AND P6, PT, R18, R5, !P4 ;  /* 0x000000051200720c */ /* 0x000fe200067c6270 */
[--C-:B------:R-:W-:Y:S01]  /*6f50*/  @P0 IMAD.IADD R23, R0, 0x1, -R5.reuse ;  /* 0x0000000100170824 */ /* 0x100fe200078e0a05 */
[----:B------:R1:W-:Y:S01]  /*6f60*/  @!P3 STG.E desc[UR8][R8.64], R43 ;  /* 0x0000002b0800b986 */ /* 0x0003e2000c101908 */
[----:B------:R-:W-:Y:S01]  /*6f70*/  VIADD R0, R2, 0x2600 ;  /* 0x0000260002007836 */ /* 0x000fe20000000000 */
[----:B------:R-:W-:Y:S01]  /*6f80*/  ISETP.GE.AND P3, PT, R10, R3, PT ;  /* 0x000000030a00720c */ /* 0x000fe20003f66270 */
[----:B------:R-:W-:Y:S01]  /*6f90*/  VIADD R20, R2, 0x2860 ;  /* 0x0000286002147836 */ /* 0x000fe20000000000 */
[----:B------:R-:W-:Y:S01]  /*6fa0*/  @!P1 LDS R29, [R4+0x8500] ;  /* 0x00850000041d9984 */ /* 0x000fe20000000800 */
[C---:B----4-:R-:W-:Y:S01]  /*6fb0*/  @!P1 VIADD R31, R7.reuse, 0xffffdebf ;  /* 0xffffdebf071f9836 */ /* 0x050fe20000000000 */
[----:B------:R-:W-:Y:S01]  /*6fc0*/  ISETP.GE.AND P0, PT, R10, R5, !P3 ;  /* 0x000000050a00720c */ /* 0x000fe20005f06270 */
[C---:B------:R-:W-:Y:S01]  /*6fd0*/  @!P4 VIADD R27, R7.reuse, 0xffffe11f ;  /* 0xffffe11f071bc836 */ /* 0x040fe20000000000 */
[----:B------:R-:W2:Y:S01]  /*6fe0*/  @!P4 LDS R25, [R4+0x7b80] ;  /* 0x007b80000419c984 */ /* 0x000ea20000000800 */
[--C-:B------:R-:W-:Y:S01]  /*6ff0*/  @P5 IMAD.IADD R31, R22, 0x1, -R5.reuse ;  /* 0x00000001161f5824 */ /* 0x100fe200078e0a05 */
[-C--:B------:R-:W-:Y:S01]  /*7000*/  ISETP.GE.AND P5, PT, R20, R3.reuse, PT ;  /* 0x000000031400720c */ /* 0x080fe20003fa6270 */
[----:B------:R-:W-:Y:S01]  /*7010*/  @P6 IMAD.IADD R27, R18, 0x1, -R5 ;  /* 0x00000001121b6824 */ /* 0x000fe200078e0a05 */
[----:B------:R-:W-:Y:S01]  /*7020*/  ISETP.GE.AND P6, PT, R0, R3, PT ;  /* 0x000000030000720c */ /* 0x000fe20003fc6270 */
[----:B-1----:R-:W1:Y:S01]  /*7030*/  @!P2 LDC.64 R8, c[0x0][0x390] ;  /* 0x0000e400ff08ab82 */ /* 0x002e620000000a00 */
[----:B------:R-:W-:Y:S01]  /*7040*/  VIADD R2, R2, 0x2ac0 ;  /* 0x00002ac002027836 */ /* 0x000fe20000000000 */
[----:B------:R-:W3:Y:S01]  /*7050*/  @!P3 LDS R33, [R4+0x8e80] ;  /* 0x008e80000421b984 */ /* 0x000ee20000000800 */
[----:B------:R-:W-:-:S03]  /*7060*/  @!P3 VIADD R35, R7, 0xffffdc5f ;  /* 0xffffdc5f0723b836 */ /* 0x000fc60000000000 */
[--C-:B------:R-:W-:Y:S01]  /*7070*/  @P0 IMAD.IADD R35, R10, 0x1, -R5.reuse ;  /* 0x000000010a230824 */ /* 0x100fe200078e0a05 */
[CC--:B------:R-:W-:Y:S01]  /*7080*/  ISETP.GE.AND P0, PT, R0.reuse, R5.reuse, !P6 ;  /* 0x000000050000720c */ /* 0x0c0fe20007706270 */
[----:B------:R-:W4:Y:S02]  /*7090*/  @!P4 LDC.64 R10, c[0x0][0x390] ;  /* 0x0000e400ff0acb82 */ /* 0x000f240000000a00 */
[----:B------:R-:W-:Y:S01]  /*70a0*/  @!P5 LDS R41, [R4+0xa180] ;  /* 0x00a180000429d984 */ /* 0x000fe20000000800 */
[C---:B------:R-:W-:Y:S02]  /*70b0*/  @!P5 VIADD R43, R7.reuse, 0xffffd79f ;  /* 0xffffd79f072bd836 */ /* 0x040fe40000000000 */
[----:B------:R-:W-:Y:S01]  /*70c0*/  @!P6 VIADD R39, R7, 0xffffd9ff ;  /* 0xffffd9ff0727e836 */ /* 0x000fe20000000000 */
[----:B------:R-:W5:Y:S02]  /*70d0*/  @!P6 LDS R37, [R4+0x9800] ;  /* 0x009800000425e984 */ /* 0x000f640000000800 */
[----:B------:R-:W3:Y:S04]  /*70e0*/  @!P1 LDC.64 R12, c[0x0][0x390] ;  /* 0x0000e400ff0c9b82 */ /* 0x000ee80000000a00 */
[----:B------:R-:W-:Y:S01]  /*70f0*/  @P0 IMAD.IADD R39, R0, 0x1, -R5 ;  /* 0x0000000100270824 */ /* 0x000fe200078e0a05 */
[----:B------:R-:W-:-:S03]  /*7100*/  ISETP.GE.AND P0, PT, R20, R5, !P5 ;  /* 0x000000051400720c */ /* 0x000fc60006f06270 */
[----:B------:R-:W5:Y:S01]  /*7110*/  @!P3 LDC.64 R14, c[0x0][0x390] ;  /* 0x0000e400ff0ebb82 */ /* 0x000f620000000a00 */
[----:B-1----:R-:W-:-:S05]  /*7120*/  @!P2 IMAD.WIDE R8, R23, 0x4, R8 ;  /* 0x000000041708a825 */ /* 0x002fca00078e0208 */
[----:B0-----:R0:W-:Y:S02]  /*7130*/  @!P2 STG.E desc[UR8][R8.64], R21 ;  /* 0x000000150800a986 */ /* 0x0011e4000c101908 */
[----:B------:R-:W1:Y:S01]  /*7140*/  @!P6 LDC.64 R16, c[0x0][0x390] ;  /* 0x0000e400ff10eb82 */ /* 0x000e620000000a00 */
[----:B----4-:R-:W-:-:S04]  /*7150*/  @!P4 IMAD.WIDE R10, R27, 0x4, R10 ;  /* 0x000000041b0ac825 */ /* 0x010fc800078e020a */
[----:B------:R-:W-:Y:S01]  /*7160*/  @P0 IMAD.IADD R43, R20, 0x1, -R5 ;  /* 0x00000001142b0824 */ /* 0x000fe200078e0a05 */
[----:B--2---:R0:W-:Y:S01]  /*7170*/  @!P4 STG.E desc[UR8][R10.64], R25 ;  /* 0x000000190a00c986 */ /* 0x0041e2000c101908 */
[----:B------:R-:W-:Y:S01]  /*7180*/  ISETP.GE.AND P0, PT, R2, R5, PT ;  /* 0x000000050200720c */ /* 0x000fe20003f06270 */
[----:B------:R-:W2:Y:S01]  /*7190*/  @!P5 LDC.64 R18, c[0x0][0x390] ;  /* 0x0000e400ff12db82 */ /* 0x000ea20000000a00 */
[----:B---3--:R-:W-:-:S04]  /*71a0*/  @!P1 IMAD.WIDE R12, R31, 0x4, R12 ;  /* 0x000000041f0c9825 */ /* 0x008fc800078e020c */
[C---:B------:R-:W-:Y:S01]  /*71b0*/  IMAD.IADD R5, R2.reuse, 0x1, -R5 ;  /* 0x0000000102057824 */ /* 0x040fe200078e0a05 */
[----:B------:R0:W-:Y:S01]  /*71c0*/  @!P1 STG.E desc[UR8][R12.64], R29 ;  /* 0x0000001d0c009986 */ /* 0x0001e2000c101908 */
[----:B------:R-:W-:Y:S01]  /*71d0*/  ISETP.GE.AND P1, PT, R2, R3, PT ;  /* 0x000000030200720c */ /* 0x000fe20003f26270 */
[----:B-----5:R-:W-:-:S04]  /*71e0*/  @!P3 IMAD.WIDE R14, R35, 0x4, R14 ;  /* 0x00000004230eb825 */ /* 0x020fc800078e020e */
[----:B------:R-:W-:Y:S01]  /*71f0*/  @!P0 VIADD R5, R7, 0xffffd53f ;  /* 0xffffd53f07058836 */ /* 0x000fe20000000000 */
[----:B------:R0:W-:Y:S01]  /*7200*/  @!P3 STG.E desc[UR8][R14.64], R33 ;  /* 0x000000210e00b986 */ /* 0x0001e2000c101908 */
[----:B-1----:R-:W-:-:S05]  /*7210*/  @!P6 IMAD.WIDE R16, R39, 0x4, R16 ;  /* 0x000000042710e825 */ /* 0x002fca00078e0210 */
[----:B------:R0:W-:Y:S01]  /*7220*/  @!P6 STG.E desc[UR8][R16.64], R37 ;  /* 0x000000251000e986 */ /* 0x0001e2000c101908 */
[----:B--2---:R-:W-:-:S05]  /*7230*/  @!P5 IMAD.WIDE R18, R43, 0x4, R18 ;  /* 0x000000042b12d825 */ /* 0x004fca00078e0212 */
[----:B------:R0:W-:Y:S01]  /*7240*/  @!P5 STG.E desc[UR8][R18.64], R41 ;  /* 0x000000291200d986 */ /* 0x0001e2000c101908 */
[----:B------:R-:W-:Y:S05]  /*7250*/  @P1 BRA `(.L_x_1215) ;  /* 0x0000003400881947 */ /* 0x000fea0003800000 */
[----:B------:R-:W1:Y:S01]  /*7260*/  LDS R7, [R4+0xab00] ;  /* 0x00ab000004077984 */ /* 0x000e620000000800 */
[----:B------:R-:W2:Y:S02]  /*7270*/  LDC.64 R2, c[0x0][0x390] ;  /* 0x0000e400ff027b82 */ /* 0x000ea40000000a00 */
[----:B--2---:R-:W-:-:S05]  /*7280*/  IMAD.WIDE R2, R5, 0x4, R2 ;  /* 0x0000000405027825 */ /* 0x004fca00078e0202 */
[----:B-1----:R1:W-:Y:S01]  /*7290*/  STG.E desc[UR8][R2.64], R7 ;  /* 0x0000000702007986 */ /* 0x0023e2000c101908 */
[----:B------:R-:W-:Y:S05]  /*72a0*/  BRA `(.L_x_1215) ;  /* 0x0000003400747947 */ /* 0x000fea0003800000 */
.L_x_1212:
[----:B------:R-:W0:Y:S01]  /*72b0*/  S2R R2, SR_TID.X ;  /* 0x0000000000027919 */ /* 0x000e220000002100 */
[----:B------:R-:W1:Y:S01]  /*72c0*/  LDCU.64 UR4, c[0x0][0x380] ;  /* 0x00007000ff0477ac */ /* 0x000e620008000a00 */
[C---:B0-----:R-:W-:Y:S02]  /*72d0*/  LOP3.LUT R4, R2.reuse, 0x1f, RZ, 0xc0, !PT ;  /* 0x0000001f02047812 */ /* 0x041fe400078ec0ff */
[----:B------:R-:W-:-:S05]  /*72e0*/  LOP3.LUT R5, R2, 0x3e0, RZ, 0xc0, !PT ;  /* 0x000003e002057812 */ /* 0x000fca00078ec0ff */
[----:B------:R-:W-:-:S04]  /*72f0*/  IMAD R25, R5, 0x13, R4 ;  /* 0x0000001305197824 */ /* 0x000fc800078e0204 */
[C---:B------:R-:W-:Y:S01]  /*7300*/  VIADD R5, R25.reuse, 0x20 ;  /* 0x0000002019057836 */ /* 0x040fe20000000000 */
[CC--:B------:R-:W-:Y:S01]  /*7310*/  ISETP.GE.AND P4, PT, R25.reuse, R6.reuse, PT ;  /* 0x000000061900720c */ /* 0x0c0fe20003f86270 */
[C---:B------:R-:W-:Y:S02]  /*7320*/  VIADD R27, R25.reuse, 0x40 ;  /* 0x00000040191b7836 */ /* 0x040fe40000000000 */
[----:B------:R-:W-:Y:S01]  /*7330*/  VIADD R29, R25, 0x60 ;  /* 0x00000060191d7836 */ /* 0x000fe20000000000 */
[-C--:B------:R-:W-:Y:S02]  /*7340*/  ISETP.GE.AND P3, PT, R5, R6.reuse, PT ;  /* 0x000000060500720c */ /* 0x080fe40003f66270 */
[----:B------:R-:W-:Y:S02]  /*7350*/  IADD3 R5, P0, PT, R3, R25, RZ ;  /* 0x0000001903057210 */ /* 0x000fe40007f1e0ff */
[----:B------:R-:W-:Y:S01]  /*7360*/  ISETP.GE.AND P2, PT, R27, R6, PT ;  /* 0x000000061b00720c */ /* 0x000fe20003f46270 */
[----:B------:R-:W-:Y:S01]  /*7370*/  VIADD R27, R25, 0x80 ;  /* 0x00000080191b7836 */ /* 0x000fe20000000000 */
[----:B------:R-:W-:Y:S01]  /*7380*/  LEA.HI.X.SX32 R26, R3, RZ, 0x1, P0 ;  /* 0x000000ff031a7211 */ /* 0x000fe200000f0eff */
[----:B------:R-:W-:Y:S01]  /*7390*/  VIADD R3, R25, 0xa0 ;  /* 0x000000a019037836 */ /* 0x000fe20000000000 */
[----:B-1----:R-:W-:-:S02]  /*73a0*/  LEA R4, P5, R5, UR4, 0x2 ;  /* 0x0000000405047c11 */ /* 0x002fc4000f8a10ff */
[-C--:B------:R-:W-:Y:S01]  /*73b0*/  ISETP.GE.AND P1, PT, R29, R6.reuse, PT ;  /* 0x000000061d00720c */ /* 0x080fe20003f26270 */
[----:B------:R-:W-:Y:S01]  /*73c0*/  VIADD R29, R25, 0xc0 ;  /* 0x000000c0191d7836 */ /* 0x000fe20000000000 */
[----:B------:R-:W-:Y:S02]  /*73d0*/  LEA.HI.X R5, R5, UR5, R26, 0x2, P5 ;  /* 0x0000000505057c11 */ /* 0x000fe4000a8f141a */
[-C--:B------:R-:W-:Y:S01]  /*73e0*/  ISETP.GE.AND P6, PT, R3, R6.reuse, PT ;  /* 0x000000060300720c */ /* 0x080fe20003fc6270 */
[----:B------:R-:W-:Y:S01]  /*73f0*/  VIADD R3, R25, 0xe0 ;  /* 0x000000e019037836 */ /* 0x000fe20000000000 */
[-C--:B------:R-:W-:Y:S01]  /*7400*/  ISETP.GE.AND P0, PT, R27, R6.reuse, PT ;  /* 0x000000061b00720c */ /* 0x080fe20003f06270 */
[----:B------:R-:W2:Y:S01]  /*7410*/  @!P4 LDG.E R7, desc[UR8][R4.64] ;  /* 0x000000080407c981 */ /* 0x000ea2000c1e1900 */
[----:B------:R-:W-:Y:S01]  /*7420*/  VIADD R27, R25, 0x100 ;  /* 0x00000100191b7836 */ /* 0x000fe20000000000 */
[-C--:B------:R-:W-:Y:S02]  /*7430*/  ISETP.GE.AND P5, PT, R29, R6.reuse, PT ;  /* 0x000000061d00720c */ /* 0x080fe40003fa6270 */
[-C--:B------:R-:W-:Y:S01]  /*7440*/  ISETP.GE.AND P4, PT, R3, R6.reuse, PT ;  /* 0x000000060300720c */ /* 0x080fe20003f86270 */
[----:B------:R-:W-:Y:S01]  /*7450*/  VIADD R3, R25, 0x120 ;  /* 0x0000012019037836 */ /* 0x000fe20000000000 */
[----:B------:R-:W3:Y:S01]  /*7460*/  @!P3 LDG.E R8, desc[UR8][R4.64+0x80] ;  /* 0x000080080408b981 */ /* 0x000ee2000c1e1900 */
[----:B------:R-:W-:Y:S01]  /*7470*/  ISETP.GE.AND P3, PT, R27, R6, PT ;  /* 0x000000061b00720c */ /* 0x000fe20003f66270 */
[----:B------:R-:W-:-:S02]  /*7480*/  VIADD R27, R25, 0x140 ;  /* 0x00000140191b7836 */ /* 0x000fc40000000000 */
[----:B------:R-:W4:Y:S01]  /*7490*/  @!P2 LDG.E R9, desc[UR8][R4.64+0x100] ;  /* 0x000100080409a981 */ /* 0x000f22000c1e1900 */
        /* <DEDUP_REMOVED lines=19> */
[C---:B------:R-:W-:Y:S02]  /*75d0*/  VIADD R3, R25.reuse, 0x220 ;  /* 0x0000022019037836 */ /* 0x040fe40000000000 */
        /* <DEDUP_REMOVED lines=15> */
[----:B------:R-:W0:Y:S01]  /*76d0*/  S2UR UR5, SR_CgaCtaId ;  /* 0x00000000000579c3 */ /* 0x000e220000008800 */
[----:B------:R-:W-:Y:S01]  /*76e0*/  SHF.R.U32.HI R36, RZ, 0x5, R2 ;  /* 0x00000005ff247819 */ /* 0x000fe20000011602 */
[----:B------:R-:W-:-:S02]  /*76f0*/  UMOV UR4, 0x400 ;  /* 0x0000040000047882 */ /* 0x000fc40000000000 */
[----:B0-----:R-:W-:Y:S02]  /*7700*/  ULEA UR4, UR5, UR4, 0x18 ;  /* 0x0000000405047291 */ /* 0x001fe4000f8ec0ff */
[----:B-1----:R-:W-:-:S05]  /*7710*/  IMAD R25, R36, 0x260, R3 ;  /* 0x0000026024197824 */ /* 0x002fca00078e0203 */
[----:B------:R-:W-:Y:S01]  /*7720*/  LEA R25, R25, UR4, 0x2 ;  /* 0x0000000419197c11 */ /* 0x000fe2000f8e10ff */
[----:B------:R-:W0:Y:S02]  /*7730*/  LDC R4, c[0x0][0x374] ;  /* 0x0000dd00ff047b82 */ /* 0x000e240000000800 */
[----:B0-----:R-:W-:-:S04]  /*7740*/  IMAD R35, R4, UR6, R35 ;  /* 0x0000000604237c24 */ /* 0x001fc8000f8e0223 */
[----:B------:R-:W-:Y:S01]  /*7750*/  IMAD R0, R35, -0x2d20, R0 ;  /* 0xffffd2e023007824 */ /* 0x000fe200078e0200 */
[----:B--2---:R-:W-:Y:S04]  /*7760*/  STS [R25], R7 ;  /* 0x0000000719007388 */ /* 0x004fe80000000800 */
[----:B---3--:R-:W-:Y:S04]  /*7770*/  STS [R25+0x80], R8 ;  /* 0x0000800819007388 */ /* 0x008fe80000000800 */
[----:B----4-:R0:W-:Y:S04]  /*7780*/  STS [R25+0x100], R9 ;  /* 0x0001000919007388 */ /* 0x0101e80000000800 */
[----:B-----5:R-:W-:Y:S01]  /*7790*/  STS [R25+0x180], R10 ;  /* 0x0001800a19007388 */ /* 0x020fe20000000800 */
[----:B0-----:R-:W-:-:S03]  /*77a0*/  IMAD R9, R3, 0x48, R25 ;  /* 0x0000004803097824 */ /* 0x001fc600078e0219 */
[----:B------:R0:W-:Y:S04]  /*77b0*/  STS [R25+0x200], R11 ;  /* 0x0002000b19007388 */ /* 0x0001e80000000800 */
        /* <DEDUP_REMOVED lines=15> */
[----:B------:R-:W1:Y:S04]  /*78b0*/  LDS R16, [R9] ;  /* 0x0000000009107984 */ /* 0x000e680000000800 */
[----:B------:R-:W2:Y:S04]  /*78c0*/  LDS R17, [R9+0x4] ;  /* 0x0000040009117984 */ /* 0x000ea80000000800 */
[----:B------:R-:W3:Y:S04]  /*78d0*/  LDS R18, [R9+0x8] ;  /* 0x0000080009127984 */ /* 0x000ee80000000800 */
[----:B------:R-:W4:Y:S04]  /*78e0*/  LDS R19, [R9+0xc] ;  /* 0x00000c0009137984 */ /* 0x000f280000000800 */
[----:B------:R-:W5:Y:S04]  /*78f0*/  LDS R20, [R9+0x10] ;  /* 0x0000100009147984 */ /* 0x000f680000000800 */
[----:B------:R-:W5:Y:S04]  /*7900*/  LDS R21, [R9+0x14] ;  /* 0x0000140009157984 */ /* 0x000f680000000800 */
[----:B------:R-:W5:Y:S04]  /*7910*/  LDS R22, [R9+0x18] ;  /* 0x0000180009167984 */ /* 0x000f680000000800 */
[----:B------:R-:W5:Y:S04]  /*7920*/  LDS R23, [R9+0x1c] ;  /* 0x00001c0009177984 */ /* 0x000f680000000800 */
[----:B------:R-:W5:Y:S01]  /*7930*/  LDS R24, [R9+0x20] ;  /* 0x0000200009187984 */ /* 0x000f620000000800 */
[----:B0-----:R-:W-:-:S03]  /*7940*/  IMAD R11, R2, 0x13, RZ ;  /* 0x00000013020b7824 */ /* 0x001fc600078e02ff */
[----:B------:R-:W0:Y:S01]  /*7950*/  LDS R25, [R9+0x24] ;  /* 0x0000240009197984 */ /* 0x000e220000000800 */
[----:B------:R-:W-:-:S03]  /*7960*/  VIADD R5, R11, 0x1 ;  /* 0x000000010b057836 */ /* 0x000fc60000000000 */
[----:B------:R-:W0:Y:S01]  /*7970*/  LDS R26, [R9+0x28] ;  /* 0x00002800091a7984 */ /* 0x000e220000000800 */
[----:B------:R-:W-:Y:S01]  /*7980*/  VIADD R7, R11, 0x2 ;  /* 0x000000020b077836 */ /* 0x000fe20000000000 */
[-C--:B------:R-:W-:Y:S02]  /*7990*/  ISETP.GE.AND P1, PT, R5, R0.reuse, PT ;  /* 0x000000000500720c */ /* 0x080fe40003f26270 */
[-C--:B------:R-:W-:Y:S01]  /*79a0*/  ISETP.GE.AND P0, PT, R11, R0.reuse, PT ;  /* 0x000000000b00720c */ /* 0x080fe20003f06270 */
[----:B------:R-:W0:Y:S01]  /*79b0*/  LDS R27, [R9+0x2c] ;  /* 0x00002c00091b7984 */ /* 0x000e220000000800 */
[----:B------:R-:W-:Y:S02]  /*79c0*/  ISETP.GE.AND P2, PT, R7, R0, PT ;  /* 0x000000000700720c */ /* 0x000fe40003f46270 */
[----:B-1----:R-:W-:Y:S01]  /*79d0*/  LOP3.LUT R4, R16, 0x1, RZ, 0xc, !PT ;  /* 0x0000000110047812 */ /* 0x002fe200078e0cff */
[----:B------:R-:W1:Y:S01]  /*79e0*/  LDS R28, [R9+0x30] ;  /* 0x00003000091c7984 */ /* 0x000e620000000800 */
[----:B--2---:R-:W-:-:S02]  /*79f0*/  LOP3.LUT R5, R17, 0x1, RZ, 0xc, !PT ;  /* 0x0000000111057812 */ /* 0x004fc400078e0cff */
[----:B---3--:R-:W-:Y:S01]  /*7a00*/  LOP3.LUT R6, R18, 0x1, RZ, 0xc, !PT ;  /* 0x0000000112067812 */ /* 0x008fe200078e0cff */
[C---:B------:R-:W-:Y:S01]  /*7a10*/  VIADD R7, R11.reuse, 0x4 ;  /* 0x000000040b077836 */ /* 0x040fe20000000000 */
[----:B------:R-:W-:Y:S01]  /*7a20*/  SEL R4, R4, 0x1, !P0 ;  /* 0x0000000104047807 */ /* 0x000fe20004000000 */
[----:B------:R-:W-:Y:S01]  /*7a30*/  VIADD R13, R11, 0x3 ;  /* 0x000000030b0d7836 */ /* 0x000fe20000000000 */
[----:B------:R-:W-:Y:S01]  /*7a40*/  SEL R5, R5, 0x1, !P1 ;  /* 0x0000000105057807 */ /* 0x000fe20004800000 */
[----:B------:R-:W2:Y:S01]  /*7a50*/  LDS R29, [R9+0x34] ;  /* 0x00003400091d7984 */ /* 0x000ea20000000800 */
[----:B------:R-:W-:Y:S02]  /*7a60*/  SEL R6, R6, 0x1, !P2 ;  /* 0x0000000106067807 */ /* 0x000fe40005000000 */
[-C--:B------:R-:W-:Y:S01]  /*7a70*/  ISETP.GE.AND P0, PT, R7, R0.reuse, PT ;  /* 0x000000000700720c */ /* 0x080fe20003f06270 */
[C---:B------:R-:W-:Y:S01]  /*7a80*/  VIADD R7, R11.reuse, 0x7 ;  /* 0x000000070b077836 */ /* 0x040fe20000000000 */
[----:B------:R-:W-:Y:S01]  /*7a90*/  IADD3 R8, PT, PT, R6, R5, R4 ;  /* 0x0000000506087210 */ /* 0x000fe20007ffe004 */
[----:B------:R-:W-:Y:S01]  /*7aa0*/  VIADD R15, R11, 0x6 ;  /* 0x000000060b0f7836 */ /* 0x000fe20000000000 */
[----:B------:R-:W-:Y:S01]  /*7ab0*/  ISETP.GE.AND P3, PT, R13, R0, PT ;  /* 0x000000000d00720c */ /* 0x000fe20003f66270 */
[----:B------:R-:W-:Y:S01]  /*7ac0*/  VIADD R13, R11, 0x5 ;  /* 0x000000050b0d7836 */ /* 0x000fe20000000000 */
[----:B----4-:R-:W-:Y:S01]  /*7ad0*/  LOP3.LUT R4, R19, 0x1, RZ, 0xc, !PT ;  /* 0x0000000113047812 */ /* 0x010fe200078e0cff */
[----:B------:R-:W3:Y:S01]  /*7ae0*/  LDS R30, [R9+0x38] ;  /* 0x00003800091e7984 */ /* 0x000ee20000000800 */
[----:B-----5:R-:W-:-:S02]  /*7af0*/  LOP3.LUT R5, R20, 0x1, RZ, 0xc, !PT ;  /* 0x0000000114057812 */ /* 0x020fc400078e0cff */
[----:B------:R-:W-:Y:S01]  /*7b00*/  SEL R4, R4, 0x1, !P3 ;  /* 0x0000000104047807 */ /* 0x000fe20005800000 */
[----:B------:R-:W4:Y:S01]  /*7b10*/  LDS R32, [R9+0x3c] ;  /* 0x00003c0009207984 */ /* 0x000f220000000800 */
[----:B------:R-:W-:Y:S02]  /*7b20*/  SEL R5, R5, 0x1, !P0 ;  /* 0x0000000105057807 */ /* 0x000fe40004000000 */
[-C--:B------:R-:W-:Y:S01]  /*7b30*/  ISETP.GE.AND P0, PT, R7, R0.reuse, PT ;  /* 0x000000000700720c */ /* 0x080fe20003f06270 */
[----:B------:R-:W5:Y:S01]  /*7b40*/  LDS R33, [R9+0x40] ;  /* 0x0000400009217984 */ /* 0x000f620000000800 */
[-C--:B------:R-:W-:Y:S02]  /*7b50*/  ISETP.GE.AND P1, PT, R13, R0.reuse, PT ;  /* 0x000000000d00720c */ /* 0x080fe40003f26270 */
[----:B------:R-:W-:Y:S01]  /*7b60*/  ISETP.GE.AND P2, PT, R15, R0, PT ;  /* 0x000000000f00720c */ /* 0x000fe20003f46270 */
[----:B------:R-:W5:Y:S01]  /*7b70*/  LDS R34, [R9+0x44] ;  /* 0x0000440009227984 */ /* 0x000f620000000800 */
[----:B------:R-:W-:-:S02]  /*7b80*/  LOP3.LUT R6, R21, 0x1, RZ, 0xc, !PT ;  /* 0x0000000115067812 */ /* 0x000fc400078e0cff */
[----:B------:R-:W-:Y:S01]  /*7b90*/  LOP3.LUT R7, R22, 0x1, RZ, 0xc, !PT ;  /* 0x0000000116077812 */ /* 0x000fe200078e0cff */
[----:B------:R1:W5:Y:S01]  /*7ba0*/  LDS R31, [R9+0x48] ;  /* 0x00004800091f7984 */ /* 0x0003620000000800 */
[----:B------:R-:W-:Y:S01]  /*7bb0*/  IADD3 R4, PT, PT, R5, R4, R8 ;  /* 0x0000000405047210 */ /* 0x000fe20007ffe008 */
[----:B------:R-:W-:Y:S01]  /*7bc0*/  VIADD R5, R11, 0x8 ;  /* 0x000000080b057836 */ /* 0x000fe20000000000 */
[----:B------:R-:W-:Y:S02]  /*7bd0*/  SEL R6, R6, 0x1, !P1 ;  /* 0x0000000106067807 */ /* 0x000fe40004800000 */
[----:B------:R-:W-:Y:S01]  /*7be0*/  SEL R7, R7, 0x1, !P2 ;  /* 0x0000000107077807 */ /* 0x000fe20005000000 */
[----:B------:R-:W-:Y:S01]  /*7bf0*/  BAR.SYNC.DEFER_BLOCKING 0x0 ;  /* 0x0000000000007b1d */ /* 0x000fe20000010000 */
[----:B------:R-:W-:Y:S02]  /*7c00*/  ISETP.GE.AND P1, PT, R5, R0, PT ;  /* 0x000000000500720c */ /* 0x000fe40003f26270 */
[----:B------:R-:W-:-:S02]  /*7c10*/  IADD3 R6, PT, PT, R7, R6, R4 ;  /* 0x0000000607067210 */ /* 0x000fc40007ffe004 */
[----:B------:R-:W-:Y:S02]  /*7c20*/  LOP3.LUT R4, R23, 0x1, RZ, 0xc, !PT ;  /* 0x0000000117047812 */ /* 0x000fe400078e0cff */
[----:B------:R-:W-:Y:S01]  /*7c30*/  LOP3.LUT R5, R24, 0x1, RZ, 0xc, !PT ;  /* 0x0000000118057812 */ /* 0x000fe200078e0cff */
[C---:B------:R-:W-:Y:S01]  /*7c40*/  VIADD R7, R11.reuse, 0x9 ;  /* 0x000000090b077836 */ /* 0x040fe20000000000 */
[----:B------:R-:W-:Y:S01]  /*7c50*/  SEL R4, R4, 0x1, !P0 ;  /* 0x0000000104047807 */ /* 0x000fe20004000000 */
[----:B------:R-:W-:Y:S01]  /*7c60*/  VIADD R13, R11, 0xa ;  /* 0x0000000a0b0d7836 */ /* 0x000fe20000000000 */
[----:B------:R-:W-:Y:S02]  /*7c70*/  SEL R5, R5, 0x1, !P1 ;  /* 0x0000000105057807 */ /* 0x000fe40004800000 */
[----:B------:R-:W-:Y:S02]  /*7c80*/  ISETP.GE.AND P0, PT, R7, R0, PT ;  /* 0x000000000700720c */ /* 0x000fe40003f06270 */
[----:B------:R-:W-:-:S02]  /*7c90*/  IADD3 R6, PT, PT, R5, R4, R6 ;  /* 0x0000000405067210 */ /* 0x000fc40007ffe006 */
[-C--:B------:R-:W-:Y:S02]  /*7ca0*/  ISETP.GE.AND P1, PT, R13, R0.reuse, PT ;  /* 0x000000000d00720c */ /* 0x080fe40003f26270 */
[----:B0-----:R-:W-:Y:S02]  /*7cb0*/  LOP3.LUT R4, R25, 0x1, RZ, 0xc, !PT ;  /* 0x0000000119047812 */ /* 0x001fe400078e0cff */
[----:B------:R-:W-:Y:S01]  /*7cc0*/  LOP3.LUT R5, R26, 0x1, RZ, 0xc, !PT ;  /* 0x000000011a057812 */ /* 0x000fe200078e0cff */
[C---:B------:R-:W-:Y:S01]  /*7cd0*/  VIADD R7, R11.reuse, 0xb ;  /* 0x0000000b0b077836 */ /* 0x040fe20000000000 */
[----:B------:R-:W-:Y:S01]  /*7ce0*/  SEL R4, R4, 0x1, !P0 ;  /* 0x0000000104047807 */ /* 0x000fe20004000000 */
[----:B------:R-:W-:Y:S01]  /*7cf0*/  VIADD R13, R11, 0xc ;  /* 0x0000000c0b0d7836 */ /* 0x000fe20000000000 */
[----:B------:R-:W-:Y:S02]  /*7d00*/  SEL R5, R5, 0x1, !P1 ;  /* 0x0000000105057807 */ /* 0x000fe40004800000 */
[----:B------:R-:W-:-:S02]  /*7d10*/  ISETP.GE.AND P0, PT, R7, R0, PT ;  /* 0x000000000700720c */ /* 0x000fc40003f06270 */
[----:B------:R-:W-:Y:S02]  /*7d20*/  IADD3 R6, PT, PT, R5, R4, R6 ;  /* 0x0000000405067210 */ /* 0x000fe40007ffe006 */
[----:B------:R-:W-:Y:S02]  /*7d30*/  ISETP.GE.AND P1, PT, R13, R0, PT ;  /* 0x000000000d00720c */ /* 0x000fe40003f26270 */
[----:B------:R-:W-:Y:S02]  /*7d40*/  LOP3.LUT R4, R27, 0x1, RZ, 0xc, !PT ;  /* 0x000000011b047812 */ /* 0x000fe400078e0cff */
[----:B-1----:R-:W-:Y:S01]  /*7d50*/  LOP3.LUT R5, R28, 0x1, RZ, 0xc, !PT ;  /* 0x000000011c057812 */ /* 0x002fe200078e0cff */
[C---:B------:R-:W-:Y:S01]  /*7d60*/  VIADD R7, R11.reuse, 0xd ;  /* 0x0000000d0b077836 */ /* 0x040fe20000000000 */
[----:B------:R-:W-:Y:S01]  /*7d70*/  SEL R4, R4, 0x1, !P0 ;  /* 0x0000000104047807 */ /* 0x000fe20004000000 */
[----:B------:R-:W-:Y:S01]  /*7d80*/  VIADD R9, R11, 0xe ;  /* 0x0000000e0b097836 */ /* 0x000fe20000000000 */
[----:B------:R-:W-:-:S02]  /*7d90*/  SEL R5, R5, 0x1, !P1 ;  /* 0x0000000105057807 */ /* 0x000fc40004800000 */
[----:B------:R-:W-:Y:S02]  /*7da0*/  ISETP.GE.AND P0, PT, R7, R0, PT ;  /* 0x000000000700720c */ /* 0x000fe40003f06270 */
[----:B------:R-:W-:Y:S02]  /*7db0*/  IADD3 R6, PT, PT, R5, R4, R6 ;  /* 0x0000000405067210 */ /* 0x000fe40007ffe006 */
[-C--:B------:R-:W-:Y:S02]  /*7dc0*/  ISETP.GE.AND P1, PT, R9, R0.reuse, PT ;  /* 0x000000000900720c */ /* 0x080fe40003f26270 */
[----:B--2---:R-:W-:Y:S02]  /*7dd0*/  LOP3.LUT R4, R29, 0x1, RZ, 0xc, !PT ;  /* 0x000000011d047812 */ /* 0x004fe400078e0cff */
[----:B---3--:R-:W-:Y:S01]  /*7de0*/  LOP3.LUT R5, R30, 0x1, RZ, 0xc, !PT ;  /* 0x000000011e057812 */ /* 0x008fe200078e0cff */
[C---:B------:R-:W-:Y:S01]  /*7df0*/  VIADD R13, R11.reuse, 0xf ;  /* 0x0000000f0b0d7836 */ /* 0x040fe20000000000 */
[----:B------:R-:W-:Y:S01]  /*7e00*/  SEL R4, R4, 0x1, !P0 ;  /* 0x0000000104047807 */ /* 0x000fe20004000000 */
[----:B------:R-:W-:Y:S01]  /*7e10*/  VIADD R7, R11, 0x10 ;  /* 0x000000100b077836 */ /* 0x000fe20000000000 */
[----:B------:R-:W-:Y:S01]  /*7e20*/  SEL R5, R5, 0x1, !P1 ;  /* 0x0000000105057807 */ /* 0x000fe20004800000 */
[----:B------:R-:W-:Y:S01]  /*7e30*/  VIADD R9, R11, 0x11 ;  /* 0x000000110b097836 */ /* 0x000fe20000000000 */
[----:B------:R-:W-:Y:S01]  /*7e40*/  ISETP.GE.AND P2, PT, R13, R0, PT ;  /* 0x000000000d00720c */ /* 0x000fe20003f46270 */
[----:B------:R-:W-:Y:S01]  /*7e50*/  VIADD R11, R11, 0x12 ;  /* 0x000000120b0b7836 */ /* 0x000fe20000000000 */
[----:B------:R-:W-:-:S02]  /*7e60*/  IADD3 R8, PT, PT, R5, R4, R6 ;  /* 0x0000000405087210 */ /* 0x000fc40007ffe006 */
[-C--:B------:R-:W-:Y:S02]  /*7e70*/  ISETP.GE.AND P0, PT, R7, R0.reuse, PT ;  /* 0x000000000700720c */ /* 0x080fe40003f06270 */
[----:B----4-:R-:W-:Y:S02]  /*7e80*/  LOP3.LUT R4, R32, 0x1, RZ, 0xc, !PT ;  /* 0x0000000120047812 */ /* 0x010fe400078e0cff */
[----:B-----5:R-:W-:Y:S02]  /*7e90*/  LOP3.LUT R5, R33, 0x1, RZ, 0xc, !PT ;  /* 0x0000000121057812 */ /* 0x020fe400078e0cff */
[-C--:B------:R-:W-:Y:S02]  /*7ea0*/  ISETP.GE.AND P1, PT, R9, R0.reuse, PT ;  /* 0x000000000900720c */ /* 0x080fe40003f26270 */
[----:B------:R-:W-:Y:S02]  /*7eb0*/  ISETP.GE.AND P3, PT, R11, R0, PT ;  /* 0x000000000b00720c */ /* 0x000fe40003f66270 */
[----:B------:R-:W-:-:S02]  /*7ec0*/  LOP3.LUT R6, R34, 0x1, RZ, 0xc, !PT ;  /* 0x0000000122067812 */ /* 0x000fc400078e0cff */
[----:B------:R-:W-:Y:S02]  /*7ed0*/  LOP3.LUT R7, R31, 0x1, RZ, 0xc, !PT ;  /* 0x000000011f077812 */ /* 0x000fe400078e0cff */
[----:B------:R-:W-:Y:S02]  /*7ee0*/  SEL R4, R4, 0x1, !P2 ;  /* 0x0000000104047807 */ /* 0x000fe40005000000 */
[----:B------:R-:W-:Y:S02]  /*7ef0*/  SEL R5, R5, 0x1, !P0 ;  /* 0x0000000105057807 */ /* 0x000fe40004000000 */
        /* <DEDUP_REMOVED lines=66> */
[C---:B------:R-:W-:Y:S01]  /*8320*/  ISETP.NE.AND P0, PT, R36.reuse, 0x10, PT ;  /* 0x000000102400780c */ /* 0x040fe20003f05270 */
[C---:B-1----:R-:W-:Y:S01]  /*8330*/  IMAD.IADD R8, R15.reuse, 0x1, R8 ;  /* 0x000000010f087824 */ /* 0x042fe200078e0208 */
[C---:B------:R-:W-:Y:S02]  /*8340*/  ISETP.NE.AND P1, PT, R36.reuse, 0x11, PT ;  /* 0x000000112400780c */ /* 0x040fe40003f25270 */
        /* <DEDUP_REMOVED lines=29> */
.L_x_1261:
[----:B------:R-:W-:Y:S05]  /*8520*/  @!P0 BRA `(.L_x_1218) ;  /* 0x0000000000848947 */ /* 0x000fea0003800000 */
[----:B------:R-:W-:-:S07]  /*8530*/  IMAD.MOV.U32 R8, RZ, RZ, 0x16a ;  /* 0x0000016aff087424 */ /* 0x000fce00078e00ff */
.L_x_1220:
        /* <DEDUP_REMOVED lines=29> */
.L_x_1264:
[----:B------:R-:W-:Y:S05]  /*8710*/  @P0 BRA `(.L_x_1220) ;  /* 0xfffffffc00880947 */ /* 0x000fea000383ffff */
[----:B------:R-:W-:Y:S02]  /*8720*/  IMAD.MOV.U32 R8, RZ, RZ, R36 ;  /* 0x000000ffff087224 */ /* 0x000fe400078e0024 */
[----:B------:R-:W-:-:S07]  /*8730*/  IMAD.MOV.U32 R9, RZ, RZ, R37 ;  /* 0x000000ffff097224 */ /* 0x000fce00078e0025 */
.L_x_1218:
        /* <DEDUP_REMOVED lines=38> */
.L_x_1273:
[----:B------:R-:W-:Y:S05]  /*89a0*/  @!P0 BRA `(.L_x_1222) ;  /* 0x00000004002c8947 */ /* 0x000fea0003800000 */
[----:B------:R-:W-:-:S07]  /*89b0*/  IMAD.MOV.U32 R43, RZ, RZ, 0x16a ;  /* 0x0000016aff2b7424 */ /* 0x000fce00078e00ff */
.L_x_1228:
        /* <DEDUP_REMOVED lines=8> */
.L_x_1276:
[----:B------:R-:W-:Y:S05]  /*8a40*/  @!P0 BRA `(.L_x_1224) ;  /* 0x0000000000848947 */ /* 0x000fea0003800000 */
[----:B------:R-:W-:-:S07]  /*8a50*/  IMAD.MOV.U32 R12, RZ, RZ, R43 ;  /* 0x000000ffff0c7224 */ /* 0x000fce00078e002b */
.L_x_1226:
        /* <DEDUP_REMOVED lines=29> */
.L_x_1279:
[----:B------:R-:W-:Y:S05]  /*8c30*/  @P0 BRA `(.L_x_1226) ;  /* 0xfffffffc00880947 */ /* 0x000fea000383ffff */
[----:B------:R-:W-:Y:S02]  /*8c40*/  IMAD.MOV.U32 R12, RZ, RZ, R46 ;  /* 0x000000ffff0c7224 */ /* 0x000fe400078e002e */
[----:B------:R-:W-:-:S07]  /*8c50*/  IMAD.MOV.U32 R13, RZ, RZ, R47 ;  /* 0x000000ffff0d7224 */ /* 0x000fce00078e002f */
.L_x_1224:
        /* <DEDUP_REMOVED lines=31> */
.L_x_1288:
[----:B------:R-:W-:Y:S05]  /*8e50*/  @P0 BRA `(.L_x_1228) ;  /* 0xfffffff800d80947 */ /* 0x000fea000383ffff */
.L_x_1222:
        /* <DEDUP_REMOVED lines=16> */
.L_x_1216:
[----:B------:R-:W-:Y:S05]  /*8f60*/  WARPSYNC.ALL ;  /* 0x0000000000007948 */ /* 0x000fea0003800000 */
[----:B------:R-:W0:Y:S08]  /*8f70*/  S2UR UR5, SR_CgaCtaId ;  /* 0x00000000000579c3 */ /* 0x000e300000008800 */
[----:B------:R-:W-:Y:S01]  /*8f80*/  BAR.SYNC.DEFER_BLOCKING 0x0 ;  /* 0x0000000000007b1d */ /* 0x000fe20000010000 */
[C---:B------:R-:W-:Y:S01]  /*8f90*/  ISETP.NE.AND P0, PT, R2.reuse, RZ, PT ;  /* 0x000000ff0200720c */ /* 0x040fe20003f05270 */
[----:B--2---:R-:W-:Y:S01]  /*8fa0*/  IMAD R9, R2, 0x13, RZ ;  /* 0x0000001302097824 */ /* 0x004fe200078e02ff */
[----:B------:R-:W-:-:S02]  /*8fb0*/  LOP3.LUT R10, R16, 0x1, RZ, 0xc, !PT ;  /* 0x00000001100a7812 */ /* 0x000fc400078e0cff */
[----:B------:R-:W-:Y:S01]  /*8fc0*/  LOP3.LUT R13, R31, 0x1, RZ, 0xc, !PT ;  /* 0x000000011f0d7812 */ /* 0x000fe200078e0cff */
[----:B------:R-:W-:Y:S01]  /*8fd0*/  UMOV UR4, 0x400 ;  /* 0x0000040000047882 */ /* 0x000fe20000000000 */
[----:B------:R-:W-:Y:S01]  /*8fe0*/  VIADD R11, R9, 0x12 ;  /* 0x00000012090b7836 */ /* 0x000fe20000000000 */
[----:B------:R-:W-:Y:S01]  /*8ff0*/  LOP3.LUT R12, R17, 0x1, RZ, 0xc, !PT ;  /* 0x00000001110c7812 */ /* 0x000fe200078e0cff */
[C---:B------:R-:W-:Y:S01]  /*9000*/  VIADD R35, R9.reuse, 0x1 ;  /* 0x0000000109237836 */ /* 0x040fe20000000000 */
[----:B------:R-:W-:Y:S01]  /*9010*/  ISETP.GE.AND P4, PT, R2, R0, PT ;  /* 0x000000000200720c */ /* 0x000fe20003f86270 */
[----:B------:R-:W-:-:S03]  /*9020*/  VIADD R37, R9, 0x2 ;  /* 0x0000000209257836 */ /* 0x000fc60000000000 */
[----:B------:R-:W-:-:S04]  /*9030*/  ISETP.GE.AND P2, PT, R35, R0, PT ;  /* 0x000000002300720c */ /* 0x000fc80003f46270 */
[----:B------:R-:W-:Y:S02]  /*9040*/  SEL R12, R12, 0x1, !P2 ;  /* 0x000000010c0c7807 */ /* 0x000fe40005000000 */
[----:B------:R-:W-:Y:S01]  /*9050*/  ISETP.GE.AND P2, PT, R37, R0, PT ;  /* 0x000000002500720c */ /* 0x000fe20003f46270 */
[----:B0-----:R-:W-:-:S09]  /*9060*/  ULEA UR4, UR5, UR4, 0x18 ;  /* 0x0000000405047291 */ /* 0x001fd2000f8ec0ff */
[----:B------:R-:W0:Y:S04]  /*9070*/  @P0 LDS R3, [UR4+0x60] ;  /* 0x00006004ff030984 */ /* 0x000e280008000800 */
[----:B------:R-:W1:Y:S01]  /*9080*/  LDS.128 R4, [UR4+0x80] ;  /* 0x00008004ff047984 */ /* 0x000e620008000c00 */
[----:B0-----:R-:W-:Y:S01]  /*9090*/  @P0 IMAD.IADD R8, R8, 0x1, R3 ;  /* 0x0000000108080824 */ /* 0x001fe200078e0203 */
[----:B------:R-:W-:Y:S01]  /*90a0*/  BAR.SYNC.DEFER_BLOCKING 0x0 ;  /* 0x0000000000007b1d */ /* 0x000fe20000010000 */
[----:B------:R-:W-:Y:S02]  /*90b0*/  ISETP.GE.AND P0, PT, R9, R0, PT ;  /* 0x000000000900720c */ /* 0x000fe40003f06270 */
[----:B------:R-:W-:Y:S01]  /*90c0*/  IADD3 R3, PT, PT, -R0, 0x2d20, RZ ;  /* 0x00002d2000037810 */ /* 0x000fe20007ffe1ff */
[----:B-1----:R-:W-:Y:S01]  /*90d0*/  IMAD.IADD R4, R8, 0x1, -R5 ;  /* 0x0000000108047824 */ /* 0x002fe200078e0a05 */
[----:B------:R-:W-:-:S02]  /*90e0*/  SEL R15, R10, 0x1, !P0 ;  /* 0x000000010a0f7807 */ /* 0x000fc40004000000 */
[----:B------:R-:W-:Y:S01]  /*90f0*/  ISETP.GE.AND P0, PT, R11, R0, PT ;  /* 0x000000000b00720c */ /* 0x000fe20003f06270 */
[----:B------:R-:W-:Y:S01]  /*9100*/  IMAD.IADD R10, R9, 0x1, -R4 ;  /* 0x00000001090a7824 */ /* 0x000fe200078e0a04 */
[----:B------:R-:W-:Y:S01]  /*9110*/  IADD3 R7, PT, PT, R0, R3, -R7 ;  /* 0x0000000300077210 */ /* 0x000fe20007ffe807 */
[----:B------:R-:W-:Y:S01]  /*9120*/  IMAD.IADD R8, R15, 0x1, R8 ;  /* 0x000000010f087824 */ /* 0x000fe200078e0208 */
[----:B------:R-:W-:Y:S01]  /*9130*/  SEL R14, R13, 0x1, !P0 ;  /* 0x000000010d0e7807 */ /* 0x000fe20004000000 */
[----:B------:R-:W-:Y:S01]  /*9140*/  IMAD.IADD R6, R6, 0x1, -R3 ;  /* 0x0000000106067824 */ /* 0x000fe200078e0a03 */
[----:B------:R-:W-:Y:S01]  /*9150*/  ISETP.NE.AND P1, PT, R15, RZ, PT ;  /* 0x000000ff0f00720c */ /* 0x000fe20003f25270 */
[----:B------:R-:W-:Y:S01]  /*9160*/  IMAD.IADD R13, R7, 0x1, R4 ;  /* 0x00000001070d7824 */ /* 0x000fe200078e0204 */
[----:B------:R-:W-:Y:S02]  /*9170*/  ISETP.NE.AND P0, PT, R14, RZ, PT ;  /* 0x000000ff0e00720c */ /* 0x000fe40003f05270 */
[----:B------:R-:W-:Y:S01]  /*9180*/  LOP3.LUT R14, R18, 0x1, RZ, 0xc, !PT ;  /* 0x00000001120e7812 */ /* 0x000fe200078e0cff */
[----:B------:R-:W-:Y:S01]  /*9190*/  IMAD.IADD R15, R15, 0x1, R13 ;  /* 0x000000010f0f7824 */ /* 0x000fe200078e020d */
[----:B------:R-:W-:-:S02]  /*91a0*/  SEL R10, R10, R13, !P1 ;  /* 0x0000000d0a0a7207 */ /* 0x000fc40004800000 */
[C---:B------:R-:W-:Y:S02]  /*91b0*/  ISETP.NE.AND P1, PT, R12.reuse, RZ, PT ;  /* 0x000000ff0c00720c */ /* 0x040fe40003f25270 */
[--C-:B------:R-:W-:Y:S01]  /*91c0*/  IADD3 R4, PT, PT, R35, R5, -R8.reuse ;  /* 0x0000000523047210 */ /* 0x100fe20007ffe808 */
[----:B------:R-:W-:Y:S01]  /*91d0*/  IMAD.IADD R8, R12, 0x1, R8 ;  /* 0x000000010c087824 */ /* 0x000fe200078e0208 */
[----:B------:R-:W-:Y:S01]  /*91e0*/  SEL R14, R14, 0x1, !P2 ;  /* 0x000000010e0e7807 */ /* 0x000fe20005000000 */
[----:B------:R-:W-:Y:S01]  /*91f0*/  VIADD R35, R9, 0x3 ;  /* 0x0000000309237836 */ /* 0x000fe20000000000 */
[----:B------:R-:W-:Y:S01]  /*9200*/  SEL R4, R4, R15, !P1 ;  /* 0x0000000f04047207 */ /* 0x000fe20004800000 */
[----:B------:R-:W-:Y:S01]  /*9210*/  IMAD.IADD R15, R12, 0x1, R15 ;  /* 0x000000010c0f7824 */ /* 0x000fe200078e020f */
[----:B------:R-:W-:Y:S02]  /*9220*/  LEA R13, R10, UR4, 0x2 ;  /* 0x000000040a0d7c11 */ /* 0x000fe4000f8e10ff */
[----:B------:R-:W-:-:S02]  /*9230*/  ISETP.NE.AND P1, PT, R14, RZ, PT ;  /* 0x000000ff0e00720c */ /* 0x000fc40003f25270 */
[--C-:B------:R-:W-:Y:S01]  /*9240*/  IADD3 R10, PT, PT, R37, R5, -R8.reuse ;  /* 0x00000005250a7210 */ /* 0x100fe20007ffe808 */
[----:B------:R-:W-:Y:S01]  /*9250*/  VIADD R37, R9, 0x4 ;  /* 0x0000000409257836 */ /* 0x000fe20000000000 */
[----:B------:R-:W-:Y:S01]  /*9260*/  LOP3.LUT R12, R19, 0x1, RZ, 0xc, !PT ;  /* 0x00000001130c7812 */ /* 0x000fe200078e0cff */
[----:B------:R-:W-:Y:S01]  /*9270*/  IMAD.IADD R8, R14, 0x1, R8 ;  /* 0x000000010e087824 */ /* 0x000fe200078e0208 */
[----:B------:R-:W-:Y:S01]  /*9280*/  ISETP.GE.AND P2, PT, R35, R0, PT ;  /* 0x000000002300720c */ /* 0x000fe20003f46270 */
[----:B------:R0:W-:Y:S01]  /*9290*/  STS [R13], R16 ;  /* 0x000000100d007388 */ /* 0x0001e20000000800 */
[----:B------:R-:W-:Y:S01]  /*92a0*/  SEL R10, R10, R15, !P1 ;  /* 0x0000000f0a0a7207 */ /* 0x000fe20004800000 */
[----:B------:R-:W-:Y:S01]  /*92b0*/  IMAD.IADD R15, R14, 0x1, R15 ;  /* 0x000000010e0f7824 */ /* 0x000fe200078e020f */
[----:B------:R-:W-:Y:S02]  /*92c0*/  LEA R4, R4, UR4, 0x2 ;  /* 0x0000000404047c11 */ /* 0x000fe4000f8e10ff */
[----:B------:R-:W-:-:S02]  /*92d0*/  SEL R14, R12, 0x1, !P2 ;  /* 0x000000010c0e7807 */ /* 0x000fc40005000000 */
[----:B------:R-:W-:Y:S01]  /*92e0*/  ISETP.GE.AND P2, PT, R37, R0, PT ;  /* 0x000000002500720c */ /* 0x000fe20003f46270 */
[----:B------:R1:W-:Y:S01]  /*92f0*/  STS [R4], R17 ;  /* 0x0000001104007388 */ /* 0x0003e20000000800 */
[----:B------:R-:W-:Y:S02]  /*9300*/  ISETP.NE.AND P1, PT, R14, RZ, PT ;  /* 0x000000ff0e00720c */ /* 0x000fe40003f25270 */
[----:B0-----:R-:W-:Y:S02]  /*9310*/  LOP3.LUT R16, R20, 0x1, RZ, 0xc, !PT ;  /* 0x0000000114107812 */ /* 0x001fe400078e0cff */
[--C-:B------:R-:W-:Y:S01]  /*9320*/  IADD3 R12, PT, PT, R35, R5, -R8.reuse ;  /* 0x00000005230c7210 */ /* 0x100fe20007ffe808 */
[----:B------:R-:W-:Y:S01]  /*9330*/  IMAD.IADD R8, R14, 0x1, R8 ;  /* 0x000000010e087824 */ /* 0x000fe200078e0208 */
[----:B------:R-:W-:Y:S01]  /*9340*/  SEL R16, R16, 0x1, !P2 ;  /* 0x0000000110107807 */ /* 0x000fe20005000000 */
[C---:B------:R-:W-:Y:S01]  /*9350*/  VIADD R35, R9.reuse, 0x6 ;  /* 0x0000000609237836 */ /* 0x040fe20000000000 */
[----:B------:R-:W-:Y:S01]  /*9360*/  SEL R12, R12, R15, !P1 ;  /* 0x0000000f0c0c7207 */ /* 0x000fe20004800000 */
[----:B-1----:R-:W-:Y:S01]  /*9370*/  VIADD R17, R9, 0x5 ;  /* 0x0000000509117836 */ /* 0x002fe20000000000 */
[----:B------:R-:W-:Y:S01]  /*9380*/  LEA R13, R10, UR4, 0x2 ;  /* 0x000000040a0d7c11 */ /* 0x000fe2000f8e10ff */
[----:B------:R-:W-:Y:S01]  /*9390*/  IMAD.IADD R15, R14, 0x1, R15 ;  /* 0x000000010e0f7824 */ /* 0x000fe200078e020f */
[----:B------:R-:W-:-:S02]  /*93a0*/  LOP3.LUT R10, R21, 0x1, RZ, 0xc, !PT ;  /* 0x00000001150a7812 */ /* 0x000fc400078e0cff */
[C---:B------:R-:W-:Y:S01]  /*93b0*/  ISETP.NE.AND P1, PT, R16.reuse, RZ, PT ;  /* 0x000000ff1000720c */ /* 0x040fe20003f25270 */
[----:B------:R0:W-:Y:S01]  /*93c0*/  STS [R13], R18 ;  /* 0x000000120d007388 */ /* 0x0001e20000000800 */
[--C-:B------:R-:W-:Y:S01]  /*93d0*/  IADD3 R4, PT, PT, R37, R5, -R8.reuse ;  /* 0x0000000525047210 */ /* 0x100fe20007ffe808 */
[----:B------:R-:W-:Y:S01]  /*93e0*/  IMAD.IADD R8, R16, 0x1, R8 ;  /* 0x0000000110087824 */ /* 0x000fe200078e0208 */
[-C--:B------:R-:W-:Y:S02]  /*93f0*/  ISETP.GE.AND P2, PT, R17, R0.reuse, PT ;  /* 0x000000001100720c */ /* 0x080fe40003f46270 */
[----:B------:R-:W-:Y:S01]  /*9400*/  SEL R4, R4, R15, !P1 ;  /* 0x0000000f04047207 */ /* 0x000fe20004800000 */
[----:B------:R-:W-:Y:S01]  /*9410*/  IMAD.IADD R15, R16, 0x1, R15 ;  /* 0x00000001100f7824 */ /* 0x000fe200078e020f */
[----:B------:R-:W-:Y:S02]  /*9420*/  SEL R14, R10, 0x1, !P2 ;  /* 0x000000010a0e7807 */ /* 0x000fe40005000000 */
[----:B------:R-:W-:Y:S01]  /*9430*/  LOP3.LUT R16, R22, 0x1, RZ, 0xc, !PT ;  /* 0x0000000116107812 */ /* 0x000fe200078e0cff */
[----:B0-----:R-:W0:Y:S01]  /*9440*/  S2R R18, SR_CTAID.Y ;  /* 0x0000000000127919 */ /* 0x001e220000002600 */
[----:B------:R-:W-:-:S02]  /*9450*/  ISETP.GE.AND P2, PT, R35, R0, PT ;  /* 0x000000002300720c */ /* 0x000fc40003f46270 */
[----:B------:R-:W-:Y:S02]  /*9460*/  LEA R12, R12, UR4, 0x2 ;  /* 0x000000040c0c7c11 */ /* 0x000fe4000f8e10ff */
[C---:B------:R-:W-:Y:S02]  /*9470*/  ISETP.NE.AND P1, PT, R14.reuse, RZ, PT ;  /* 0x000000ff0e00720c */ /* 0x040fe40003f25270 */
[--C-:B------:R-:W-:Y:S01]  /*9480*/  IADD3 R10, PT, PT, R17, R5, -R8.reuse ;  /* 0x00000005110a7210 */ /* 0x100fe20007ffe808 */
[----:B------:R-:W-:Y:S01]  /*9490*/  IMAD.IADD R8, R14, 0x1, R8 ;  /* 0x000000010e087824 */ /* 0x000fe200078e0208 */
[----:B------:R-:W-:Y:S01]  /*94a0*/  SEL R16, R16, 0x1, !P2 ;  /* 0x0000000110107807 */ /* 0x000fe20005000000 */
[----:B------:R-:W-:Y:S01]  /*94b0*/  VIADD R17, R9, 0x7 ;  /* 0x0000000709117836 */ /* 0x000fe20000000000 */
[----:B------:R-:W-:Y:S01]  /*94c0*/  SEL R10, R10, R15, !P1 ;  /* 0x0000000f0a0a7207 */ /* 0x000fe20004800000 */
[----:B------:R1:W-:Y:S01]  /*94d0*/  STS [R12], R19 ;  /* 0x000000130c007388 */ /* 0x0003e20000000800 */
[----:B------:R-:W-:Y:S01]  /*94e0*/  LEA R13, R4, UR4, 0x2 ;  /* 0x00000004040d7c11 */ /* 0x000fe2000f8e10ff */
[----:B------:R-:W-:Y:S01]  /*94f0*/  IMAD.IADD R15, R14, 0x1, R15 ;  /* 0x000000010e0f7824 */ /* 0x000fe200078e020f */
[----:B------:R-:W-:-:S02]  /*9500*/  ISETP.NE.AND P1, PT, R16, RZ, PT ;  /* 0x000000ff1000720c */ /* 0x000fc40003f25270 */
[--C-:B------:R-:W-:Y:S01]  /*9510*/  IADD3 R4, PT, PT, R35, R5, -R8.reuse ;  /* 0x0000000523047210 */ /* 0x100fe20007ffe808 */
[----:B------:R-:W-:Y:S01]  /*9520*/  IMAD.IADD R8, R16, 0x1, R8 ;  /* 0x0000000110087824 */ /* 0x000fe200078e0208 */
[----:B------:R-:W-:Y:S01]  /*9530*/  ISETP.GE.AND P2, PT, R17, R0, PT ;  /* 0x000000001100720c */ /* 0x000fe20003f46270 */
[----:B------:R2:W-:Y:S01]  /*9540*/  STS [R13], R20 ;  /* 0x000000140d007388 */ /* 0x0005e20000000800 */
[----:B------:R-:W-:Y:S01]  /*9550*/  SEL R4, R4, R15, !P1 ;  /* 0x0000000f04047207 */ /* 0x000fe20004800000 */
[----:B-1----:R-:W-:Y:S01]  /*9560*/  VIADD R19, R9, 0x8 ;  /* 0x0000000809137836 */ /* 0x002fe20000000000 */
[----:B------:R-:W-:Y:S01]  /*9570*/  LOP3.LUT R12, R23, 0x1, RZ, 0xc, !PT ;  /* 0x00000001170c7812 */ /* 0x000fe200078e0cff */
[----:B------:R-:W-:Y:S01]  /*9580*/  IMAD.IADD R15, R16, 0x1, R15 ;  /* 0x00000001100f7824 */ /* 0x000fe200078e020f */
[----:B------:R-:W-:Y:S02]  /*9590*/  LOP3.LUT R16, R24, 0x1, RZ, 0xc, !PT ;  /* 0x0000000118107812 */ /* 0x000fe400078e0cff */
[----:B------:R-:W-:-:S02]  /*95a0*/  SEL R14, R12, 0x1, !P2 ;  /* 0x000000010c0e7807 */ /* 0x000fc40005000000 */
[----:B------:R-:W-:Y:S01]  /*95b0*/  ISETP.GE.AND P2, PT, R19, R0, PT ;  /* 0x000000001300720c */ /* 0x000fe20003f46270 */
[----:B--2---:R-:W-:Y:S01]  /*95c0*/  VIADD R20, R2, 0x980 ;  /* 0x0000098002147836 */ /* 0x004fe20000000000 */
        /* <DEDUP_REMOVED lines=12> */
[----:B------:R-:W-:Y:S01]  /*9690*/  VIADD R19, R9, 0xa ;  /* 0x0000000a09137836 */ /* 0x000fe20000000000 */
[----:B------:R-:W-:Y:S01]  /*96a0*/  ISETP.GE.AND P2, PT, R17, R0, PT ;  /* 0x000000001100720c */ /* 0x000fe20003f46270 */
[----:B------:R-:W-:Y:S01]  /*96b0*/  IMAD.IADD R8, R16, 0x1, R8 ;  /* 0x0000000110087824 */ /* 0x000fe200078e0208 */
[----:B------:R-:W-:Y:S01]  /*96c0*/  SEL R4, R4, R15, !P1 ;  /* 0x0000000f04047207 */ /* 0x000fe20004800000 */
[----:B------:R-:W-:Y:S01]  /*96d0*/  IMAD.IADD R15, R16, 0x1, R15 ;  /* 0x00000001100f7824 */ /* 0x000fe200078e020f */
[----:B-1----:R-:W-:Y:S01]  /*96e0*/  LOP3.LUT R10, R25, 0x1, RZ, 0xc, !PT ;  /* 0x00000001190a7812 */ /* 0x002fe200078e0cff */
[----:B------:R1:W-:Y:S01]  /*96f0*/  STS [R13], R22 ;  /* 0x000000160d007388 */ /* 0x0003e20000000800 */
[----:B------:R-:W-:Y:S02]  /*9700*/  LOP3.LUT R16, R26, 0x1, RZ, 0xc, !PT ;  /* 0x000000011a107812 */ /* 0x000fe400078e0cff */
[----:B------:R-:W-:-:S02]  /*9710*/  SEL R14, R10, 0x1, !P2 ;  /* 0x000000010a0e7807 */ /* 0x000fc40005000000 */
[----:B------:R-:W-:Y:S02]  /*9720*/  ISETP.GE.AND P2, PT, R19, R0, PT ;  /* 0x000000001300720c */ /* 0x000fe40003f46270 */
[----:B------:R-:W-:Y:S02]  /*9730*/  LEA R12, R12, UR4, 0x2 ;  /* 0x000000040c0c7c11 */ /* 0x000fe4000f8e10ff */
[----:B------:R-:W-:Y:S01]  /*9740*/  ISETP.NE.AND P1, PT, R14, RZ, PT ;  /* 0x000000ff0e00720c */ /* 0x000fe20003f25270 */
[----:B-1----:R-:W-:Y:S01]  /*9750*/  VIADD R22, R2, 0xbe0 ;  /* 0x00000be002167836 */ /* 0x002fe20000000000 */
        /* <DEDUP_REMOVED lines=11> */
[-C--:B------:R-:W-:Y:S01]  /*9810*/  ISETP.GE.AND P2, PT, R17, R0.reuse, PT ;  /* 0x000000001100720c */ /* 0x080fe20003f46270 */
[----:B------:R-:W-:Y:S01]  /*9820*/  IMAD.IADD R8, R16, 0x1, R8 ;  /* 0x0000000110087824 */ /* 0x000fe200078e0208 */
[----:B------:R-:W-:Y:S01]  /*9830*/  SEL R4, R4, R15, !P1 ;  /* 0x0000000f04047207 */ /* 0x000fe20004800000 */
[----:B------:R-:W-:Y:S01]  /*9840*/  IMAD.IADD R15, R16, 0x1, R15 ;  /* 0x00000001100f7824 */ /* 0x000fe200078e020f */
[----:B-1----:R-:W-:Y:S01]  /*9850*/  LOP3.LUT R12, R27, 0x1, RZ, 0xc, !PT ;  /* 0x000000011b0c7812 */ /* 0x002fe200078e0cff */
[----:B------:R1:W-:Y:S01]  /*9860*/  STS [R13], R24 ;  /* 0x000000180d007388 */ /* 0x0003e20000000800 */
[----:B------:R-:W-:Y:S02]  /*9870*/  LOP3.LUT R16, R28, 0x1, RZ, 0xc, !PT ;  /* 0x000000011c107812 */ /* 0x000fe400078e0cff */
[----:B------:R-:W-:Y:S01]  /*9880*/  SEL R14, R12, 0x1, !P2 ;  /* 0x000000010c0e7807 */ /* 0x000fe20005000000 */
[----:B------:R-:W0:Y:S01]  /*9890*/  S2R R23, SR_CTAID.X ;  /* 0x0000000000177919 */ /* 0x000e220000002500 */
[----:B------:R-:W-:-:S02]  /*98a0*/  ISETP.GE.AND P2, PT, R19, R0, PT ;  /* 0x000000001300720c */ /* 0x000fc40003f46270 */
        /* <DEDUP_REMOVED lines=22> */
[-C--:B------:R-:W-:Y:S02]  /*9a10*/  ISETP.GE.AND P2, PT, R19, R0.reuse, PT ;  /* 0x000000001300720c */ /* 0x080fe40003f46270 */
[----:B------:R-:W-:Y:S02]  /*9a20*/  LEA R12, R12, UR4, 0x2 ;  /* 0x000000040c0c7c11 */ /* 0x000fe4000f8e10ff */
[--C-:B------:R-:W-:Y:S01]  /*9a30*/  IADD3 R10, PT, PT, R17, R5, -R8.reuse ;  /* 0x00000005110a7210 */ /* 0x100fe20007ffe808 */
[----:B------:R-:W-:Y:S01]  /*9a40*/  VIADD R17, R9, 0xf ;  /* 0x0000000f09117836 */ /* 0x000fe20000000000 */
[C---:B------:R-:W-:Y:S01]  /*9a50*/  ISETP.NE.AND P1, PT, R14.reuse, RZ, PT ;  /* 0x000000ff0e00720c */ /* 0x040fe20003f25270 */
[----:B------:R-:W-:Y:S01]  /*9a60*/  IMAD.IADD R8, R14, 0x1, R8 ;  /* 0x000000010e087824 */ /* 0x000fe200078e0208 */
[----:B------:R-:W-:Y:S01]  /*9a70*/  SEL R16, R16, 0x1, !P2 ;  /* 0x0000000110107807 */ /* 0x000fe20005000000 */
[----:B------:R2:W-:Y:S01]  /*9a80*/  STS [R12], R27 ;  /* 0x0000001b0c007388 */ /* 0x0005e20000000800 */
[----:B-1----:R-:W-:Y:S01]  /*9a90*/  LEA R13, R4, UR4, 0x2 ;  /* 0x00000004040d7c11 */ /* 0x002fe2000f8e10ff */
[----:B------:R-:W-:Y:S01]  /*9aa0*/  VIADD R26, R2, 0x10a0 ;  /* 0x000010a0021a7836 */ /* 0x000fe20000000000 */
[----:B------:R-:W-:Y:S01]  /*9ab0*/  SEL R10, R10, R15, !P1 ;  /* 0x0000000f0a0a7207 */ /* 0x000fe20004800000 */
[----:B------:R-:W-:Y:S01]  /*9ac0*/  IMAD.IADD R15, R14, 0x1, R15 ;  /* 0x000000010e0f7824 */ /* 0x000fe200078e020f */
[----:B------:R-:W-:Y:S01]  /*9ad0*/  ISETP.GE.AND P2, PT, R17, R0, PT ;  /* 0x000000001100720c */ /* 0x000fe20003f46270 */
[----:B------:R1:W-:Y:S01]  /*9ae0*/  STS [R13], R28 ;  /* 0x0000001c0d007388 */ /* 0x0003e20000000800 */
[--C-:B------:R-:W-:Y:S01]  /*9af0*/  IADD3 R4, PT, PT, R19, R5, -R8.reuse ;  /* 0x0000000513047210 */ /* 0x100fe20007ffe808 */
[C---:B------:R-:W-:Y:S01]  /*9b00*/  IMAD.IADD R8, R16.reuse, 0x1, R8 ;  /* 0x0000000110087824 */ /* 0x040fe200078e0208 */
[----:B------:R-:W-:Y:S01]  /*9b10*/  ISETP.NE.AND P1, PT, R16, RZ, PT ;  /* 0x000000ff1000720c */ /* 0x000fe20003f25270 */
[----:B------:R-:W-:Y:S01]  /*9b20*/  VIADD R19, R9, 0x11 ;  /* 0x0000001109137836 */ /* 0x000fe20000000000 */
[----:B--2---:R-:W-:-:S02]  /*9b30*/  LOP3.LUT R12, R32, 0x1, RZ, 0xc, !PT ;  /* 0x00000001200c7812 */ /* 0x004fc400078e0cff */
[----:B------:R-:W-:Y:S01]  /*9b40*/  SEL R4, R4, R15, !P1 ;  /* 0x0000000f04047207 */ /* 0x000fe20004800000 */
[----:B------:R-:W-:Y:S01]  /*9b50*/  IMAD.IADD R15, R16, 0x1, R15 ;  /* 0x00000001100f7824 */ /* 0x000fe200078e020f */
[----:B------:R-:W-:Y:S01]  /*9b60*/  SEL R14, R12, 0x1, !P2 ;  /* 0x000000010c0e7807 */ /* 0x000fe20005000000 */
[----:B-1----:R-:W-:Y:S01]  /*9b70*/  VIADD R28, R2, 0x1c80 ;  /* 0x00001c80021c7836 */ /* 0x002fe20000000000 */
[--C-:B------:R-:W-:Y:S01]  /*9b80*/  IADD3 R12, PT, PT, R17, R5, -R8.reuse ;  /* 0x00000005110c7210 */ /* 0x100fe20007ffe808 */
[----:B------:R-:W-:Y:S01]  /*9b90*/  VIADD R17, R9, 0x10 ;  /* 0x0000001009117836 */ /* 0x000fe20000000000 */
[C---:B------:R-:W-:Y:S01]  /*9ba0*/  ISETP.NE.AND P1, PT, R14.reuse, RZ, PT ;  /* 0x000000ff0e00720c */ /* 0x040fe20003f25270 */
[----:B------:R-:W-:Y:S01]  /*9bb0*/  IMAD.IADD R8, R14, 0x1, R8 ;  /* 0x000000010e087824 */ /* 0x000fe200078e0208 */
[----:B------:R-:W-:Y:S02]  /*9bc0*/  LEA R13, R4, UR4, 0x2 ;  /* 0x00000004040d7c11 */ /* 0x000fe4000f8e10ff */
[----:B------:R-:W-:Y:S01]  /*9bd0*/  SEL R12, R12, R15, !P1 ;  /* 0x0000000f0c0c7207 */ /* 0x000fe20004800000 */
[----:B------:R-:W-:Y:S01]  /*9be0*/  IMAD.IADD R15, R14, 0x1, R15 ;  /* 0x000000010e0f7824 */ /* 0x000fe200078e020f */
[----:B------:R-:W-:Y:S01]  /*9bf0*/  LOP3.LUT R4, R33, 0x1, RZ, 0xc, !PT ;  /* 0x0000000121047812 */ /* 0x000fe200078e0cff */
[----:B------:R-:W0:Y:S01]  /*9c00*/  LDC R14, c[0x0][0x374] ;  /* 0x0000dd00ff0e7b82 */ /* 0x000e220000000800 */
[----:B------:R-:W-:-:S02]  /*9c10*/  ISETP.GE.AND P1, PT, R17, R0, PT ;  /* 0x000000001100720c */ /* 0x000fc40003f26270 */
[----:B------:R-:W-:Y:S02]  /*9c20*/  LEA R10, R10, UR4, 0x2 ;  /* 0x000000040a0a7c11 */ /* 0x000fe4000f8e10ff */
[----:B------:R-:W-:Y:S02]  /*9c30*/  SEL R9, R4, 0x1, !P1 ;  /* 0x0000000104097807 */ /* 0x000fe40004800000 */
[----:B------:R-:W-:Y:S01]  /*9c40*/  ISETP.GE.AND P1, PT, R19, R0, PT ;  /* 0x000000001300720c */ /* 0x000fe20003f26270 */
[----:B------:R1:W-:Y:S01]  /*9c50*/  STS [R10], R29 ;  /* 0x0000001d0a007388 */ /* 0x0003e20000000800 */
[--C-:B------:R-:W-:Y:S01]  /*9c60*/  IADD3 R4, PT, PT, R17, R5, -R8.reuse ;  /* 0x0000000511047210 */ /* 0x100fe20007ffe808 */
[----:B------:R-:W-:Y:S01]  /*9c70*/  IMAD.IADD R8, R9, 0x1, R8 ;  /* 0x0000000109087824 */ /* 0x000fe200078e0208 */
[----:B------:R-:W-:Y:S01]  /*9c80*/  @!P4 ISETP.GE.AND P5, PT, R2, R7, PT ;  /* 0x000000070200c20c */ /* 0x000fe20003fa6270 */
[----:B------:R2:W-:Y:S01]  /*9c90*/  STS [R13], R30 ;  /* 0x0000001e0d007388 */ /* 0x0005e20000000800 */
[----:B-1----:R-:W-:-:S04]  /*9ca0*/  LOP3.LUT R10, R34, 0x1, RZ, 0xc, !PT ;  /* 0x00000001220a7812 */ /* 0x002fc800078e0cff */
[----:B------:R-:W-:Y:S01]  /*9cb0*/  SEL R16, R10, 0x1, !P1 ;  /* 0x000000010a107807 */ /* 0x000fe20004800000 */
[----:B--2---:R-:W-:Y:S01]  /*9cc0*/  IMAD.IADD R13, R9, 0x1, R15 ;  /* 0x00000001090d7824 */ /* 0x004fe200078e020f */
[----:B------:R-:W-:Y:S02]  /*9cd0*/  IADD3 R10, PT, PT, R19, R5, -R8 ;  /* 0x00000005130a7210 */ /* 0x000fe40007ffe808 */
[----:B------:R-:W-:Y:S02]  /*9ce0*/  IADD3 R8, PT, PT, R5, -R8, -R16 ;  /* 0x8000000805087210 */ /* 0x000fe40007ffe810 */
[----:B------:R-:W-:Y:S02]  /*9cf0*/  ISETP.NE.AND P1, PT, R9, RZ, PT ;  /* 0x000000ff0900720c */ /* 0x000fe40003f25270 */
[----:B------:R-:W-:Y:S01]  /*9d00*/  ISETP.NE.AND P2, PT, R16, RZ, PT ;  /* 0x000000ff1000720c */ /* 0x000fe20003f45270 */
[----:B------:R-:W-:Y:S01]  /*9d10*/  IMAD.IADD R8, R11, 0x1, R8 ;  /* 0x000000010b087824 */ /* 0x000fe200078e0208 */
[----:B------:R-:W-:Y:S01]  /*9d20*/  SEL R4, R4, R15, !P1 ;  /* 0x0000000f04047207 */ /* 0x000fe20004800000 */
[----:B------:R-:W-:Y:S01]  /*9d30*/  @P0 IMAD.IADD R8, R16, 0x1, R13 ;  /* 0x0000000110080824 */ /* 0x000fe200078e020d */
[----:B------:R-:W-:Y:S01]  /*9d40*/  SEL R10, R10, R13, !P2 ;  /* 0x0000000d0a0a7207 */ /* 0x000fe20005000000 */
[----:B------:R-:W-:Y:S01]  /*9d50*/  VIADD R15, R2, 0x260 ;  /* 0x00000260020f7836 */ /* 0x000fe20000000000 */
[----:B------:R-:W-:Y:S01]  /*9d60*/  LEA R9, R12, UR4, 0x2 ;  /* 0x000000040c097c11 */ /* 0x000fe2000f8e10ff */
[----:B------:R-:W-:Y:S01]  /*9d70*/  VIADD R16, R2, 0x4c0 ;  /* 0x000004c002107836 */ /* 0x000fe20000000000 */
[----:B------:R-:W-:-:S02]  /*9d80*/  LEA R4, R4, UR4, 0x2 ;  /* 0x0000000404047c11 */ /* 0x000fc4000f8e10ff */
[----:B------:R-:W-:Y:S01]  /*9d90*/  LEA R13, R10, UR4, 0x2 ;  /* 0x000000040a0d7c11 */ /* 0x000fe2000f8e10ff */
[----:B------:R-:W-:Y:S01]  /*9da0*/  STS [R9], R32 ;  /* 0x0000002009007388 */ /* 0x000fe20000000800 */
[----:B------:R-:W-:Y:S01]  /*9db0*/  LEA R12, R8, UR4, 0x2 ;  /* 0x00000004080c7c11 */ /* 0x000fe2000f8e10ff */
[----:B------:R-:W1:Y:S01]  /*9dc0*/  @!P4 LDC.64 R10, c[0x0][0x390] ;  /* 0x0000e400ff0acb82 */ /* 0x000e620000000a00 */
[CC--:B------:R-:W-:Y:S01]  /*9dd0*/  ISETP.GE.AND P6, PT, R15.reuse, R0.reuse, PT ;  /* 0x000000000f00720c */ /* 0x0c0fe20003fc6270 */
[----:B------:R0:W-:Y:S01]  /*9de0*/  STS [R4], R33 ;  /* 0x0000002104007388 */ /* 0x0001e20000000800 */
[----:B------:R-:W-:Y:S01]  /*9df0*/  LEA R8, R2, UR4, 0x2 ;  /* 0x0000000402087c11 */ /* 0x000fe2000f8e10ff */
[----:B------:R-:W2:Y:S01]  /*9e00*/  LDCU UR4, c[0x0][0x3ac] ;  /* 0x00007580ff0477ac */ /* 0x000ea20008000800 */
[----:B------:R-:W-:Y:S01]  /*9e10*/  ISETP.GE.AND P0, PT, R16, R0, PT ;  /* 0x000000001000720c */ /* 0x000fe20003f06270 */
[----:B------:R-:W-:Y:S01]  /*9e20*/  STS [R13], R34 ;  /* 0x000000220d007388 */ /* 0x000fe20000000800 */
[----:B------:R-:W-:-:S02]  /*9e30*/  ISETP.GE.OR P3, PT, R15, R7, P6 ;  /* 0x000000070f00720c */ /* 0x000fc40003766670 */
[----:B------:R-:W-:Y:S01]  /*9e40*/  ISETP.GE.AND P2, PT, R20, R0, PT ;  /* 0x000000001400720c */ /* 0x000fe20003f46270 */
[----:B------:R3:W-:Y:S01]  /*9e50*/  STS [R12], R31 ;  /* 0x0000001f0c007388 */ /* 0x0007e20000000800 */
[----:B0-----:R-:W-:Y:S01]  /*9e60*/  IMAD R4, R23, R14, R18 ;  /* 0x0000000e17047224 */ /* 0x001fe200078e0212 */
[----:B------:R-:W-:Y:S01]  /*9e70*/  BAR.SYNC.DEFER_BLOCKING 0x0 ;  /* 0x0000000000007b1d */ /* 0x000fe20000010000 */
[----:B------:R-:W-:Y:S02]  /*9e80*/  VIADD R18, R2, 0x720 ;  /* 0x0000072002127836 */ /* 0x000fe40000000000 */
[----:B------:R-:W-:Y:S01]  /*9e90*/  IMAD R9, R4, 0x2d20, -R5 ;  /* 0x00002d2004097824 */ /* 0x000fe200078e0a05 */
[----:B------:R-:W-:-:S04]  /*9ea0*/  IADD3 R5, PT, PT, R2, R5, -R7 ;  /* 0x0000000502057210 */ /* 0x000fc80007ffe807 */
[----:B---3--:R-:W0:Y:S01]  /*9eb0*/  @!P6 LDC.64 R12, c[0x0][0x390] ;  /* 0x0000e400ff0ceb82 */ /* 0x008e220000000a00 */
[----:B------:R-:W-:Y:S01]  /*9ec0*/  IMAD.IADD R9, R9, 0x1, R2 ;  /* 0x0000000109097824 */ /* 0x000fe200078e0202 */
[----:B------:R-:W-:Y:S01]  /*9ed0*/  ISETP.GE.AND P1, PT, R18, R0, PT ;  /* 0x000000001200720c */ /* 0x000fe20003f26270 */
[----:B------:R-:W-:-:S03]  /*9ee0*/  @!P6 VIADD R19, R5, 0x260 ;  /* 0x000002600513e836 */ /* 0x000fc60000000000 */
[----:B------:R-:W-:Y:S02]  /*9ef0*/  LOP3.LUT R4, RZ, R9, RZ, 0x33, !PT ;  /* 0x00000009ff047212 */ /* 0x000fe400078e33ff */
[----:B------:R-:W3:Y:S03]  /*9f00*/  @!P0 LDC.64 R14, c[0x0][0x390] ;  /* 0x0000e400ff0e8b82 */ /* 0x000ee60000000a00 */
[----:B--2---:R-:W-:-:S04]  /*9f10*/  VIADD R4, R4, UR4 ;  /* 0x0000000404047c36 */ /* 0x004fc80008000000 */
[C---:B------:R-:W-:Y:S01]  /*9f20*/  @!P3 VIADD R19, R4.reuse, 0xfffffda0 ;  /* 0xfffffda00413b836 */ /* 0x040fe20000000000 */
[----:B------:R-:W-:Y:S01]  /*9f30*/  @!P4 SEL R9, R4, R5, !P5 ;  /* 0x000000050409c207 */ /* 0x000fe20006800000 */
[----:B------:R-:W2:Y:S01]  /*9f40*/  @!P4 LDS R21, [R8] ;  /* 0x000000000815c984 */ /* 0x000ea20000000800 */
[----:B------:R-:W-:Y:S02]  /*9f50*/  ISETP.GE.OR P5, PT, R16, R7, P0 ;  /* 0x000000071000720c */ /* 0x000fe400007a6670 */
[----:B------:R-:W-:Y:S01]  /*9f60*/  ISETP.GE.AND P3, PT, R22, R0, PT ;  /* 0x000000001600720c */ /* 0x000fe20003f66270 */
[----:B------:R-:W4:Y:S01]  /*9f70*/  @!P6 LDS R23, [R8+0x980] ;  /* 0x000980000817e984 */ /* 0x000f220000000800 */
[----:B-1----:R-:W-:Y:S01]  /*9f80*/  @!P4 IMAD.WIDE R10, R9, 0x4, R10 ;  /* 0x00000004090ac825 */ /* 0x002fe200078e020a */
[----:B------:R-:W1:Y:S02]  /*9f90*/  @!P1 LDC.64 R16, c[0x0][0x390] ;  /* 0x0000e400ff109b82 */ /* 0x000e640000000a00 */
[----:B------:R-:W5:Y:S01]  /*9fa0*/  @!P0 LDS R25, [R8+0x1300] ;  /* 0x0013000008198984 */ /* 0x000f620000000800 */
[----:B0-----:R-:W-:-:S03]  /*9fb0*/  @!P6 IMAD.WIDE R12, R19, 0x4, R12 ;  /* 0x00000004130ce825 */ /* 0x001fc600078e020c */
[----:B------:R-:W0:Y:S01]  /*9fc0*/  @!P1 LDS R27, [R8+0x1c80] ;  /* 0x001c8000081b9984 */ /* 0x000e220000000800 */
[----:B------:R-:W-:Y:S02]  /*9fd0*/  @!P0 VIADD R9, R5, 0x4c0 ;  /* 0x000004c005098836 */ /* 0x000fe40000000000 */
[----:B------:R-:W-:Y:S01]  /*9fe0*/  @!P5 VIADD R9, R4, 0xfffffb40 ;  /* 0xfffffb400409d836 */ /* 0x000fe20000000000 */
[----:B------:R-:W0:Y:S01]  /*9ff0*/  @!P2 LDS R29, [R8+0x2600] ;  /* 0x00260000081da984 */ /* 0x000e220000000800 */
[----:B------:R-:W-:Y:S02]  /*a000*/  ISETP.GE.OR P5, PT, R20, R7, P2 ;  /* 0x000000071400720c */ /* 0x000fe400017a6670 */
[----:B---3--:R-:W-:Y:S01]  /*a010*/  @!P0 IMAD.WIDE R14, R9, 0x4, R14 ;  /* 0x00000004090e8825 */ /* 0x008fe200078e020e */
[----:B------:R-:W3:Y:S03]  /*a020*/  @!P3 LDS R31, [R8+0x2f80] ;  /* 0x002f8000081fb984 */ /* 0x000ee60000000800 */
[----:B------:R-:W-:-:S07]  /*a030*/  @!P2 VIADD R9, R5, 0x980 ;  /* 0x000009800509a836 */ /* 0x000fce0000000000 */
[----:B------:R-:W-:Y:S01]  /*a040*/  @!P5 VIADD R9, R4, 0xfffff680 ;  /* 0xfffff6800409d836 */ /* 0x000fe20000000000 */
[----:B--2---:R2:W-:Y:S01]  /*a050*/  @!P4 STG.E desc[UR8][R10.64], R21 ;  /* 0x000000150a00c986 */ /* 0x0045e2000c101908 */
[----:B------:R-:W-:Y:S02]  /*a060*/  ISETP.GE.OR P4, PT, R18, R7, P1 ;  /* 0x000000071200720c */ /* 0x000fe40000f86670 */
[----:B------:R-:W3:Y:S01]  /*a070*/  @!P2 LDC.64 R18, c[0x0][0x390] ;  /* 0x0000e400ff12ab82 */ /* 0x000ee20000000a00 */
[----:B----4-:R-:W-:Y:S01]  /*a080*/  @!P6 STG.E desc[UR8][R12.64], R23 ;  /* 0x000000170c00e986 */ /* 0x010fe2000c101908 */
[----:B------:R-:W-:-:S03]  /*a090*/  ISETP.GE.AND P6, PT, R24, R0, PT ;  /* 0x000000001800720c */ /* 0x000fc60003fc6270 */
[----:B-----5:R4:W-:Y:S01]  /*a0a0*/  @!P0 STG.E desc[UR8][R14.64], R25 ;  /* 0x000000190e008986 */ /* 0x0209e2000c101908 */
[----:B------:R-:W-:Y:S02]  /*a0b0*/  ISETP.GE.AND P0, PT, R26, R0, PT ;  /* 0x000000001a00720c */ /* 0x000fe40003f06270 */
[-C--:B------:R-:W-:Y:S01]  /*a0c0*/  ISETP.GE.OR P5, PT, R24, R7.reuse, P6 ;  /* 0x000000071800720c */ /* 0x080fe200037a6670 */
[----:B--2---:R-:W2:Y:S01]  /*a0d0*/  @!P3 LDC.64 R20, c[0x0][0x390] ;  /* 0x0000e400ff14bb82 */ /* 0x004ea20000000a00 */
[----:B------:R-:W-:Y:S02]  /*a0e0*/  @!P1 VIADD R11, R5, 0x720 ;  /* 0x00000720050b9836 */ /* 0x000fe40000000000 */
[----:B------:R-:W-:Y:S01]  /*a0f0*/  @!P4 VIADD R11, R4, 0xfffff8e0 ;  /* 0xfffff8e0040bc836 */ /* 0x000fe20000000000 */
[----:B------:R-:W-:Y:S01]  /*a100*/  ISETP.GE.OR P4, PT, R22, R7, P3 ;  /* 0x000000071600720c */ /* 0x000fe20001f86670 */
[----:B------:R-:W-:Y:S01]  /*a110*/  VIADD R22, R2, 0x1300 ;  /* 0x0000130002167836 */ /* 0x000fe20000000000 */
[----:B------:R-:W5:Y:S01]  /*a120*/  @!P6 LDS R33, [R8+0x3900] ;  /* 0x003900000821e984 */ /* 0x000f620000000800 */
[----:B-1----:R-:W-:-:S02]  /*a130*/  @!P1 IMAD.WIDE R10, R11, 0x4, R16 ;  /* 0x000000040b0a9825 */ /* 0x002fc400078e0210 */
[----:B------:R-:W1:Y:S01]  /*a140*/  @!P6 LDC.64 R16, c[0x0][0x390] ;  /* 0x0000e400ff10eb82 */ /* 0x000e620000000a00 */
[----:B------:R-:W5:Y:S01]  /*a150*/  @!P0 LDS R23, [R8+0x4280] ;  /* 0x0042800008178984 */ /* 0x000f620000000800 */
[----:B----4-:R-:W-:Y:S02]  /*a160*/  @!P3 VIADD R15, R5, 0xbe0 ;  /* 0x00000be0050fb836 */ /* 0x010fe40000000000 */
[----:B------:R-:W-:Y:S01]  /*a170*/  VIADD R24, R2, 0x1560 ;  /* 0x0000156002187836 */ /* 0x000fe20000000000 */
[----:B0-----:R-:W-:Y:S01]  /*a180*/  @!P1 STG.E desc[UR8][R10.64], R27 ;  /* 0x0000001b0a009986 */ /* 0x001fe2000c101908 */
[-C--:B------:R-:W-:Y:S01]  /*a190*/  ISETP.GE.AND P1, PT, R22, R0.reuse, PT ;  /* 0x000000001600720c */ /* 0x080fe20003f26270 */
[----:B---3--:R-:W-:Y:S02]  /*a1a0*/  @!P2 IMAD.WIDE R12, R9, 0x4, R18 ;  /* 0x00000004090ca825 */ /* 0x008fe400078e0212 */
[----:B------:R-:W0:Y:S02]  /*a1b0*/  @!P0 LDC.64 R18, c[0x0][0x390] ;  /* 0x0000e400ff128b82 */ /* 0x000e240000000a00 */
[----:B------:R-:W-:Y:S01]  /*a1c0*/  @!P4 VIADD R15, R4, 0xfffff420 ;  /* 0xfffff420040fc836 */ /* 0x000fe20000000000 */
[----:B------:R-:W-:Y:S01]  /*a1d0*/  ISETP.GE.OR P4, PT, R26, R7, P0 ;  /* 0x000000071a00720c */ /* 0x000fe20000786670 */
[----:B------:R3:W-:Y:S01]  /*a1e0*/  @!P2 STG.E desc[UR8][R12.64], R29 ;  /* 0x0000001d0c00a986 */ /* 0x0007e2000c101908 */
[----:B------:R-:W-:Y:S01]  /*a1f0*/  ISETP.GE.AND P2, PT, R24, R0, PT ;  /* 0x000000001800720c */ /* 0x000fe20003f46270 */
[----:B--2---:R-:W-:-:S04]  /*a200*/  @!P3 IMAD.WIDE R14, R15, 0x4, R20 ;  /* 0x000000040f0eb825 */ /* 0x004fc800078e0214 */
[----:B------:R-:W2:Y:S01]  /*a210*/  @!P1 LDS R25, [R8+0x4c00] ;  /* 0x004c000008199984 */ /* 0x000ea20000000800 */
[C---:B------:R-:W-:Y:S02]  /*a220*/  VIADD R20, R2.reuse, 0x17c0 ;  /* 0x000017c002147836 */ /* 0x040fe40000000000 */
[----:B------:R-:W-:Y:S01]  /*a230*/  VIADD R26, R2, 0x1a20 ;  /* 0x00001a20021a7836 */ /* 0x000fe20000000000 */
[----:B------:R4:W-:Y:S01]  /*a240*/  @!P3 STG.E desc[UR8][R14.64], R31 ;  /* 0x0000001f0e00b986 */ /* 0x0009e2000c101908 */
[C---:B------:R-:W-:Y:S01]  /*a250*/  @!P6 VIADD R9, R5.reuse, 0xe40 ;  /* 0x00000e400509e836 */ /* 0x040fe20000000000 */
[-C--:B------:R-:W-:Y:S01]  /*a260*/  ISETP.GE.AND P3, PT, R20, R0.reuse, PT ;  /* 0x000000001400720c */ /* 0x080fe20003f66270 */
[----:B---3--:R-:W-:Y:S01]  /*a270*/  @!P0 VIADD R13, R5, 0x10a0 ;  /* 0x000010a0050d8836 */ /* 0x008fe20000000000 */
[----:B------:R-:W3:Y:S01]  /*a280*/  @!P2 LDS R27, [R8+0x5580] ;  /* 0x00558000081ba984 */ /* 0x000ee20000000800 */
[----:B------:R-:W-:Y:S01]  /*a290*/  @!P5 VIADD R9, R4, 0xfffff1c0 ;  /* 0xfffff1c00409d836 */ /* 0x000fe20000000000 */
[-C--:B------:R-:W-:Y:S01]  /*a2a0*/  ISETP.GE.AND P5, PT, R28, R0.reuse, PT ;  /* 0x000000001c00720c */ /* 0x080fe20003fa6270 */
[----:B------:R-:W-:Y:S01]  /*a2b0*/  @!P4 VIADD R13, R4, 0xffffef60 ;  /* 0xffffef60040dc836 */ /* 0x000fe20000000000 */
[----:B------:R-:W-:Y:S01]  /*a2c0*/  ISETP.GE.AND P4, PT, R26, R0, PT ;  /* 0x000000001a00720c */ /* 0x000fe20003f86270 */
[----:B-1----:R-:W-:-:S02]  /*a2d0*/  @!P6 IMAD.WIDE R10, R9, 0x4, R16 ;  /* 0x00000004090ae825 */ /* 0x002fc400078e0210 */
[----:B------:R-:W1:Y:S02]  /*a2e0*/  @!P1 LDC.64 R16, c[0x0][0x390] ;  /* 0x0000e400ff109b82 */ /* 0x000e640000000a00 */
[----:B0-----:R-:W-:Y:S01]  /*a2f0*/  @!P0 IMAD.WIDE R12, R13, 0x4, R18 ;  /* 0x000000040d0c8825 */ /* 0x001fe200078e0212 */
[----:B-----5:R1:W-:Y:S01]  /*a300*/  @!P6 STG.E desc[UR8][R10.64], R33 ;  /* 0x000000210a00e986 */ /* 0x0203e2000c101908 */
[----:B------:R-:W-:Y:S02]  /*a310*/  ISETP.GE.OR P6, PT, R22, R7, P1 ;  /* 0x000000071600720c */ /* 0x000fe40000fc6670 */
[C---:B------:R-:W-:Y:S01]  /*a320*/  @!P1 VIADD R9, R5.reuse, 0x1300 ;  /* 0x0000130005099836 */ /* 0x040fe20000000000 */
[----:B------:R-:W0:Y:S01]  /*a330*/  @!P3 LDS R31, [R8+0x5f00] ;  /* 0x005f0000081fb984 */ /* 0x000e220000000800 */
[----:B----4-:R-:W4:Y:S01]  /*a340*/  @!P2 LDC.64 R14, c[0x0][0x390] ;  /* 0x0000e400ff0eab82 */ /* 0x010f220000000a00 */
[----:B------:R-:W-:Y:S02]  /*a350*/  @!P2 VIADD R29, R5, 0x1560 ;  /* 0x00001560051da836 */ /* 0x000fe40000000000 */
[----:B------:R-:W5:Y:S01]  /*a360*/  @!P4 LDS R35, [R8+0x6880] ;  /* 0x006880000823c984 */ /* 0x000f620000000800 */
[----:B------:R-:W-:-:S03]  /*a370*/  VIADD R22, R2, 0x2140 ;  /* 0x0000214002167836 */ /* 0x000fc60000000000 */
[----:B------:R3:W-:Y:S01]  /*a380*/  @!P0 STG.E desc[UR8][R12.64], R23 ;  /* 0x000000170c008986 */ /* 0x0007e2000c101908 */
[-C--:B------:R-:W-:Y:S01]  /*a390*/  ISETP.GE.OR P0, PT, R24, R7.reuse, P2 ;  /* 0x000000071800720c */ /* 0x080fe20001706670 */
[----:B------:R-:W-:Y:S01]  /*a3a0*/  @!P6 VIADD R9, R4, 0xffffed00 ;  /* 0xffffed000409e836 */ /* 0x000fe20000000000 */
[----:B------:R-:W0:Y:S01]  /*a3b0*/  @!P3 LDC.64 R18, c[0x0][0x390] ;  /* 0x0000e400ff12bb82 */ /* 0x000e220000000a00 */
[----:B------:R-:W5:Y:S01]  /*a3c0*/  @!P5 LDS R37, [R8+0x7200] ;  /* 0x007200000825d984 */ /* 0x000f620000000800 */
[----:B------:R-:W-:Y:S01]  /*a3d0*/  ISETP.GE.OR P6, PT, R20, R7, P3 ;  /* 0x000000071400720c */ /* 0x000fe20001fc6670 */
[----:B------:R-:W-:Y:S02]  /*a3e0*/  VIADD R24, R2, 0x23a0 ;  /* 0x000023a002187836 */ /* 0x000fe40000000000 */
[----:B-1----:R-:W-:-:S03]  /*a3f0*/  @!P1 IMAD.WIDE R10, R9, 0x4, R16 ;  /* 0x00000004090a9825 */ /* 0x002fc600078e0210 */
[----:B------:R-:W1:Y:S01]  /*a400*/  @!P4 LDC.64 R20, c[0x0][0x390] ;  /* 0x0000e400ff14cb82 */ /* 0x000e620000000a00 */
[C---:B------:R-:W-:Y:S01]  /*a410*/  @!P3 VIADD R9, R5.reuse, 0x17c0 ;  /* 0x000017c00509b836 */ /* 0x040fe20000000000 */
[----:B--2---:R0:W-:Y:S01]  /*a420*/  @!P1 STG.E desc[UR8][R10.64], R25 ;  /* 0x000000190a009986 */ /* 0x0041e2000c101908 */
[----:B------:R-:W-:Y:S01]  /*a430*/  @!P0 VIADD R29, R4, 0xffffeaa0 ;  /* 0xffffeaa0041d8836 */ /* 0x000fe20000000000 */
[-C--:B------:R-:W-:Y:S01]  /*a440*/  ISETP.GE.OR P0, PT, R26, R7.reuse, P4 ;  /* 0x000000071a00720c */ /* 0x080fe20002706670 */
[----:B---3--:R-:W-:Y:S01]  /*a450*/  @!P5 VIADD R23, R5, 0x1c80 ;  /* 0x00001c800517d836 */ /* 0x008fe20000000000 */
[----:B------:R-:W-:Y:S02]  /*a460*/  ISETP.GE.OR P1, PT, R28, R7, P5 ;  /* 0x000000071c00720c */ /* 0x000fe40002f26670 */
[----:B------:R-:W2:Y:S01]  /*a470*/  @!P5 LDC.64 R16, c[0x0][0x390] ;  /* 0x0000e400ff10db82 */ /* 0x000ea20000000a00 */
[----:B----4-:R-:W-:-:S04]  /*a480*/  @!P2 IMAD.WIDE R12, R29, 0x4, R14 ;  /* 0x000000041d0ca825 */ /* 0x010fc800078e020e */
[----:B------:R-:W-:Y:S01]  /*a490*/  VIADD R14, R2, 0x1ee0 ;  /* 0x00001ee0020e7836 */ /* 0x000fe20000000000 */
[----:B------:R1:W-:Y:S01]  /*a4a0*/  @!P2 STG.E desc[UR8][R12.64], R27 ;  /* 0x0000001b0c00a986 */ /* 0x0003e2000c101908 */
[----:B------:R-:W-:Y:S02]  /*a4b0*/  @!P6 VIADD R9, R4, 0xffffe840 ;  /* 0xffffe8400409e836 */ /* 0x000fe40000000000 */
[----:B------:R-:W-:Y:S01]  /*a4c0*/  @!P4 VIADD R15, R5, 0x1a20 ;  /* 0x00001a20050fc836 */ /* 0x000fe20000000000 */
[-C--:B------:R-:W-:Y:S01]  /*a4d0*/  ISETP.GE.AND P2, PT, R14, R0.reuse, PT ;  /* 0x000000000e00720c */ /* 0x080fe20003f46270 */
[----:B------:R-:W-:Y:S01]  /*a4e0*/  @!P0 VIADD R15, R4, 0xffffe5e0 ;  /* 0xffffe5e0040f8836 */ /* 0x000fe20000000000 */
[----:B------:R-:W-:Y:S01]  /*a4f0*/  ISETP.GE.AND P0, PT, R24, R0, PT ;  /* 0x000000001800720c */ /* 0x000fe20003f06270 */
[----:B0-----:R-:W-:Y:S01]  /*a500*/  @!P3 IMAD.WIDE R10, R9, 0x4, R18 ;  /* 0x00000004090ab825 */ /* 0x001fe200078e0212 */
[----:B------:R-:W-:-:S03]  /*a510*/  ISETP.GE.OR P6, PT, R14, R7, P2 ;  /* 0x000000070e00720c */ /* 0x000fc600017c6670 */
[----:B------:R-:W-:Y:S01]  /*a520*/  @!P1 VIADD R23, R4, 0xffffe380 ;  /* 0xffffe38004179836 */ /* 0x000fe20000000000 */
[C---:B------:R-:W-:Y:S01]  /*a530*/  ISETP.GE.AND P1, PT, R22.reuse, R0, PT ;  /* 0x000000001600720c */ /* 0x040fe20003f26270 */
[----:B-1----:R-:W-:Y:S01]  /*a540*/  @!P4 IMAD.WIDE R12, R15, 0x4, R20 ;  /* 0x000000040f0cc825 */ /* 0x002fe200078e0214 */
[----:B------:R0:W-:Y:S02]  /*a550*/  @!P3 STG.E desc[UR8][R10.64], R31 ;  /* 0x0000001f0a00b986 */ /* 0x0001e4000c101908 */
[-C--:B------:R-:W-:Y:S01]  /*a560*/  ISETP.GE.OR P3, PT, R22, R7.reuse, P1 ;  /* 0x000000071600720c */ /* 0x080fe20000f66670 */
[----:B------:R-:W-:Y:S01]  /*a570*/  @!P2 VIADD R9, R5, 0x1ee0 ;  /* 0x00001ee00509a836 */ /* 0x000fe20000000000 */
[----:B-----5:R1:W-:Y:S01]  /*a580*/  @!P4 STG.E desc[UR8][R12.64], R35 ;  /* 0x000000230c00c986 */ /* 0x0203e2000c101908 */
[----:B------:R-:W-:Y:S01]  /*a590*/  ISETP.GE.OR P4, PT, R24, R7, P0 ;  /* 0x000000071800720c */ /* 0x000fe20000786670 */
[----:B--2---:R-:W-:Y:S02]  /*a5a0*/  @!P5 IMAD.WIDE R14, R23, 0x4, R16 ;  /* 0x00000004170ed825 */ /* 0x004fe400078e0210 */
[----:B------:R-:W2:Y:S02]  /*a5b0*/  @!P2 LDS R23, [R8+0x7b80] ;  /* 0x007b80000817a984 */ /* 0x000ea40000000800 */
[----:B------:R-:W-:-:S02]  /*a5c0*/  VIADD R16, R2, 0x2600 ;  /* 0x0000260002107836 */ /* 0x000fc40000000000 */
[C---:B------:R-:W-:Y:S01]  /*a5d0*/  VIADD R17, R2.reuse, 0x2860 ;  /* 0x0000286002117836 */ /* 0x040fe20000000000 */
[----:B------:R3:W-:Y:S01]  /*a5e0*/  @!P5 STG.E desc[UR8][R14.64], R37 ;  /* 0x000000250e00d986 */ /* 0x0007e2000c101908 */
[----:B------:R-:W-:Y:S01]  /*a5f0*/  VIADD R2, R2, 0x2ac0 ;  /* 0x00002ac002027836 */ /* 0x000fe20000000000 */
[-C--:B------:R-:W-:Y:S01]  /*a600*/  ISETP.GE.AND P5, PT, R16, R0.reuse, PT ;  /* 0x000000001000720c */ /* 0x080fe20003fa6270 */
[----:B------:R-:W-:Y:S01]  /*a610*/  @!P1 VIADD R27, R5, 0x2140 ;  /* 0x00002140051b9836 */ /* 0x000fe20000000000 */
[----:B------:R-:W4:Y:S01]  /*a620*/  @!P1 LDS R25, [R8+0x8500] ;  /* 0x0085000008199984 */ /* 0x000f220000000800 */
[C---:B------:R-:W-:Y:S01]  /*a630*/  @!P6 VIADD R9, R4.reuse, 0xffffe120 ;  /* 0xffffe1200409e836 */ /* 0x040fe20000000000 */
[-C--:B------:R-:W-:Y:S01]  /*a640*/  ISETP.GE.AND P6, PT, R17, R0.reuse, PT ;  /* 0x000000001100720c */ /* 0x080fe20003fc6270 */
[----:B------:R-:W-:Y:S01]  /*a650*/  @!P3 VIADD R27, R4, 0xffffdec0 ;  /* 0xffffdec0041bb836 */ /* 0x000fe20000000000 */
[----:B------:R-:W-:Y:S01]  /*a660*/  ISETP.GE.AND P3, PT, R2, R0, PT ;  /* 0x000000000200720c */ /* 0x000fe20003f66270 */
[C---:B0-----:R-:W-:Y:S01]  /*a670*/  @!P0 VIADD R31, R5.reuse, 0x23a0 ;  /* 0x000023a0051f8836 */ /* 0x041fe20000000000 */
[----:B------:R-:W0:Y:S01]  /*a680*/  @!P0 LDS R29, [R8+0x8e80] ;  /* 0x008e8000081d8984 */ /* 0x000e220000000800 */
[----:B------:R-:W-:Y:S01]  /*a690*/  @!P4 VIADD R31, R4, 0xffffdc60 ;  /* 0xffffdc60041fc836 */ /* 0x000fe20000000000 */
[----:B------:R-:W-:Y:S01]  /*a6a0*/  ISETP.GE.OR P4, PT, R16, R7, P5 ;  /* 0x000000071000720c */ /* 0x000fe20002f86670 */
[----:B------:R-:W5:Y:S02]  /*a6b0*/  @!P2 LDC.64 R10, c[0x0][0x390] ;  /* 0x0000e400ff0aab82 */ /* 0x000f640000000a00 */
[----:B------:R-:W0:Y:S01]  /*a6c0*/  @!P5 LDS R33, [R8+0x9800] ;  /* 0x009800000821d984 */ /* 0x000e220000000800 */
[----:B-1----:R-:W-:-:S03]  /*a6d0*/  @!P5 VIADD R35, R5, 0x2600 ;  /* 0x000026000523d836 */ /* 0x002fc60000000000 */
[----:B------:R-:W1:Y:S01]  /*a6e0*/  @!P6 LDS R37, [R8+0xa180] ;  /* 0x00a180000825e984 */ /* 0x000e620000000800 */
[----:B------:R-:W-:Y:S01]  /*a6f0*/  @!P6 VIADD R39, R5, 0x2860 ;  /* 0x000028600527e836 */ /* 0x000fe20000000000 */
[----:B------:R-:W4:Y:S02]  /*a700*/  @!P1 LDC.64 R12, c[0x0][0x390] ;  /* 0x0000e400ff0c9b82 */ /* 0x000f240000000a00 */
[----:B------:R5:W1:Y:S02]  /*a710*/  @!P3 LDS R41, [R8+0xab00] ;  /* 0x00ab00000829b984 */ /* 0x000a640000000800 */
[----:B------:R-:W-:Y:S01]  /*a720*/  @!P4 VIADD R35, R4, 0xffffda00 ;  /* 0xffffda000423c836 */ /* 0x000fe20000000000 */
[----:B------:R-:W-:-:S03]  /*a730*/  ISETP.GE.OR P4, PT, R17, R7, P6 ;  /* 0x000000071100720c */ /* 0x000fc60003786670 */
[----:B---3--:R-:W3:Y:S08]  /*a740*/  @!P0 LDC.64 R14, c[0x0][0x390] ;  /* 0x0000e400ff0e8b82 */ /* 0x008ef00000000a00 */
[----:B------:R-:W0:Y:S01]  /*a750*/  @!P5 LDC.64 R16, c[0x0][0x390] ;  /* 0x0000e400ff10db82 */ /* 0x000e220000000a00 */
[----:B-----5:R-:W-:-:S04]  /*a760*/  @!P2 IMAD.WIDE R8, R9, 0x4, R10 ;  /* 0x000000040908a825 */ /* 0x020fc800078e020a */
[----:B------:R-:W-:Y:S01]  /*a770*/  @!P4 VIADD R39, R4, 0xffffd7a0 ;  /* 0xffffd7a00427c836 */ /* 0x000fe20000000000 */
[----:B------:R-:W-:Y:S01]  /*a780*/  ISETP.GE.AND P4, PT, R2, R7, PT ;  /* 0x000000070200720c */ /* 0x000fe20003f86270 */
[----:B------:R-:W-:Y:S01]  /*a790*/  VIADD R7, R4, 0xffffd540 ;  /* 0xffffd54004077836 */ /* 0x000fe20000000000 */
[----:B------:R-:W5:Y:S01]  /*a7a0*/  @!P6 LDC.64 R18, c[0x0][0x390] ;  /* 0x0000e400ff12eb82 */ /* 0x000f620000000a00 */
[----:B--2---:R2:W-:Y:S07]  /*a7b0*/  @!P2 STG.E desc[UR8][R8.64], R23 ;  /* 0x000000170800a986 */ /* 0x0045ee000c101908 */
[----:B------:R-:W1:Y:S01]  /*a7c0*/  @!P3 LDC.64 R20, c[0x0][0x390] ;  /* 0x0000e400ff14bb82 */ /* 0x000e620000000a00 */
[----:B---3--:R-:W-:-:S04]  /*a7d0*/  @!P0 IMAD.WIDE R10, R31, 0x4, R14 ;  /* 0x000000041f0a8825 */ /* 0x008fc800078e020e */
[----:B------:R-:W-:Y:S02]  /*a7e0*/  @P4 VIADD R7, R5, 0x2ac0 ;  /* 0x00002ac005074836 */ /* 0x000fe40000000000 */
[----:B----4-:R-:W-:-:S04]  /*a7f0*/  @!P1 IMAD.WIDE R4, R27, 0x4, R12 ;  /* 0x000000041b049825 */ /* 0x010fc800078e020c */
[----:B0-----:R-:W-:Y:S01]  /*a800*/  @!P5 IMAD.WIDE R12, R35, 0x4, R16 ;  /* 0x00000004230cd825 */ /* 0x001fe200078e0210 */
[----:B------:R2:W-:Y:S03]  /*a810*/  @!P1 STG.E desc[UR8][R4.64], R25 ;  /* 0x0000001904009986 */ /* 0x0005e6000c101908 */
[----:B-----5:R-:W-:Y:S01]  /*a820*/  @!P6 IMAD.WIDE R14, R39, 0x4, R18 ;  /* 0x00000004270ee825 */ /* 0x020fe200078e0212 */
[----:B------:R2:W-:Y:S04]  /*a830*/  @!P0 STG.E desc[UR8][R10.64], R29 ;  /* 0x0000001d0a008986 */ /* 0x0005e8000c101908 */
[----:B------:R2:W-:Y:S01]  /*a840*/  @!P5 STG.E desc[UR8][R12.64], R33 ;  /* 0x000000210c00d986 */ /* 0x0005e2000c101908 */
[----:B-1----:R-:W-:-:S03]  /*a850*/  @!P3 IMAD.WIDE R16, R7, 0x4, R20 ;  /* 0x000000040710b825 */ /* 0x002fc600078e0214 */
[----:B------:R2:W-:Y:S04]  /*a860*/  @!P6 STG.E desc[UR8][R14.64], R37 ;  /* 0x000000250e00e986 */ /* 0x0005e8000c101908 */
[----:B------:R2:W-:Y:S02]  /*a870*/  @!P3 STG.E desc[UR8][R16.64], R41 ;  /* 0x000000291000b986 */ /* 0x0005e4000c101908 */
.L_x_1215:
[----:B------:R-:W-:Y:S05]  /*a880*/  BSYNC.RECONVERGENT B0 ;  /* 0x0000000000007941 */ /* 0x000fea0003800200 */
.L_x_1211:
[----:B------:R-:W3:Y:S02]  /*a890*/  S2R R0, SR_TID.X ;  /* 0x0000000000007919 */ /* 0x000ee40000002100 */
[----:B---3--:R-:W-:-:S13]  /*a8a0*/  ISETP.NE.AND P0, PT, R0, RZ, PT ;  /* 0x000000ff0000720c */ /* 0x008fda0003f05270 */
[----:B------:R-:W-:Y:S05]  /*a8b0*/  @P0 EXIT ;  /* 0x000000000000094d */ /* 0x000fea0003800000 */
[----:B-1----:R-:W1:Y:S02]  /*a8c0*/  LDC.64 R2, c[0x0][0x398] ;  /* 0x0000e600ff027b82 */ /* 0x002e640000000a00 */
[----:B-1----:R-:W-:Y:S01]  /*a8d0*/  STG.E desc[UR8][R2.64], R6 ;  /* 0x0000000602007986 */ /* 0x002fe2000c101908 */
[----:B------:R-:W-:Y:S05]  /*a8e0*/  EXIT ;  /* 0x000000000000794d */ /* 0x000fea0003800000 */
.L_x_1199:
[----:B------:R-:W-:Y:S01]  /*a8f0*/  BSSY B0, `(.L_x_1229) ;  /* 0x0000006000007945 */ /* 0x000fe20003800000 */
[----:B------:R-:W-:Y:S01]  /*a900*/  PLOP3.LUT P0, PT, P0, PT, PT, 0x8, 0x80 ;  /* 0x000000000080781c */ /* 0x000fe2000070e170 */
[----:B------:R-:W-:-:S12]  /*a910*/  IMAD.MOV.U32 R4, RZ, RZ, -0x1 ;  /* 0xffffffffff047424 */ /* 0x000fd800078e00ff */
[----:B------:R-:W-:Y:S05]  /*a920*/  WARPSYNC.COLLECTIVE R4, `(.L_x_1230) ;  /* 0x0000000004087348 */ /* 0x000fea0003c00000 */
[----:B------:R-:W-:Y:S01]  /*a930*/  VOTE.ANY P0, P0 ;  /* 0x0000000000ff7806 */ /* 0x000fe20000000100 */
[----:B------:R-:W-:-:S12]  /*a940*/  ENDCOLLECTIVE ;  /* 0x000000000000791b */ /* 0x000fd80003800000 */
.L_x_1230:
[----:B------:R-:W-:Y:S05]  /*a950*/  BSYNC B0 ;  /* 0x0000000000007941 */ /* 0x000fea0003800000 */
.L_x_1229:
[----:B------:R-:W-:Y:S05]  /*a960*/  BRA `(.L_x_1231) ;  /* 0xffffff8000b87947 */ /* 0x000fea000383ffff */
.L_x_1201:
[----:B------:R-:W-:Y:S01]  /*a970*/  BSSY B0, `(.L_x_1232) ;  /* 0x0000006000007945 */ /* 0x000fe20003800000 */
[----:B------:R-:W-:Y:S01]  /*a980*/  PLOP3.LUT P0, PT, P0, PT, PT, 0x8, 0x80 ;  /* 0x000000000080781c */ /* 0x000fe2000070e170 */
[----:B------:R-:W-:-:S12]  /*a990*/  IMAD.MOV.U32 R4, RZ, RZ, -0x1 ;  /* 0xffffffffff047424 */ /* 0x000fd800078e00ff */
[----:B------:R-:W-:Y:S05]  /*a9a0*/  WARPSYNC.COLLECTIVE R4, `(.L_x_1233) ;  /* 0x0000000004087348 */ /* 0x000fea0003c00000 */
[----:B------:R-:W-:Y:S01]  /*a9b0*/  VOTE.ANY P0, P0 ;  /* 0x0000000000ff7806 */ /* 0x000fe20000000100 */
[----:B------:R-:W-:-:S12]  /*a9c0*/  ENDCOLLECTIVE ;  /* 0x000000000000791b */ /* 0x000fd80003800000 */
.L_x_1233:
[----:B------:R-:W-:Y:S05]  /*a9d0*/  BSYNC B0 ;  /* 0x0000000000007941 */ /* 0x000fea0003800000 */
.L_x_1232:
[----:B------:R-:W-:Y:S05]  /*a9e0*/  BRA `(.L_x_1234) ;  /* 0xffffff8400147947 */ /* 0x000fea000383ffff */
.L_x_1203:
[----:B------:R-:W0:Y:S01]  /*a9f0*/  S2R R14, SR_GEMASK ;  /* 0x00000000000e7919 */ /* 0x000e220000003c00 */
[----:B------:R-:W-:Y:S01]  /*aa00*/  BSSY B0, `(.L_x_1235) ;  /* 0x0000006000007945 */ /* 0x000fe20003800000 */
[----:B------:R-:W-:Y:S01]  /*aa10*/  PLOP3.LUT P0, PT, P0, PT, PT, 0x8, 0x80 ;  /* 0x000000000080781c */ /* 0x000fe2000070e170 */
[----:B------:R-:W-:-:S12]  /*aa20*/  IMAD.MOV.U32 R4, RZ, RZ, -0x1 ;  /* 0xffffffffff047424 */ /* 0x000fd800078e00ff */
[----:B0-----:R-:W-:Y:S05]  /*aa30*/  WARPSYNC.COLLECTIVE R4, `(.L_x_1236) ;  /* 0x0000000004087348 */ /* 0x001fea0003c00000 */
[----:B------:R-:W-:Y:S01]  /*aa40*/  VOTE.ANY R4, PT, P0 ;  /* 0x0000000000047806 */ /* 0x000fe200000e0100 */
[----:B0-----:R-:W-:Y:S06]  /*aa50*/  ENDCOLLECTIVE ;  /* 0x000000000000791b */ /* 0x001fec0003800000 */
.L_x_1236:
[----:B------:R-:W-:Y:S05]  /*aa60*/  BSYNC B0 ;  /* 0x0000000000007941 */ /* 0x000fea0003800000 */
.L_x_1235:
[----:B------:R-:W-:Y:S01]  /*aa70*/  IMAD.MOV.U32 R13, RZ, RZ, R4 ;  /* 0x000000ffff0d7224 */ /* 0x000fe200078e0004 */
[----:B------:R-:W0:Y:S01]  /*aa80*/  LDC.64 R44, c[0x0][0x3a0] ;  /* 0x0000e800ff2c7b82 */ /* 0x000e220000000a00 */
[----:B------:R-:W-:Y:S02]  /*aa90*/  IMAD.MOV.U32 R49, RZ, RZ, R9 ;  /* 0x000000ffff317224 */ /* 0x000fe400078e0009 */
[----:B------:R-:W-:Y:S01]  /*aaa0*/  IMAD.MOV.U32 R15, RZ, RZ, 0x1 ;  /* 0x00000001ff0f7424 */ /* 0x000fe200078e00ff */
[----:B------:R-:W-:Y:S01]  /*aab0*/  LOP3.LUT R13, R13, 0x80000000, R14, 0xec, !PT ;  /* 0x800000000d0d7812 */ /* 0x000fe200078eec0e */
[C---:B------:R-:W-:Y:S02]  /*aac0*/  VIADD R39, R34.reuse, 0x4 ;  /* 0x0000000422277836 */ /* 0x040fe40000000000 */
[----:B------:R-:W-:Y:S02]  /*aad0*/  VIADD R40, R34, 0x8 ;  /* 0x0000000822287836 */ /* 0x000fe40000000000 */
[----:B------:R-:W-:-:S05]  /*aae0*/  VIADD R4, R13, 0xffffffff ;  /* 0xffffffff0d047836 */ /* 0x000fca0000000000 */
[----:B------:R-:W-:Y:S01]  /*aaf0*/  LOP3.LUT R12, R13, R4, RZ, 0xc, !PT ;  /* 0x000000040d0c7212 */ /* 0x000fe200078e0cff */
[----:B------:R-:W-:-:S03]  /*ab00*/  IMAD.MOV.U32 R4, RZ, RZ, -0x1 ;  /* 0xffffffffff047424 */ /* 0x000fc600078e00ff */
[----:B------:R1:W2:Y:S01]  /*ab10*/  POPC R38, R12 ;  /* 0x0000000c00267309 */ /* 0x0002a20000000000 */
[----:B0-----:R-:W-:-:S05]  /*ab20*/  IADD3 R44, P2, PT, R44, 0x100, RZ ;  /* 0x000001002c2c7810 */ /* 0x001fca0007f5e0ff */
[----:B-12---:R-:W-:-:S08]  /*ab30*/  IMAD.X R45, RZ, RZ, R45, P2 ;  /* 0x000000ffff2d7224 */ /* 0x006fd000010e062d */
[----:B------:R-:W-:Y:S05]  /*ab40*/  WARPSYNC.COLLECTIVE R4, `(.L_x_1237) ;  /* 0x0000000004087348 */ /* 0x000fea0003c00000 */
[----:B------:R0:W1:Y:S02]  /*ab50*/  SHFL.DOWN P0, R37, R49, R15, R38 ;  /* 0x0800000f31257389 */ /* 0x0000640000000026 */
[----:B01----:R-:W-:Y:S05]  /*ab60*/  ENDCOLLECTIVE ;  /* 0x000000000000791b */ /* 0x003fea0003800000 */
.L_x_1237:
[----:B------:R-:W-:Y:S01]  /*ab70*/  IMAD.MOV.U32 R15, RZ, RZ, 0x2 ;  /* 0x00000002ff0f7424 */ /* 0x000fe200078e00ff */
[----:B------:R-:W-:-:S04]  /*ab80*/  ISETP.GE.AND P0, PT, R34, R38, PT ;  /* 0x000000262200720c */ /* 0x000fc80003f06270 */
[----:B------:R-:W-:-:S05]  /*ab90*/  SEL R36, R37, RZ, !P0 ;  /* 0x000000ff25247207 */ /* 0x000fca0004000000 */
[----:B------:R-:W-:Y:S02]  /*aba0*/  IMAD.IADD R13, R36, 0x1, R9 ;  /* 0x00000001240d7824 */ /* 0x000fe400078e0209 */
[----:B------:R-:W-:Y:S02]  /*abb0*/  VIADD R36, R34, 0x2 ;  /* 0x0000000222247836 */ /* 0x000fe40000000000 */
[----:B------:R-:W-:-:S07]  /*abc0*/  IMAD.MOV.U32 R49, RZ, RZ, R13 ;  /* 0x000000ffff317224 */ /* 0x000fce00078e000d */
[----:B------:R-:W-:Y:S05]  /*abd0*/  WARPSYNC.COLLECTIVE R4, `(.L_x_1238) ;  /* 0x0000000004087348 */ /* 0x000fea0003c00000 */
[----:B------:R0:W1:Y:S02]  /*abe0*/  SHFL.DOWN P0, R37, R49, R15, R38 ;  /* 0x0800000f31257389 */ /* 0x0000640000000026 */
[----:B01----:R-:W-:Y:S05]  /*abf0*/  ENDCOLLECTIVE ;  /* 0x000000000000791b */ /* 0x003fea0003800000 */
.L_x_1238:
        /* <DEDUP_REMOVED lines=8> */
.L_x_1239:
[----:B------:R-:W-:Y:S01]  /*ac80*/  IMAD.MOV.U32 R15, RZ, RZ, 0x8 ;  /* 0x00000008ff0f7424 */ /* 0x000fe200078e00ff */
[----:B------:R-:W-:-:S04]  /*ac90*/  ISETP.GT.AND P0, PT, R39, R38, PT ;  /* 0x000000262700720c */ /* 0x000fc80003f04270 */
[----:B------:R-:W-:-:S05]  /*aca0*/  SEL R12, R37, RZ, !P0 ;  /* 0x000000ff250c7207 */ /* 0x000fca0004000000 */
[----:B------:R-:W-:Y:S02]  /*acb0*/  IMAD.IADD R9, R41, 0x1, R12 ;  /* 0x0000000129097824 */ /* 0x000fe400078e020c */
[----:B------:R-:W-:Y:S02]  /*acc0*/  VIADD R41, R34, 0x10 ;  /* 0x0000001022297836 */ /* 0x000fe40000000000 */
[----:B------:R-:W-:-:S03]  /*acd0*/  IMAD.MOV.U32 R49, RZ, RZ, R9 ;  /* 0x000000ffff317224 */ /* 0x000fc600078e0009 */
[----:B------:R-:W-:-:S13]  /*ace0*/  ISETP.GT.AND P1, PT, R41, R38, PT ;  /* 0x000000262900720c */ /* 0x000fda0003f24270 */
[----:B------:R-:W-:Y:S05]  /*acf0*/  WARPSYNC.COLLECTIVE R4, `(.L_x_1240) ;  /* 0x0000000004087348 */ /* 0x000fea0003c00000 */
[----:B------:R0:W1:Y:S02]  /*ad00*/  SHFL.DOWN P0, R37, R49, R15, R38 ;  /* 0x0800000f31257389 */ /* 0x0000640000000026 */
[----:B01----:R-:W-:Y:S05]  /*ad10*/  ENDCOLLECTIVE ;  /* 0x000000000000791b */ /* 0x003fea0003800000 */
.L_x_1240:
        /* <DEDUP_REMOVED lines=8> */
.L_x_1241:
[----:B------:R-:W-:Y:S02]  /*ada0*/  ISETP.NE.AND P0, PT, R8, 0x65, PT ;  /* 0x000000650800780c */ /* 0x000fe40003f05270 */
[----:B------:R-:W-:-:S05]  /*adb0*/  SEL R42, R37, RZ, !P1 ;  /* 0x000000ff252a7207 */ /* 0x000fca0004800000 */
[----:B------:R-:W-:-:S07]  /*adc0*/  IMAD.IADD R42, R13, 0x1, R42 ;  /* 0x000000010d2a7824 */ /* 0x000fce00078e022a */
[----:B------:R-:W-:Y:S05]  /*add0*/  WARPSYNC.COLLECTIVE R4, `(.L_x_1242) ;  /* 0x0000000004087348 */ /* 0x000fea0003c00000 */
[----:B------:R-:W-:Y:S01]  /*ade0*/  VOTE.ALL P0, P0 ;  /* 0x0000000000ff7806 */ /* 0x000fe20000000000 */
[----:B------:R-:W-:-:S12]  /*adf0*/  ENDCOLLECTIVE ;  /* 0x000000000000791b */ /* 0x000fd80003800000 */
.L_x_1242:
[----:B------:R-:W-:Y:S05]  /*ae00*/  BRA `(.L_x_1243) ;  /* 0xffffff8000b07947 */ /* 0x000fea000383ffff */
.L_x_1205:
[----:B------:R-:W-:Y:S01]  /*ae10*/  BSSY B0, `(.L_x_1244) ;  /* 0x0000006000007945 */ /* 0x000fe20003800000 */
[----:B------:R-:W-:Y:S01]  /*ae20*/  PLOP3.LUT P0, PT, P0, PT, PT, 0x8, 0x80 ;  /* 0x000000000080781c */ /* 0x000fe2000070e170 */
[----:B------:R-:W-:-:S12]  /*ae30*/  IMAD.MOV.U32 R4, RZ, RZ, -0x1 ;  /* 0xffffffffff047424 */ /* 0x000fd800078e00ff */
[----:B------:R-:W-:Y:S05]  /*ae40*/  WARPSYNC.COLLECTIVE R4, `(.L_x_1245) ;  /* 0x0000000004087348 */ /* 0x000fea0003c00000 */
[----:B------:R-:W-:Y:S01]  /*ae50*/  VOTE.ANY P0, P0 ;  /* 0x0000000000ff7806 */ /* 0x000fe20000000100 */
[----:B------:R-:W-:-:S12]  /*ae60*/  ENDCOLLECTIVE ;  /* 0x000000000000791b */ /* 0x000fd80003800000 */
.L_x_1245:
[----:B------:R-:W-:Y:S05]  /*ae70*/  BSYNC B0 ;  /* 0x0000000000007941 */ /* 0x000fea0003800000 */
.L_x_1244:
[----:B------:R-:W-:Y:S05]  /*ae80*/  BRA `(.L_x_1246) ;  /* 0xffffff8000b87947 */ /* 0x000fea000383ffff */
.L_x_1207:
[----:B------:R-:W-:Y:S01]  /*ae90*/  BSSY B0, `(.L_x_1247) ;  /* 0x0000006000007945 */ /* 0x000fe20003800000 */
[----:B------:R-:W-:Y:S01]  /*aea0*/  PLOP3.LUT P0, PT, P0, PT, PT, 0x8, 0x80 ;  /* 0x000000000080781c */ /* 0x000fe2000070e170 */
[----:B------:R-:W-:-:S12]  /*aeb0*/  IMAD.MOV.U32 R4, RZ, RZ, -0x1 ;  /* 0xffffffffff047424 */ /* 0x000fd800078e00ff */
[----:B------:R-:W-:Y:S05]  /*aec0*/  WARPSYNC.COLLECTIVE R4, `(.L_x_1248) ;  /* 0x0000000004087348 */ /* 0x000fea0003c00000 */
[----:B------:R-:W-:Y:S01]  /*aed0*/  VOTE.ANY P0, P0 ;  /* 0x0000000000ff7806 */ /* 0x000fe20000000100 */
[----:B------:R-:W-:-:S12]  /*aee0*/  ENDCOLLECTIVE ;  /* 0x000000000000791b */ /* 0x000fd80003800000 */
.L_x_1248:
[----:B------:R-:W-:Y:S05]  /*aef0*/  BSYNC B0 ;  /* 0x0000000000007941 */ /* 0x000fea0003800000 */
.L_x_1247:
[----:B------:R-:W-:Y:S05]  /*af00*/  BRA `(.L_x_1249) ;  /* 0xffffff8400147947 */ /* 0x000fea000383ffff */
.L_x_1209:
[----:B------:R-:W-:Y:S01]  /*af10*/  BSSY B0, `(.L_x_1250) ;  /* 0x0000006000007945 */ /* 0x000fe20003800000 */
[----:B------:R-:W-:Y:S01]  /*af20*/  PLOP3.LUT P0, PT, P0, PT, PT, 0x8, 0x80 ;  /* 0x000000000080781c */ /* 0x000fe2000070e170 */
[----:B------:R-:W-:-:S12]  /*af30*/  IMAD.MOV.U32 R4, RZ, RZ, -0x1 ;  /* 0xffffffffff047424 */ /* 0x000fd800078e00ff */
[----:B------:R-:W-:Y:S05]  /*af40*/  WARPSYNC.COLLECTIVE R4, `(.L_x_1251) ;  /* 0x0000000004087348 */ /* 0x000fea0003c00000 */
[----:B------:R-:W-:Y:S01]  /*af50*/  VOTE.ANY R4, PT, P0 ;  /* 0x0000000000047806 */ /* 0x000fe200000e0100 */
[----:B------:R-:W-:Y:S06]  /*af60*/  ENDCOLLECTIVE ;  /* 0x000000000000791b */ /* 0x000fec0003800000 */
.L_x_1251:
[----:B------:R-:W-:Y:S05]  /*af70*/  BSYNC B0 ;  /* 0x0000000000007941 */ /* 0x000fea0003800000 */
.L_x_1250:
[----:B------:R-:W-:Y:S02]  /*af80*/  IMAD.MOV.U32 R9, RZ, RZ, R4 ;  /* 0x000000ffff097224 */ /* 0x000fe400078e0004 */
[----:B------:R-:W-:Y:S02]  /*af90*/  IMAD.MOV.U32 R49, RZ, RZ, R13 ;  /* 0x000000ffff317224 */ /* 0x000fe400078e000d */
[----:B------:R-:W-:Y:S01]  /*afa0*/  IMAD.MOV.U32 R15, RZ, RZ, 0x1 ;  /* 0x00000001ff0f7424 */ /* 0x000fe200078e00ff */
[----:B------:R-:W-:Y:S01]  /*afb0*/  LOP3.LUT R9, R9, 0x80000000, R14, 0xec, !PT ;  /* 0x8000000009097812 */ /* 0x000fe200078eec0e */
[----:B------:R-:W-:-:S04]  /*afc0*/  VIADD R11, R11, 0xffffffe0 ;  /* 0xffffffe00b0b7836 */ /* 0x000fc80000000000 */
[----:B------:R-:W-:-:S05]  /*afd0*/  VIADD R4, R9, 0xffffffff ;  /* 0xffffffff09047836 */ /* 0x000fca0000000000 */
[----:B------:R-:W-:Y:S01]  /*afe0*/  LOP3.LUT R8, R9, R4, RZ, 0xc, !PT ;  /* 0x0000000409087212 */ /* 0x000fe200078e0cff */
[----:B------:R-:W-:-:S03]  /*aff0*/  IMAD.MOV.U32 R4, RZ, RZ, -0x1 ;  /* 0xffffffffff047424 */ /* 0x000fc600078e00ff */
[----:B------:R0:W1:Y:S04]  /*b000*/  POPC R38, R8 ;  /* 0x0000000800267309 */ /* 0x0000680000000000 */
[----:B01----:R-:W-:Y:S05]  /*b010*/  WARPSYNC.COLLECTIVE R4, `(.L_x_1252) ;  /* 0x0000000004087348 */ /* 0x003fea0003c00000 */
[----:B-1----:R1:W2:Y:S02]  /*b020*/  SHFL.DOWN P0, R37, R49, R15, R38 ;  /* 0x0800000f31257389 */ /* 0x0022a40000000026 */
[----:B012---:R-:W-:Y:S05]  /*b030*/  ENDCOLLECTIVE ;  /* 0x000000000000791b */ /* 0x007fea0003800000 */
.L_x_1252:
[-C--:B------:R-:W-:Y:S01]  /*b040*/  ISETP.GT.AND P1, PT, R41, R38.reuse, PT ;  /* 0x000000262900720c */ /* 0x080fe20003f24270 */
        /* <DEDUP_REMOVED lines=8> */
.L_x_1253:
        /* <DEDUP_REMOVED lines=8> */
.L_x_1254:
        /* <DEDUP_REMOVED lines=8> */
.L_x_1255:
        /* <DEDUP_REMOVED lines=8> */
.L_x_1256:
[----:B------:R-:W-:Y:S02]  /*b250*/  ISETP.NE.AND P0, PT, R12, 0x65, PT ;  /* 0x000000650c00780c */ /* 0x000fe40003f05270 */
[----:B------:R-:W-:-:S04]  /*b260*/  SEL R37, R37, RZ, !P1 ;  /* 0x000000ff25257207 */ /* 0x000fc80004800000 */
[----:B------:R-:W-:-:S07]  /*b270*/  IADD3 R42, PT, PT, R9, R37, R42 ;  /* 0x00000025092a7210 */ /* 0x000fce0007ffe02a */
[----:B------:R-:W-:Y:S05]  /*b280*/  WARPSYNC.COLLECTIVE R4, `(.L_x_1257) ;  /* 0x0000000004087348 */ /* 0x000fea0003c00000 */
[----:B------:R-:W-:Y:S01]  /*b290*/  VOTE.ALL P0, P0 ;  /* 0x0000000000ff7806 */ /* 0x000fe20000000000 */
[----:B------:R-:W-:-:S12]  /*b2a0*/  ENDCOLLECTIVE ;  /* 0x000000000000791b */ /* 0x000fd80003800000 */
.L_x_1257:
[----:B------:R-:W-:Y:S05]  /*b2b0*/  BRA `(.L_x_1258) ;  /* 0xffffff8000b07947 */ /* 0x000fea000383ffff */
.L_x_1217:
[----:B------:R-:W-:Y:S01]  /*b2c0*/  BSSY B1, `(.L_x_1259) ;  /* 0x0000006000017945 */ /* 0x000fe20003800000 */
[----:B------:R-:W-:Y:S01]  /*b2d0*/  PLOP3.LUT P0, PT, P0, PT, PT, 0x8, 0x80 ;  /* 0x000000000080781c */ /* 0x000fe2000070e170 */
[----:B------:R-:W-:-:S12]  /*b2e0*/  IMAD.MOV.U32 R4, RZ, RZ, -0x1 ;  /* 0xffffffffff047424 */ /* 0x000fd800078e00ff */
[----:B------:R-:W-:Y:S05]  /*b2f0*/  WARPSYNC.COLLECTIVE R4, `(.L_x_1260) ;  /* 0x0000000004087348 */ /* 0x000fea0003c00000 */
[----:B------:R-:W-:Y:S01]  /*b300*/  VOTE.ANY P0, P0 ;  /* 0x0000000000ff7806 */ /* 0x000fe20000000100 */
[----:B------:R-:W-:-:S12]  /*b310*/  ENDCOLLECTIVE ;  /* 0x000000000000791b */ /* 0x000fd80003800000 */
.L_x_1260:
[----:B------:R-:W-:Y:S05]  /*b320*/  BSYNC B1 ;  /* 0x0000000000017941 */ /* 0x000fea0003800000 */
.L_x_1259:
[----:B------:R-:W-:Y:S05]  /*b330*/  BRA `(.L_x_1261) ;  /* 0xffffffd000787947 */ /* 0x000fea000383ffff */
.L_x_1219:
[----:B------:R-:W-:Y:S01]  /*b340*/  BSSY B1, `(.L_x_1262) ;  /* 0x0000006000017945 */ /* 0x000fe20003800000 */
[----:B------:R-:W-:Y:S01]  /*b350*/  PLOP3.LUT P0, PT, P0, PT, PT, 0x8, 0x80 ;  /* 0x000000000080781c */ /* 0x000fe2000070e170 */
[----:B------:R-:W-:-:S12]  /*b360*/  IMAD.MOV.U32 R4, RZ, RZ, -0x1 ;  /* 0xffffffffff047424 */ /* 0x000fd800078e00ff */
[----:B------:R-:W-:Y:S05]  /*b370*/  WARPSYNC.COLLECTIVE R4, `(.L_x_1263) ;  /* 0x0000000004087348 */ /* 0x000fea0003c00000 */
[----:B------:R-:W-:Y:S01]  /*b380*/  VOTE.ANY P0, P0 ;  /* 0x0000000000ff7806 */ /* 0x000fe20000000100 */
[----:B------:R-:W-:-:S12]  /*b390*/  ENDCOLLECTIVE ;  /* 0x000000000000791b */ /* 0x000fd80003800000 */
.L_x_1263:
[----:B------:R-:W-:Y:S05]  /*b3a0*/  BSYNC B1 ;  /* 0x0000000000017941 */ /* 0x000fea0003800000 */
.L_x_1262:
[----:B------:R-:W-:Y:S05]  /*b3b0*/  BRA `(.L_x_1264) ;  /* 0xffffffd000d47947 */ /* 0x000fea000383ffff */
.L_x_1221:
[----:B------:R-:W0:Y:S01]  /*b3c0*/  S2R R14, SR_GEMASK ;  /* 0x00000000000e7919 */ /* 0x000e220000003c00 */
[----:B------:R-:W-:Y:S01]  /*b3d0*/  BSSY B1, `(.L_x_1265) ;  /* 0x0000006000017945 */ /* 0x000fe20003800000 */
[----:B------:R-:W-:Y:S01]  /*b3e0*/  PLOP3.LUT P0, PT, P0, PT, PT, 0x8, 0x80 ;  /* 0x000000000080781c */ /* 0x000fe2000070e170 */
[----:B------:R-:W-:-:S12]  /*b3f0*/  IMAD.MOV.U32 R4, RZ, RZ, -0x1 ;  /* 0xffffffffff047424 */ /* 0x000fd800078e00ff */
[----:B0-----:R-:W-:Y:S05]  /*b400*/  WARPSYNC.COLLECTIVE R4, `(.L_x_1266) ;  /* 0x0000000004087348 */ /* 0x001fea0003c00000 */
[----:B------:R-:W-:Y:S01]  /*b410*/  VOTE.ANY R4, PT, P0 ;  /* 0x0000000000047806 */ /* 0x000fe200000e0100 */
[----:B0-----:R-:W-:Y:S06]  /*b420*/  ENDCOLLECTIVE ;  /* 0x000000000000791b */ /* 0x001fec0003800000 */
.L_x_1266:
[----:B------:R-:W-:Y:S05]  /*b430*/  BSYNC B1 ;  /* 0x0000000000017941 */ /* 0x000fea0003800000 */
.L_x_1265:
        /* <DEDUP_REMOVED lines=16> */
.L_x_1267:
        /* <DEDUP_REMOVED lines=9> */
.L_x_1268:
        /* <DEDUP_REMOVED lines=8> */
.L_x_1269:
        /* <DEDUP_REMOVED lines=10> */
.L_x_1270:
        /* <DEDUP_REMOVED lines=8> */
.L_x_1271:
[----:B------:R-:W-:Y:S02]  /*b770*/  ISETP.NE.AND P0, PT, R8, 0x65, PT ;  /* 0x000000650800780c */ /* 0x000fe40003f05270 */
[----:B------:R-:W-:-:S05]  /*b780*/  SEL R42, R37, RZ, !P1 ;  /* 0x000000ff252a7207 */ /* 0x000fca0004800000 */
[----:B------:R-:W-:-:S07]  /*b790*/  IMAD.IADD R42, R13, 0x1, R42 ;  /* 0x000000010d2a7824 */ /* 0x000fce00078e022a */
[----:B------:R-:W-:Y:S05]  /*b7a0*/  WARPSYNC.COLLECTIVE R4, `(.L_x_1272) ;  /* 0x0000000004087348 */ /* 0x000fea0003c00000 */
[----:B------:R-:W-:Y:S01]  /*b7b0*/  VOTE.ALL P0, P0 ;  /* 0x0000000000ff7806 */ /* 0x000fe20000000000 */
[----:B------:R-:W-:-:S12]  /*b7c0*/  ENDCOLLECTIVE ;  /* 0x000000000000791b */ /* 0x000fd80003800000 */
.L_x_1272:
[----:B------:R-:W-:Y:S05]  /*b7d0*/  BRA `(.L_x_1273) ;  /* 0xffffffd000707947 */ /* 0x000fea000383ffff */
.L_x_1223:
[----:B------:R-:W-:Y:S01]  /*b7e0*/  BSSY B1, `(.L_x_1274) ;  /* 0x0000006000017945 */ /* 0x000fe20003800000 */
[----:B------:R-:W-:Y:S01]  /*b7f0*/  PLOP3.LUT P0, PT, P0, PT, PT, 0x8, 0x80 ;  /* 0x000000000080781c */ /* 0x000fe2000070e170 */
[----:B------:R-:W-:-:S12]  /*b800*/  IMAD.MOV.U32 R4, RZ, RZ, -0x1 ;  /* 0xffffffffff047424 */ /* 0x000fd800078e00ff */
[----:B------:R-:W-:Y:S05]  /*b810*/  WARPSYNC.COLLECTIVE R4, `(.L_x_1275) ;  /* 0x0000000004087348 */ /* 0x000fea0003c00000 */
[----:B------:R-:W-:Y:S01]  /*b820*/  VOTE.ANY P0, P0 ;  /* 0x0000000000ff7806 */ /* 0x000fe20000000100 */
[----:B------:R-:W-:-:S12]  /*b830*/  ENDCOLLECTIVE ;  /* 0x000000000000791b */ /* 0x000fd80003800000 */
.L_x_1275:
[----:B------:R-:W-:Y:S05]  /*b840*/  BSYNC B1 ;  /* 0x0000000000017941 */ /* 0x000fea0003800000 */
.L_x_1274:
[----:B------:R-:W-:Y:S05]  /*b850*/  BRA `(.L_x_1276) ;  /* 0xffffffd000787947 */ /* 0x000fea000383ffff */
.L_x_1225:
[----:B------:R-:W-:Y:S01]  /*b860*/  BSSY B1, `(.L_x_1277) ;  /* 0x0000006000017945 */ /* 0x000fe20003800000 */
[----:B------:R-:W-:Y:S01]  /*b870*/  PLOP3.LUT P0, PT, P0, PT, PT, 0x8, 0x80 ;  /* 0x000000000080781c */ /* 0x000fe2000070e170 */
[----:B------:R-:W-:-:S12]  /*b880*/  IMAD.MOV.U32 R4, RZ, RZ, -0x1 ;  /* 0xffffffffff047424 */ /* 0x000fd800078e00ff */
[----:B------:R-:W-:Y:S05]  /*b890*/  WARPSYNC.COLLECTIVE R4, `(.L_x_1278) ;  /* 0x0000000004087348 */ /* 0x000fea0003c00000 */
[----:B------:R-:W-:Y:S01]  /*b8a0*/  VOTE.ANY P0, P0 ;  /* 0x0000000000ff7806 */ /* 0x000fe20000000100 */
[----:B------:R-:W-:-:S12]  /*b8b0*/  ENDCOLLECTIVE ;  /* 0x000000000000791b */ /* 0x000fd80003800000 */
.L_x_1278:
[----:B------:R-:W-:Y:S05]  /*b8c0*/  BSYNC B1 ;  /* 0x0000000000017941 */ /* 0x000fea0003800000 */
.L_x_1277:
[----:B------:R-:W-:Y:S05]  /*b8d0*/  BRA `(.L_x_1279) ;  /* 0xffffffd000d47947 */ /* 0x000fea000383ffff */
.L_x_1227:
[----:B------:R-:W-:Y:S01]  /*b8e0*/  BSSY B1, `(.L_x_1280) ;  /* 0x0000006000017945 */ /* 0x000fe20003800000 */
[----:B------:R-:W-:Y:S01]  /*b8f0*/  PLOP3.LUT P0, PT, P0, PT, PT, 0x8, 0x80 ;  /* 0x000000000080781c */ /* 0x000fe2000070e170 */
[----:B------:R-:W-:-:S12]  /*b900*/  IMAD.MOV.U32 R4, RZ, RZ, -0x1 ;  /* 0xffffffffff047424 */ /* 0x000fd800078e00ff */
[----:B------:R-:W-:Y:S05]  /*b910*/  WARPSYNC.COLLECTIVE R4, `(.L_x_1281) ;  /* 0x0000000004087348 */ /* 0x000fea0003c00000 */
[----:B------:R-:W-:Y:S01]  /*b920*/  VOTE.ANY R4, PT, P0 ;  /* 0x0000000000047806 */ /* 0x000fe200000e0100 */
[----:B------:R-:W-:Y:S06]  /*b930*/  ENDCOLLECTIVE ;  /* 0x000000000000791b */ /* 0x000fec0003800000 */
.L_x_1281:
[----:B------:R-:W-:Y:S05]  /*b940*/  BSYNC B1 ;  /* 0x0000000000017941 */ /* 0x000fea0003800000 */
.L_x_1280:
        /* <DEDUP_REMOVED lines=12> */
.L_x_1282:
        /* <DEDUP_REMOVED lines=9> */
.L_x_1283:
        /* <DEDUP_REMOVED lines=8> */
.L_x_1284:
        /* <DEDUP_REMOVED lines=8> */
.L_x_1285:
        /* <DEDUP_REMOVED lines=8> */
.L_x_1286:
[----:B------:R-:W-:Y:S02]  /*bc20*/  ISETP.NE.AND P0, PT, R12, 0x65, PT ;  /* 0x000000650c00780c */ /* 0x000fe40003f05270 */
[----:B------:R-:W-:-:S04]  /*bc30*/  SEL R37, R37, RZ, !P1 ;  /* 0x000000ff25257207 */ /* 0x000fc80004800000 */
[----:B------:R-:W-:-:S07]  /*bc40*/  IADD3 R42, PT, PT, R9, R37, R42 ;  /* 0x00000025092a7210 */ /* 0x000fce0007ffe02a */
[----:B------:R-:W-:Y:S05]  /*bc50*/  WARPSYNC.COLLECTIVE R4, `(.L_x_1287) ;  /* 0x0000000004087348 */ /* 0x000fea0003c00000 */
[----:B------:R-:W-:Y:S01]  /*bc60*/  VOTE.ALL P0, P0 ;  /* 0x0000000000ff7806 */ /* 0x000fe20000000000 */
[----:B------:R-:W-:-:S12]  /*bc70*/  ENDCOLLECTIVE ;  /* 0x000000000000791b */ /* 0x000fd80003800000 */
.L_x_1287:
[----:B------:R-:W-:Y:S05]  /*bc80*/  BRA `(.L_x_1288) ;  /* 0xffffffd000707947 */ /* 0x000fea000383ffff */
.L_x_1289:
        /* <DEDUP_REMOVED lines=15> */
.L_x_1304:


//--------------------- .text._ZN3cub18CUB_300001_SM_10006detail4scan23DeviceCompactInitKernelINS0_13ScanTileStateIiLb1EEEPlEEvT_iT0_ --------------------------
	.section	.text._ZN3cub18CUB_300001_SM_10006detail4scan23DeviceCompactInitKernelINS0_13ScanTileStateIiLb1EEEPlEEvT_iT0_,"ax",@progbits
	.align	128
        .global         _ZN3cub18CUB_300001_SM_10006detail4scan23DeviceCompactInitKernelINS0_13ScanTileStateIiLb1EEEPlEEvT_iT0_
        .type           _ZN3cub18CUB_300001_SM_10006detail4scan23DeviceCompactInitKernelINS0_13ScanTileStateIiLb1EEEPlEEvT_iT0_,@function
        .size           _ZN3cub18CUB_300001_SM_10006detail4scan23DeviceCompactInitKernelINS0_13ScanTileStateIiLb1EEEPlEEvT_iT0_,(.L_x_1305 - _ZN3cub18CUB_300001_SM_10006detail4scan23DeviceCompactInitKernelINS0_13ScanTileStateIiLb1EEEPlEEvT_iT0_)
        .other          _ZN3cub18CUB_300001_SM_10006detail4scan23DeviceCompactInitKernelINS0_13ScanTileStateIiLb1EEEPlEEvT_iT0_,@"STO_CUDA_ENTRY STV_DEFAULT"
_ZN3cub18CUB_300001_SM_10006detail4scan23DeviceCompactInitKernelINS0_13ScanTileStateIiLb1EEEPlEEvT_iT0_:
.text._ZN3cub18CUB_300001_SM_10006detail4scan23DeviceCompactInitKernelINS0_13ScanTileStateIiLb1EEEPlEEvT_iT0_:
[----:B------:R-:W-:Y:S01]  /*0000*/  LDC R1, c[0x0][0x37c] ;  /* 0x0000df00ff017b82 */ /* 0x000fe20000000800 */
[----:B------:R-:W0:Y:S07]  /*0010*/  S2R R0, SR_TID.X ;  /* 0x0000000000007919 */ /* 0x000e2e0000002100 */
[----:B------:R-:W1:Y:S01]  /*0020*/  S2UR UR6, SR_CTAID.X ;  /* 0x00000000000679c3 */ /* 0x000e620000002500 */
[----:B------:R-:W2:Y:S07]  /*0030*/  LDCU UR4, c[0x0][0x388] ;  /* 0x00007100ff0477ac */ /* 0x000eae0008000800 */
[----:B------:R-:W1:Y:S01]  /*0040*/  LDC R7, c[0x0][0x360] ;  /* 0x0000d800ff077b82 */ /* 0x000e620000000800 */
[C---:B0-----:R-:W-:Y:S01]  /*0050*/  ISETP.GT.U32.AND P0, PT, R0.reuse, 0x1f, PT ;  /* 0x0000001f0000780c */ /* 0x041fe20003f04070 */
[----:B-1----:R-:W-:Y:S01]  /*0060*/  IMAD R7, R7, UR6, R0 ;  /* 0x0000000607077c24 */ /* 0x002fe2000f8e0200 */
[----:B------:R-:W-:-:S02]  /*0070*/  LOP3.LUT P2, RZ, R0, UR6, RZ, 0xfc, !PT ;  /* 0x0000000600ff7c12 */ /* 0x000fc4000f84fcff */
[----:B------:R-:W-:Y:S02]  /*0080*/  ISETP.NE.OR P0, PT, RZ, UR6, P0 ;  /* 0x00000006ff007c0c */ /* 0x000fe40008705670 */
[----:B--2---:R-:W-:Y:S01]  /*0090*/  ISETP.GE.AND P1, PT, R7, UR4, PT ;  /* 0x0000000407007c0c */ /* 0x004fe2000bf26270 */
[----:B------:R-:W0:Y:S10]  /*00a0*/  LDCU.64 UR4, c[0x0][0x358] ;  /* 0x00006b00ff0477ac */ /* 0x000e340008000a00 */
[----:B------:R-:W1:Y:S02]  /*00b0*/  @!P0 LDC.64 R4, c[0x0][0x380] ;  /* 0x0000e000ff048b82 */ /* 0x000e640000000a00 */
[----:B------:R-:W-:-:S06]  /*00c0*/  @!P1 MOV R6, 0x63 ;  /* 0x0000006300069802 */ /* 0x000fcc0000000f00 */
[----:B------:R-:W2:Y:S01]  /*00d0*/  @!P1 LDC.64 R2, c[0x0][0x380] ;  /* 0x0000e000ff029b82 */ /* 0x000ea20000000a00 */
[----:B-1----:R-:W-:-:S04]  /*00e0*/  @!P0 IMAD.WIDE.U32 R4, R0, 0x8, R4 ;  /* 0x0000000800048825 */ /* 0x002fc800078e0004 */
[----:B--2---:R-:W-:-:S04]  /*00f0*/  @!P1 IMAD.WIDE R2, R7, 0x8, R2 ;  /* 0x0000000807029825 */ /* 0x004fc800078e0202 */
[----:B------:R-:W-:-:S05]  /*0100*/  IMAD.MOV.U32 R7, RZ, RZ, RZ ;  /* 0x000000ffff077224 */ /* 0x000fca00078e00ff */
[----:B0-----:R0:W-:Y:S04]  /*0110*/  @!P1 STG.E.64 desc[UR4][R2.64+0x100], R6 ;  /* 0x0001000602009986 */ /* 0x0011e8000c101b04 */
[----:B------:R0:W-:Y:S01]  /*0120*/  @!P0 STG.E.64 desc[UR4][R4.64], RZ ;  /* 0x000000ff04008986 */ /* 0x0001e2000c101b04 */
[----:B------:R-:W-:Y:S05]  /*0130*/  @P2 EXIT ;  /* 0x000000000000294d */ /* 0x000fea0003800000 */
[----:B0-----:R-:W0:Y:S02]  /*0140*/  LDC.64 R2, c[0x0][0x390] ;  /* 0x0000e400ff027b82 */ /* 0x001e240000000a00 */
[----:B0-----:R-:W-:Y:S01]  /*0150*/  STG.E.64 desc[UR4][R2.64], RZ ;  /* 0x000000ff02007986 */ /* 0x001fe2000c101b04 */
[----:B------:R-:W-:Y:S05]  /*0160*/  EXIT ;  /* 0x000000000000794d */ /* 0x000fea0003800000 */
.L_x_1290:
        /* <DEDUP_REMOVED lines=9> */
.L_x_1305:


//--------------------- .text._ZN3cub18CUB_300001_SM_10006detail4scan23DeviceCompactInitKernelINS0_13ScanTileStateIiLb1EEEPiEEvT_iT0_ --------------------------
	.section	.text._ZN3cub18CUB_300001_SM_10006detail4scan23DeviceCompactInitKernelINS0_13ScanTileStateIiLb1EEEPiEEvT_iT0_,"ax",@progbits
	.align	128
        .global         _ZN3cub18CUB_300001_SM_10006detail4scan23DeviceCompactInitKernelINS0_13ScanTileStateIiLb1EEEPiEEvT_iT0_
        .type           _ZN3cub18CUB_300001_SM_10006detail4scan23DeviceCompactInitKernelINS0_13ScanTileStateIiLb1EEEPiEEvT_iT0_,@function
        .size           _ZN3cub18CUB_300001_SM_10006detail4scan23DeviceCompactInitKernelINS0_13ScanTileStateIiLb1EEEPiEEvT_iT0_,(.L_x_1306 - _ZN3cub18CUB_300001_SM_10006detail4scan23DeviceCompactInitKernelINS0_13ScanTileStateIiLb1EEEPiEEvT_iT0_)
        .other          _ZN3cub18CUB_300001_SM_10006detail4scan23DeviceCompactInitKernelINS0_13ScanTileStateIiLb1EEEPiEEvT_iT0_,@"STO_CUDA_ENTRY STV_DEFAULT"
_ZN3cub18CUB_300001_SM_10006detail4scan23DeviceCompactInitKernelINS0_13ScanTileStateIiLb1EEEPiEEvT_iT0_:
.text._ZN3cub18CUB_300001_SM_10006detail4scan23DeviceCompactInitKernelINS0_13ScanTileStateIiLb1EEEPiEEvT_iT0_:
        /* <DEDUP_REMOVED lines=21> */
[----:B0-----:R-:W-:Y:S01]  /*0150*/  STG.E desc[UR4][R2.64], RZ ;  /* 0x000000ff02007986 */ /* 0x001fe2000c101904 */
[----:B------:R-:W-:Y:S05]  /*0160*/  EXIT ;  /* 0x000000000000794d */ /* 0x000fea0003800000 */
.L_x_1291:
        /* <DEDUP_REMOVED lines=9> */
.L_x_1306:


//--------------------- .text._ZN3cub18CUB_300001_SM_10006detail8for_each13static_kernelINS2_12policy_hub_t12policy_500_tElN6thrust24THRUST_300001_SM_1000_NS8cuda_cub20__uninitialized_copy7functorINS7_6detail15normal_iteratorINS7_10device_ptrIiEEEENSC_INS7_7pointerIiNS8_3tagENS7_11use_defaultESI_EEEEEEEEvT0_T1_ --------------------------
	.section	.text._ZN3cub18CUB_300001_SM_10006detail8for_each13static_kernelINS2_12policy_hub_t12policy_500_tElN6thrust24THRUST_300001_SM_1000_NS8cuda_cub20__uninitialized_copy7functorINS7_6detail15normal_iteratorINS7_10device_ptrIiEEEENSC_INS7_7pointerIiNS8_3tagENS7_11use_defaultESI_EEEEEEEEvT0_T1_,"ax",@progbits
	.align	128
        .global         _ZN3cub18CUB_300001_SM_10006detail8for_each13static_kernelINS2_12policy_hub_t12policy_500_tElN6thrust24THRUST_300001_SM_1000_NS8cuda_cub20__uninitialized_copy7functorINS7_6detail15normal_iteratorINS7_10device_ptrIiEEEENSC_INS7_7pointerIiNS8_3tagENS7_11use_defaultESI_EEEEEEEEvT0_T1_
        .type           _ZN3cub18CUB_300001_SM_10006detail8for_each13static_kernelINS2_12policy_hub_t12policy_500_tElN6thrust24THRUST_300001_SM_1000_NS8cuda_cub20__uninitialized_copy7functorINS7_6detail15normal_iteratorINS7_10device_ptrIiEEEENSC_INS7_7pointerIiNS8_3tagENS7_11use_defaultESI_EEEEEEEEvT0_T1_,@function
        .size           _ZN3cub18CUB_300001_SM_10006detail8for_each13static_kernelINS2_12policy_hub_t12policy_500_tElN6thrust24THRUST_300001_SM_1000_NS8cuda_cub20__uninitialized_copy7functorINS7_6detail15normal_iteratorINS7_10device_ptrIiEEEENSC_INS7_7pointerIiNS8_3tagENS7_11use_defaultESI_EEEEEEEEvT0_T1_,(.L_x_1307 - _ZN3cub18CUB_300001_SM_10006detail8for_each13static_kernelINS2_12policy_hub_t12policy_500_tElN6thrust24THRUST_300001_SM_1000_NS8cuda_cub20__uninitialized_copy7functorINS7_6detail15normal_iteratorINS7_10device_ptrIiEEEENSC_INS7_7pointerIiNS8_3tagENS7_11use_defaultESI_EEEEEEEEvT0_T1_)
        .other          _ZN3cub18CUB_300001_SM_10006detail8for_each13static_kernelINS2_12policy_hub_t12policy_500_tElN6thrust24THRUST_300001_SM_1000_NS8cuda_cub20__uninitialized_copy7functorINS7_6detail15normal_iteratorINS7_10device_ptrIiEEEENSC_INS7_7pointerIiNS8_3tagENS7_11use_defaultESI_EEEEEEEEvT0_T1_,@"STO_CUDA_ENTRY STV_DEFAULT"
_ZN3cub18CUB_300001_SM_10006detail8for_each13static_kernelINS2_12policy_hub_t12policy_500_tElN6thrust24THRUST_300001_SM_1000_NS8cuda_cub20__uninitialized_copy7functorINS7_6detail15normal_iteratorINS7_10device_ptrIiEEEENSC_INS7_7pointerIiNS8_3tagENS7_11use_defaultESI_EEEEEEEEvT0_T1_:
.text._ZN3cub18CUB_300001_SM_10006detail8for_each13static_kernelINS2_12policy_hub_t12policy_500_tElN6thrust24THRUST_300001_SM_1000_NS8cuda_cub20__uninitialized_copy7functorINS7_6detail15normal_iteratorINS7_10device_ptrIiEEEENSC_INS7_7pointerIiNS8_3tagENS7_11use_defaultESI_EEEEEEEEvT0_T1_:
[----:B------:R-:W-:Y:S08]  /*0000*/  LDC R1, c[0x0][0x37c] ;  /* 0x0000df00ff017b82 */ /* 0x000ff00000000800 */
[----:B------:R-:W0:Y:S01]  /*0010*/  S2UR UR4, SR_CTAID.X ;  /* 0x00000000000479c3 */ /* 0x000e220000002500 */
[----:B------:R-:W1:Y:S01]  /*0020*/  LDCU.64 UR6, c[0x0][0x380] ;  /* 0x00007000ff0677ac */ /* 0x000e620008000a00 */
[----:B------:R-:W2:Y:S01]  /*0030*/  LDCU.64 UR8, c[0x0][0x358] ;  /* 0x00006b00ff0877ac */ /* 0x000ea20008000a00 */
[----:B0-----:R-:W-:-:S04]  /*0040*/  UIMAD.WIDE.U32 UR4, UR4, 0x200, URZ ;  /* 0x00000200040478a5 */ /* 0x001fc8000f8e00ff */
[----:B-1----:R-:W-:-:S04]  /*0050*/  UIADD3 UR6, UP0, UPT, -UR4, UR6, URZ ;  /* 0x0000000604067290 */ /* 0x002fc8000ff1e1ff */
[----:B------:R-:W-:Y:S02]  /*0060*/  UIADD3.X UR7, UPT, UPT, ~UR5, UR7, URZ, UP0, !UPT ;  /* 0x0000000705077290 */ /* 0x000fe400087fe5ff */
[----:B------:R-:W-:-:S04]  /*0070*/  UISETP.GE.U32.AND UP0, UPT, UR6, 0x200, UPT ;  /* 0x000002000600788c */ /* 0x000fc8000bf06070 */
[----:B------:R-:W-:-:S09]  /*0080*/  UISETP.GE.AND.EX UP0, UPT, UR7, URZ, UPT, UP0 ;  /* 0x000000ff0700728c */ /* 0x000fd2000bf06300 */
[----:B--2---:R-:W-:Y:S05]  /*0090*/  BRA.U !UP0, `(.L_x_1292) ;  /* 0x0000000108407547 */ /* 0x004fea000b800000 */
[----:B------:R-:W0:Y:S01]  /*00a0*/  S2R R0, SR_TID.X ;  /* 0x0000000000007919 */ /* 0x000e220000002100 */
[----:B------:R-:W1:Y:S01]  /*00b0*/  LDCU.64 UR10, c[0x0][0x388] ;  /* 0x00007100ff0a77ac */ /* 0x000e620008000a00 */
[----:B0-----:R-:W-:-:S05]  /*00c0*/  IADD3 R0, P0, PT, R0, UR4, RZ ;  /* 0x0000000400007c10 */ /* 0x001fca000ff1e0ff */
[----:B------:R-:W-:Y:S02]  /*00d0*/  IMAD.X R3, RZ, RZ, UR5, P0 ;  /* 0x00000005ff037e24 */ /* 0x000fe400080e06ff */
[----:B------:R-:W-:-:S03]  /*00e0*/  IMAD.SHL.U32 R4, R0, 0x4, RZ ;  /* 0x0000000400047824 */ /* 0x000fc600078e00ff */
[----:B------:R-:W-:Y:S02]  /*00f0*/  SHF.L.U64.HI R0, R0, 0x2, R3 ;  /* 0x0000000200007819 */ /* 0x000fe40000010203 */
[----:B-1----:R-:W-:-:S04]  /*0100*/  IADD3 R2, P0, PT, R4, UR10, RZ ;  /* 0x0000000a04027c10 */ /* 0x002fc8000ff1e0ff */
[----:B------:R-:W-:Y:S01]  /*0110*/  IADD3.X R3, PT, PT, R0, UR11, RZ, P0, !PT ;  /* 0x0000000b00037c10 */ /* 0x000fe200087fe4ff */
[----:B------:R-:W0:Y:S04]  /*0120*/  LDCU.64 UR10, c[0x0][0x390] ;  /* 0x00007200ff0a77ac */ /* 0x000e280008000a00 */
[----:B------:R-:W2:Y:S01]  /*0130*/  LDG.E R7, desc[UR8][R2.64] ;  /* 0x0000000802077981 */ /* 0x000ea2000c1e1900 */
[----:B0-----:R-:W-:-:S04]  /*0140*/  IADD3 R4, P0, PT, R4, UR10, RZ ;  /* 0x0000000a04047c10 */ /* 0x001fc8000ff1e0ff */
[----:B------:R-:W-:-:S05]  /*0150*/  IADD3.X R5, PT, PT, R0, UR11, RZ, P0, !PT ;  /* 0x0000000b00057c10 */ /* 0x000fca00087fe4ff */
[----:B--2---:R-:W-:Y:S04]  /*0160*/  STG.E desc[UR8][R4.64], R7 ;  /* 0x0000000704007986 */ /* 0x004fe8000c101908 */
[----:B------:R-:W2:Y:S04]  /*0170*/  LDG.E R9, desc[UR8][R2.64+0x400] ;  /* 0x0004000802097981 */ /* 0x000ea8000c1e1900 */
[----:B--2---:R-:W-:Y:S01]  /*0180*/  STG.E desc[UR8][R4.64+0x400], R9 ;  /* 0x0004000904007986 */ /* 0x004fe2000c101908 */
[----:B------:R-:W-:Y:S05]  /*0190*/  EXIT ;  /* 0x000000000000794d */ /* 0x000fea0003800000 */
.L_x_1292:
[----:B------:R-:W0:Y:S01]  /*01a0*/  S2R R0, SR_TID.X ;  /* 0x0000000000007919 */ /* 0x000e220000002100 */
[----:B------:R-:W-:Y:S01]  /*01b0*/  USHF.R.S32.HI UR7, URZ, 0x1f, UR6 ;  /* 0x0000001fff077899 */ /* 0x000fe20008011406 */
[----:B------:R-:W-:Y:S05]  /*01c0*/  BSSY.RECONVERGENT B0, `(.L_x_1293) ;  /* 0x0000015000007945 */ /* 0x000fea0003800200 */
[----:B------:R-:W-:Y:S01]  /*01d0*/  IMAD.U32 R3, RZ, RZ, UR7 ;  /* 0x00000007ff037e24 */ /* 0x000fe2000f8e00ff */
[C---:B0-----:R-:W-:Y:S01]  /*01e0*/  ISETP.LT.U32.AND P0, PT, R0.reuse, UR6, PT ;  /* 0x0000000600007c0c */ /* 0x041fe2000bf01070 */
[----:B------:R-:W-:-:S03]  /*01f0*/  VIADD R2, R0, 0x100 ;  /* 0x0000010000027836 */ /* 0x000fc60000000000 */
[----:B------:R-:W-:Y:S02]  /*0200*/  ISETP.GT.AND.EX P0, PT, R3, RZ, PT, P0 ;  /* 0x000000ff0300720c */ /* 0x000fe40003f04300 */
[----:B------:R-:W-:Y:S01]  /*0210*/  ISETP.LT.U32.AND P1, PT, R2, UR6, PT ;  /* 0x0000000602007c0c */ /* 0x000fe2000bf21070 */
[----:B------:R-:W-:-:S05]  /*0220*/  IMAD.U32 R2, RZ, RZ, UR7 ;  /* 0x00000007ff027e24 */ /* 0x000fca000f8e00ff */
[----:B------:R-:W-:-:S05]  /*0230*/  ISETP.GT.AND.EX P1, PT, R2, RZ, PT, P1 ;  /* 0x000000ff0200720c */ /* 0x000fca0003f24310 */
[----:B------:R-:W-:Y:S08]  /*0240*/  @!P0 BRA `(.L_x_1294) ;  /* 0x0000000000308947 */ /* 0x000ff00003800000 */
[----:B------:R-:W0:Y:S01]  /*0250*/  LDCU.64 UR10, c[0x0][0x388] ;  /* 0x00007100ff0a77ac */ /* 0x000e220008000a00 */
[----:B------:R-:W-:-:S05]  /*0260*/  IADD3 R2, P0, PT, R0, UR4, RZ ;  /* 0x0000000400027c10 */ /* 0x000fca000ff1e0ff */
[----:B------:R-:W-:Y:S02]  /*0270*/  IMAD.X R3, RZ, RZ, UR5, P0 ;  /* 0x00000005ff037e24 */ /* 0x000fe400080e06ff */
[----:B------:R-:W-:-:S03]  /*0280*/  IMAD.SHL.U32 R4, R2, 0x4, RZ ;  /* 0x0000000402047824 */ /* 0x000fc600078e00ff */
[----:B------:R-:W-:Y:S02]  /*0290*/  SHF.L.U64.HI R5, R2, 0x2, R3 ;  /* 0x0000000202057819 */ /* 0x000fe40000010203 */
[----:B0-----:R-:W-:-:S04]  /*02a0*/  IADD3 R2, P0, PT, R4, UR10, RZ ;  /* 0x0000000a04027c10 */ /* 0x001fc8000ff1e0ff */
[----:B------:R-:W-:Y:S01]  /*02b0*/  IADD3.X R3, PT, PT, R5, UR11, RZ, P0, !PT ;  /* 0x0000000b05037c10 */ /* 0x000fe200087fe4ff */
[----:B------:R-:W0:Y:S05]  /*02c0*/  LDCU.64 UR10, c[0x0][0x390] ;  /* 0x00007200ff0a77ac */ /* 0x000e2a0008000a00 */
[----:B------:R-:W2:Y:S01]  /*02d0*/  LDG.E R3, desc[UR8][R2.64] ;  /* 0x0000000802037981 */ /* 0x000ea2000c1e1900 */
[----:B0-----:R-:W-:-:S04]  /*02e0*/  IADD3 R4, P0, PT, R4, UR10, RZ ;  /* 0x0000000a04047c10 */ /* 0x001fc8000ff1e0ff */
[----:B------:R-:W-:-:S05]  /*02f0*/  IADD3.X R5, PT, PT, R5, UR11, RZ, P0, !PT ;  /* 0x0000000b05057c10 */ /* 0x000fca00087fe4ff */
[----:B--2---:R0:W-:Y:S04]  /*0300*/  STG.E desc[UR8][R4.64], R3 ;  /* 0x0000000304007986 */ /* 0x0041e8000c101908 */
.L_x_1294:
[----:B------:R-:W-:Y:S05]  /*0310*/  BSYNC.RECONVERGENT B0 ;  /* 0x0000000000007941 */ /* 0x000fea0003800200 */
.L_x_1293:
[----:B------:R-:W-:Y:S05]  /*0320*/  @!P1 EXIT ;  /* 0x000000000000994d */ /* 0x000fea0003800000 */
[----:B------:R-:W1:Y:S01]  /*0330*/  LDCU.64 UR6, c[0x0][0x388] ;  /* 0x00007100ff0677ac */ /* 0x000e620008000a00 */
[----:B------:R-:W-:-:S05]  /*0340*/  IADD3 R0, P0, PT, R0, UR4, RZ ;  /* 0x0000000400007c10 */ /* 0x000fca000ff1e0ff */
[----:B0-----:R-:W-:Y:S02]  /*0350*/  IMAD.X R3, RZ, RZ, UR5, P0 ;  /* 0x00000005ff037e24 */ /* 0x001fe400080e06ff */
[----:B------:R-:W-:-:S03]  /*0360*/  IMAD.SHL.U32 R4, R0, 0x4, RZ ;  /* 0x0000000400047824 */ /* 0x000fc600078e00ff */
[----:B------:R-:W-:Y:S02]  /*0370*/  SHF.L.U64.HI R0, R0, 0x2, R3 ;  /* 0x0000000200007819 */ /* 0x000fe40000010203 */
[----:B-1----:R-:W-:-:S04]  /*0380*/  IADD3 R2, P0, PT, R4, UR6, RZ ;  /* 0x0000000604027c10 */ /* 0x002fc8000ff1e0ff */
[----:B------:R-:W-:Y:S01]  /*0390*/  IADD3.X R3, PT, PT, R0, UR7, RZ, P0, !PT ;  /* 0x0000000700037c10 */ /* 0x000fe200087fe4ff */
[----:B------:R-:W0:Y:S05]  /*03a0*/  LDCU.64 UR6, c[0x0][0x390] ;  /* 0x00007200ff0677ac */ /* 0x000e2a0008000a00 */
[----:B------:R-:W2:Y:S01]  /*03b0*/  LDG.E R3, desc[UR8][R2.64+0x400] ;  /* 0x0004000802037981 */ /* 0x000ea2000c1e1900 */
[----:B0-----:R-:W-:-:S04]  /*03c0*/  IADD3 R4, P0, PT, R4, UR6, RZ ;  /* 0x0000000604047c10 */ /* 0x001fc8000ff1e0ff */
[----:B------:R-:W-:-:S05]  /*03d0*/  IADD3.X R5, PT, PT, R0, UR7, RZ, P0, !PT ;  /* 0x0000000700057c10 */ /* 0x000fca00087fe4ff */
[----:B--2---:R-:W-:Y:S01]  /*03e0*/  STG.E desc[UR8][R4.64+0x400], R3 ;  /* 0x0004000304007986 */ /* 0x004fe2000c101908 */
[----:B------:R-:W-:Y:S05]  /*03f0*/  EXIT ;  /* 0x000000000000794d */ /* 0x000fea0003800000 */
.L_x_1295:
        /* <DEDUP_REMOVED lines=16> */
.L_x_1307:


//--------------------- .text._ZN3cub18CUB_300001_SM_10006detail8for_each13static_kernelINS2_12policy_hub_t12policy_500_tElN6thrust24THRUST_300001_SM_1000_NS8cuda_cub20__uninitialized_copy7functorINS7_6detail15normal_iteratorINS7_10device_ptrIiEEEENSC_INS7_7pointerIiNS8_5par_tENS7_11use_defaultESI_EEEEEEEEvT0_T1_ --------------------------
	.section	.text._ZN3cub18CUB_300001_SM_10006detail8for_each13static_kernelINS2_12policy_hub_t12policy_500_tElN6thrust24THRUST_300001_SM_1000_NS8cuda_cub20__uninitialized_copy7functorINS7_6detail15normal_iteratorINS7_10device_ptrIiEEEENSC_INS7_7pointerIiNS8_5par_tENS7_11use_defaultESI_EEEEEEEEvT0_T1_,"ax",@progbits
	.align	128
        .global         _ZN3cub18CUB_300001_SM_10006detail8for_each13static_kernelINS2_12policy_hub_t12policy_500_tElN6thrust24THRUST_300001_SM_1000_NS8cuda_cub20__uninitialized_copy7functorINS7_6detail15normal_iteratorINS7_10device_ptrIiEEEENSC_INS7_7pointerIiNS8_5par_tENS7_11use_defaultESI_EEEEEEEEvT0_T1_
        .type           _ZN3cub18CUB_300001_SM_10006detail8for_each13static_kernelINS2_12policy_hub_t12policy_500_tElN6thrust24THRUST_300001_SM_1000_NS8cuda_cub20__uninitialized_copy7functorINS7_6detail15normal_iteratorINS7_10device_ptrIiEEEENSC_INS7_7pointerIiNS8_5par_tENS7_11use_defaultESI_EEEEEEEEvT0_T1_,@function
        .size           _ZN3cub18CUB_300001_SM_10006detail8for_each13static_kernelINS2_12policy_hub_t12policy_500_tElN6thrust24THRUST_300001_SM_1000_NS8cuda_cub20__uninitialized_copy7functorINS7_6detail15normal_iteratorINS7_10device_ptrIiEEEENSC_INS7_7pointerIiNS8_5par_tENS7_11use_defaultESI_EEEEEEEEvT0_T1_,(.L_x_1308 - _ZN3cub18CUB_300001_SM_10006detail8for_each13static_kernelINS2_12policy_hub_t12policy_500_tElN6thrust24THRUST_300001_SM_1000_NS8cuda_cub20__uninitialized_copy7functorINS7_6detail15normal_iteratorINS7_10device_ptrIiEEEENSC_INS7_7pointerIiNS8_5par_tENS7_11use_defaultESI_EEEEEEEEvT0_T1_)
        .other          _ZN3cub18CUB_300001_SM_10006detail8for_each13static_kernelINS2_12policy_hub_t12policy_500_tElN6thrust24THRUST_300001_SM_1000_NS8cuda_cub20__uninitialized_copy7functorINS7_6detail15normal_iteratorINS7_10device_ptrIiEEEENSC_INS7_7pointerIiNS8_5par_tENS7_11use_defaultESI_EEEEEEEEvT0_T1_,@"STO_CUDA_ENTRY STV_DEFAULT"
_ZN3cub18CUB_300001_SM_10006detail8for_each13static_kernelINS2_12policy_hub_t12policy_500_tElN6thrust24THRUST_300001_SM_1000_NS8cuda_cub20__uninitialized_copy7functorINS7_6detail15normal_iteratorINS7_10device_ptrIiEEEENSC_INS7_7pointerIiNS8_5par_tENS7_11use_defaultESI_EEEEEEEEvT0_T1_:
.text._ZN3cub18CUB_300001_SM_10006detail8for_each13static_kernelINS2_12policy_hub_t12policy_500_tElN6thrust24THRUST_300001_SM_1000_NS8cuda_cub20__uninitialized_copy7functorINS7_6detail15normal_iteratorINS7_10device_ptrIiEEEENSC_INS7_7pointerIiNS8_5par_tENS7_11use_defaultESI_EEEEEEEEvT0_T1_:
        /* <DEDUP_REMOVED lines=26> */
.L_x_1296:
        /* <DEDUP_REMOVED lines=23> */
.L_x_1298:
[----:B------:R-:W-:Y:S05]  /*0310*/  BSYNC.RECONVERGENT B0 ;  /* 0x0000000000007941 */ /* 0x000fea0003800200 */
.L_x_1297:
        /* <DEDUP_REMOVED lines=14> */
.L_x_1299:
        /* <DEDUP_REMOVED lines=16> */
.L_x_1308:


//--------------------- .text._ZN3cub18CUB_300001_SM_10006detail11EmptyKernelIvEEvv --------------------------
	.section	.text._ZN3cub18CUB_300001_SM_10006detail11EmptyKernelIvEEvv,"ax",@progbits
	.align	128
        .global         _ZN3cub18CUB_300001_SM_10006detail11EmptyKernelIvEEvv
        .type           _ZN3cub18CUB_300001_SM_10006detail11EmptyKernelIvEEvv,@function
        .size           _ZN3cub18CUB_300001_SM_10006detail11EmptyKernelIvEEvv,(.L_x_1309 - _ZN3cub18CUB_300001_SM_10006detail11EmptyKernelIvEEvv)
        .other          _ZN3cub18CUB_300001_SM_10006detail11EmptyKernelIvEEvv,@"STO_CUDA_ENTRY STV_DEFAULT"
_ZN3cub18CUB_300001_SM_10006detail11EmptyKernelIvEEvv:
.text._ZN3cub18CUB_300001_SM_10006detail11EmptyKernelIvEEvv:
[----:B------:R-:W-:Y:S01]  /*0000*/  LDC R1, c[0x0][0x37c] ;  /* 0x0000df00ff017b82 */ /* 0x000fe20000000800 */
[----:B------:R-:W-:Y:S05]  /*0010*/  EXIT ;  /* 0x000000000000794d */ /* 0x000fea0003800000 */
.L_x_1300:
        /* <DEDUP_REMOVED lines=14> */
.L_x_1309:


//--------------------- .nv.shared._ZN3cub18CUB_300001_SM_10006detail6select23DeviceSelectSweepKernelINS2_10policy_hubIiilLb0ELNS0_10SelectImplE2EE10Policy1000EPiN6thrust24THRUST_300001_SM_1000_NS6detail15normal_iteratorINSA_10device_ptrIiEEEESF_PlNS0_13ScanTileStateIiLb1EEE7is_evenNS0_8NullTypeEiNS2_19streaming_context_tIlLb1EEELS5_2EEEvT0_T1_T2_T3_T4_T5_T6_T7_iT8_NS1_7vsmem_tE --------------------------
	.section	.nv.shared._ZN3cub18CUB_300001_SM_10006detail6select23DeviceSelectSweepKernelINS2_10policy_hubIiilLb0ELNS0_10SelectImplE2EE10Policy1000EPiN6thrust24THRUST_300001_SM_1000_NS6detail15normal_iteratorINSA_10device_ptrIiEEEESF_PlNS0_13ScanTileStateIiLb1EEE7is_evenNS0_8NullTypeEiNS2_19streaming_context_tIlLb1EEELS5_2EEEvT0_T1_T2_T3_T4_T5_T6_T7_iT8_NS1_7vsmem_tE,"aw",@nobits
	.sectionflags	@""
	.align	16
.nv.shared._ZN3cub18CUB_300001_SM_10006detail6select23DeviceSelectSweepKernelINS2_10policy_hubIiilLb0ELNS0_10SelectImplE2EE10Policy1000EPiN6thrust24THRUST_300001_SM_1000_NS6detail15normal_iteratorINSA_10device_ptrIiEEEESF_PlNS0_13ScanTileStateIiLb1EEE7is_evenNS0_8NullTypeEiNS2_19streaming_context_tIlLb1EEELS5_2EEEvT0_T1_T2_T3_T4_T5_T6_T7_iT8_NS1_7vsmem_tE:
	.zero		20736


//--------------------- .nv.shared.reserved.0     --------------------------
	.section	.nv.shared.reserved.0,"aw",@nobits
	.weak		__nv_reservedSMEM_offset_0_alias
	.size		__nv_reservedSMEM_offset_0_alias, 0, 64
	.other		__nv_reservedSMEM_offset_0_alias,@"STO_CUDA_RESERVED_SHARED STV_DEFAULT"
__nv_reservedSMEM_offset_0_alias:
	.zero		0
	.zero		64


//--------------------- .nv.global                --------------------------
	.section	.nv.global,"aw",@nobits
.nv.global:
	.type		_ZN34_INTERNAL_be814d88_4_k_cu_a2eac64f6thrust24THRUST_300001_SM_1000_NS12placeholders2_8E,@object
	.size		_ZN34_INTERNAL_be814d88_4_k_cu_a2eac64f6thrust24THRUST_300001_SM_1000_NS12placeholders2_8E,(_ZN34_INTERNAL_be814d88_4_k_cu_a2eac64f4cuda3std3__436_GLOBAL__N__be814d88_4_k_cu_a2eac64f6ignoreE - _ZN34_INTERNAL_be814d88_4_k_cu_a2eac64f6thrust24THRUST_300001_SM_1000_NS12placeholders2_8E)
_ZN34_INTERNAL_be814d88_4_k_cu_a2eac64f6thrust24THRUST_300001_SM_1000_NS12placeholders2_8E:
	.zero		1
	.type		_ZN34_INTERNAL_be814d88_4_k_cu_a2eac64f4cuda3std3__436_GLOBAL__N__be814d88_4_k_cu_a2eac64f6ignoreE,@object
	.size		_ZN34_INTERNAL_be814d88_4_k_cu_a2eac64f4cuda3std3__436_GLOBAL__N__be814d88_4_k_cu_a2eac64f6ignoreE,(_ZN34_INTERNAL_be814d88_4_k_cu_a2eac64f4cuda3std6ranges3__45__cpo4dataE - _ZN34_INTERNAL_be814d88_4_k_cu_a2eac64f4cuda3std3__436_GLOBAL__N__be814d88_4_k_cu_a2eac64f6ignoreE)
_ZN34_INTERNAL_be814d88_4_k_cu_a2eac64f4cuda3std3__436_GLOBAL__N__be814d88_4_k_cu_a2eac64f6ignoreE:
	.zero		1
	.type		_ZN34_INTERNAL_be814d88_4_k_cu_a2eac64f4cuda3std6ranges3__45__cpo4dataE,@object
	.size		_ZN34_INTERNAL_be814d88_4_k_cu_a2eac64f4cuda3std6ranges3__45__cpo4dataE,(_ZN34_INTERNAL_be814d88_4_k_cu_a2eac64f6thrust24THRUST_300001_SM_1000_NS6system3cpp3parE - _ZN34_INTERNAL_be814d88_4_k_cu_a2eac64f4cuda3std6ranges3__45__cpo4dataE)
_ZN34_INTERNAL_be814d88_4_k_cu_a2eac64f4cuda3std6ranges3__45__cpo4dataE:
	.zero		1
	.type		_ZN34_INTERNAL_be814d88_4_k_cu_a2eac64f6thrust24THRUST_300001_SM_1000_NS6system3cpp3parE,@object
	.size		_ZN34_INTERNAL_be814d88_4_k_cu_a2eac64f6thrust24THRUST_300001_SM_1000_NS6system3cpp3parE,(_ZN34_INTERNAL_be814d88_4_k_cu_a2eac64f4cuda3std3__45__cpo5beginE - _ZN34_INTERNAL_be814d88_4_k_cu_a2eac64f6thrust24THRUST_300001_SM_1000_NS6system3cpp3parE)
_ZN34_INTERNAL_be814d88_4_k_cu_a2eac64f6thrust24THRUST_300001_SM_1000_NS6system3cpp3parE:
	.zero		1
	.type		_ZN34_INTERNAL_be814d88_4_k_cu_a2eac64f4cuda3std3__45__cpo5beginE,@object
	.size		_ZN34_INTERNAL_be814d88_4_k_cu_a2eac64f4cuda3std3__45__cpo5beginE,(_ZN34_INTERNAL_be814d88_4_k_cu_a2eac64f4cuda3std6ranges3__45__cpo5beginE - _ZN34_INTERNAL_be814d88_4_k_cu_a2eac64f4cuda3std3__45__cpo5beginE)
_ZN34_INTERNAL_be814d88_4_k_cu_a2eac64f4cuda3std3__45__cpo5beginE:
	.zero		1
	.type		_ZN34_INTERNAL_be814d88_4_k_cu_a2eac64f4cuda3std6ranges3__45__cpo5beginE,@object
	.size		_ZN34_INTERNAL_be814d88_4_k_cu_a2eac64f4cuda3std6ranges3__45__cpo5beginE,(_ZN34_INTERNAL_be814d88_4_k_cu_a2eac64f6thrust24THRUST_300001_SM_1000_NS6deviceE - _ZN34_INTERNAL_be814d88_4_k_cu_a2eac64f4cuda3std6ranges3__45__cpo5beginE)
_ZN34_INTERNAL_be814d88_4_k_cu_a2eac64f4cuda3std6ranges3__45__cpo5beginE:
	.zero		1
	.type		_ZN34_INTERNAL_be814d88_4_k_cu_a2eac64f6thrust24THRUST_300001_SM_1000_NS6deviceE,@object
	.size		_ZN34_INTERNAL_be814d88_4_k_cu_a2eac64f6thrust24THRUST_300001_SM_1000_NS6deviceE,(_ZN34_INTERNAL_be814d88_4_k_cu_a2eac64f4cuda3std3__47nulloptE - _ZN34_INTERNAL_be814d88_4_k_cu_a2eac64f6thrust24THRUST_300001_SM_1000_NS6deviceE)
_ZN34_INTERNAL_be814d88_4_k_cu_a2eac64f6thrust24THRUST_300001_SM_1000_NS6deviceE:
	.zero		1
	.type		_ZN34_INTERNAL_be814d88_4_k_cu_a2eac64f4cuda3std3__47nulloptE,@object
	.size		_ZN34_INTERNAL_be814d88_4_k_cu_a2eac64f4cuda3std3__47nulloptE,(_ZN34_INTERNAL_be814d88_4_k_cu_a2eac64f4cuda3std6ranges3__45__cpo8distanceE - _ZN34_INTERNAL_be814d88_4_k_cu_a2eac64f4cuda3std3__47nulloptE)
_ZN34_INTERNAL_be814d88_4_k_cu_a2eac64f4cuda3std3__47nulloptE:
	.zero		1
	.type		_ZN34_INTERNAL_be814d88_4_k_cu_a2eac64f4cuda3std6ranges3__45__cpo8distanceE,@object
	.size		_ZN34_INTERNAL_be814d88_4_k_cu_a2eac64f4cuda3std6ranges3__45__cpo8distanceE,(_ZN34_INTERNAL_be814d88_4_k_cu_a2eac64f6thrust24THRUST_300001_SM_1000_NS12placeholders2_4E - _ZN34_INTERNAL_be814d88_4_k_cu_a2eac64f4cuda3std6ranges3__45__cpo8distanceE)
_ZN34_INTERNAL_be814d88_4_k_cu_a2eac64f4cuda3std6ranges3__45__cpo8distanceE:
	.zero		1
	.type		_ZN34_INTERNAL_be814d88_4_k_cu_a2eac64f6thrust24THRUST_300001_SM_1000_NS12placeholders2_4E,@object
	.size		_ZN34_INTERNAL_be814d88_4_k_cu_a2eac64f6thrust24THRUST_300001_SM_1000_NS12placeholders2_4E,(_ZN34_INTERNAL_be814d88_4_k_cu_a2eac64f4cuda3std3__45__cpo6rbeginE - _ZN34_INTERNAL_be814d88_4_k_cu_a2eac64f6thrust24THRUST_300001_SM_1000_NS12placeholders2_4E)
_ZN34_INTERNAL_be814d88_4_k_cu_a2eac64f6thrust24THRUST_300001_SM_1000_NS12placeholders2_4E:
	.zero		1
	.type		_ZN34_INTERNAL_be814d88_4_k_cu_a2eac64f4cuda3std3__45__cpo6rbeginE,@object
	.size		_ZN34_INTERNAL_be814d88_4_k_cu_a2eac64f4cuda3std3__45__cpo6rbeginE,(_ZN34_INTERNAL_be814d88_4_k_cu_a2eac64f4cuda3std6ranges3__45__cpo7advanceE - _ZN34_INTERNAL_be814d88_4_k_cu_a2eac64f4cuda3std3__45__cpo6rbeginE)
_ZN34_INTERNAL_be814d88_4_k_cu_a2eac64f4cuda3std3__45__cpo6rbeginE:
	.zero		1
	.type		_ZN34_INTERNAL_be814d88_4_k_cu_a2eac64f4cuda3std6ranges3__45__cpo7advanceE,@object
	.size		_ZN34_INTERNAL_be814d88_4_k_cu_a2eac64f4cuda3std6ranges3__45__cpo7advanceE,(_ZN34_INTERNAL_be814d88_4_k_cu_a2eac64f6thrust24THRUST_300001_SM_1000_NS12placeholders3_10E - _ZN34_INTERNAL_be814d88_4_k_cu_a2eac64f4cuda3std6ranges3__45__cpo7advanceE)
_ZN34_INTERNAL_be814d88_4_k_cu_a2eac64f4cuda3std6ranges3__45__cpo7advanceE:
	.zero		1
	.type		_ZN34_INTERNAL_be814d88_4_k_cu_a2eac64f6thrust24THRUST_300001_SM_1000_NS12placeholders3_10E,@object
	.size		_ZN34_INTERNAL_be814d88_4_k_cu_a2eac64f6thrust24THRUST_300001_SM_1000_NS12placeholders3_10E,(_ZN34_INTERNAL_be814d88_4_k_cu_a2eac64f4cuda3std3__48in_placeE - _ZN34_INTERNAL_be814d88_4_k_cu_a2eac64f6thrust24THRUST_300001_SM_1000_NS12placeholders3_10E)
_ZN34_INTERNAL_be814d88_4_k_cu_a2eac64f6thrust24THRUST_300001_SM_1000_NS12placeholders3_10E:
	.zero		1
	.type		_ZN34_INTERNAL_be814d88_4_k_cu_a2eac64f4cuda3std3__48in_placeE,@object
	.size		_ZN34_INTERNAL_be814d88_4_k_cu_a2eac64f4cuda3std3__48in_placeE,(_ZN34_INTERNAL_be814d88_4_k_cu_a2eac64f4cuda3std6ranges3__45__cpo4sizeE - _ZN34_INTERNAL_be814d88_4_k_cu_a2eac64f4cuda3std3__48in_placeE)
_ZN34_INTERNAL_be814d88_4_k_cu_a2eac64f4cuda3std3__48in_placeE:
	.zero		1
	.type		_ZN34_INTERNAL_be814d88_4_k_cu_a2eac64f4cuda3std6ranges3__45__cpo4sizeE,@object
	.size		_ZN34_INTERNAL_be814d88_4_k_cu_a2eac64f4cuda3std6ranges3__45__cpo4sizeE,(_ZN34_INTERNAL_be814d88_4_k_cu_a2eac64f6thrust24THRUST_300001_SM_1000_NS12placeholders2_2E - _ZN34_INTERNAL_be814d88_4_k_cu_a2eac64f4cuda3std6ranges3__45__cpo4sizeE)
_ZN34_INTERNAL_be814d88_4_k_cu_a2eac64f4cuda3std6ranges3__45__cpo4sizeE:
	.zero		1
	.type		_ZN34_INTERNAL_be814d88_4_k_cu_a2eac64f6thrust24THRUST_300001_SM_1000_NS12placeholders2_2E,@object
	.size		_ZN34_INTERNAL_be814d88_4_k_cu_a2eac64f6thrust24THRUST_300001_SM_1000_NS12placeholders2_2E,(_ZN34_INTERNAL_be814d88_4_k_cu_a2eac64f4cuda3std3__45__cpo6cbeginE - _ZN34_INTERNAL_be814d88_4_k_cu_a2eac64f6thrust24THRUST_300001_SM_1000_NS12placeholders2_2E)
_ZN34_INTERNAL_be814d88_4_k_cu_a2eac64f6thrust24THRUST_300001_SM_1000_NS12placeholders2_2E:
	.zero		1
	.type		_ZN34_INTERNAL_be814d88_4_k_cu_a2eac64f4cuda3std3__45__cpo6cbeginE,@object
	.size		_ZN34_INTERNAL_be814d88_4_k_cu_a2eac64f4cuda3std3__45__cpo6cbeginE,(_ZN34_INTERNAL_be814d88_4_k_cu_a2eac64f4cuda3std6ranges3__45__cpo6cbeginE - _ZN34_INTERNAL_be814d88_4_k_cu_a2eac64f4cuda3std3__45__cpo6cbeginE)
_ZN34_INTERNAL_be814d88_4_k_cu_a2eac64f4cuda3std3__45__cpo6cbeginE:
	.zero		1
	.type		_ZN34_INTERNAL_be814d88_4_k_cu_a2eac64f4cuda3std6ranges3__45__cpo6cbeginE,@object
	.size		_ZN34_INTERNAL_be814d88_4_k_cu_a2eac64f4cuda3std6ranges3__45__cpo6cbeginE,(_ZN34_INTERNAL_be814d88_4_k_cu_a2eac64f6thrust24THRUST_300001_SM_1000_NS12placeholders2_6E - _ZN34_INTERNAL_be814d88_4_k_cu_a2eac64f4cuda3std6ranges3__45__cpo6cbeginE)
_ZN34_INTERNAL_be814d88_4_k_cu_a2eac64f4cuda3std6ranges3__45__cpo6cbeginE:
	.zero		1
	.type		_ZN34_INTERNAL_be814d88_4_k_cu_a2eac64f6thrust24THRUST_300001_SM_1000_NS12placeholders2_6E,@object
	.size		_ZN34_INTERNAL_be814d88_4_k_cu_a2eac64f6thrust24THRUST_300001_SM_1000_NS12placeholders2_6E,(_ZN34_INTERNAL_be814d88_4_k_cu_a2eac64f4cuda3std3__45__cpo7crbeginE - _ZN34_INTERNAL_be814d88_4_k_cu_a2eac64f6thrust24THRUST_300001_SM_1000_NS12placeholders2_6E)
_ZN34_INTERNAL_be814d88_4_k_cu_a2eac64f6thrust24THRUST_300001_SM_1000_NS12placeholders2_6E:
	.zero		1
	.type		_ZN34_INTERNAL_be814d88_4_k_cu_a2eac64f4cuda3std3__45__cpo7crbeginE,@object
	.size		_ZN34_INTERNAL_be814d88_4_k_cu_a2eac64f4cuda3std3__45__cpo7crbeginE,(_ZN34_INTERNAL_be814d88_4_k_cu_a2eac64f4cuda3std6ranges3__45__cpo4nextE - _ZN34_INTERNAL_be814d88_4_k_cu_a2eac64f4cuda3std3__45__cpo7crbeginE)
_ZN34_INTERNAL_be814d88_4_k_cu_a2eac64f4cuda3std3__45__cpo7crbeginE:
	.zero		1
	.type		_ZN34_INTERNAL_be814d88_4_k_cu_a2eac64f4cuda3std6ranges3__45__cpo4nextE,@object
	.size		_ZN34_INTERNAL_be814d88_4_k_cu_a2eac64f4cuda3std6ranges3__45__cpo4nextE,(_ZN34_INTERNAL_be814d88_4_k_cu_a2eac64f4cuda3std6ranges3__45__cpo4swapE - _ZN34_INTERNAL_be814d88_4_k_cu_a2eac64f4cuda3std6ranges3__45__cpo4nextE)
_ZN34_INTERNAL_be814d88_4_k_cu_a2eac64f4cuda3std6ranges3__45__cpo4nextE:
	.zero		1
	.type		_ZN34_INTERNAL_be814d88_4_k_cu_a2eac64f4cuda3std6ranges3__45__cpo4swapE,@object
	.size		_ZN34_INTERNAL_be814d88_4_k_cu_a2eac64f4cuda3std6ranges3__45__cpo4swapE,(_ZN34_INTERNAL_be814d88_4_k_cu_a2eac64f6thrust24THRUST_300001_SM_1000_NS8cuda_cub10par_nosyncE - _ZN34_INTERNAL_be814d88_4_k_cu_a2eac64f4cuda3std6ranges3__45__cpo4swapE)
_ZN34_INTERNAL_be814d88_4_k_cu_a2eac64f4cuda3std6ranges3__45__cpo4swapE:
	.zero		1
	.type		_ZN34_INTERNAL_be814d88_4_k_cu_a2eac64f6thrust24THRUST_300001_SM_1000_NS8cuda_cub10par_nosyncE,@object
	.size		_ZN34_INTERNAL_be814d88_4_k_cu_a2eac64f6thrust24THRUST_300001_SM_1000_NS8cuda_cub10par_nosyncE,(_ZN34_INTERNAL_be814d88_4_k_cu_a2eac64f6thrust24THRUST_300001_SM_1000_NS3seqE - _ZN34_INTERNAL_be814d88_4_k_cu_a2eac64f6thrust24THRUST_300001_SM_1000_NS8cuda_cub10par_nosyncE)
_ZN34_INTERNAL_be814d88_4_k_cu_a2eac64f6thrust24THRUST_300001_SM_1000_NS8cuda_cub10par_nosyncE:
	.zero		1
	.type		_ZN34_INTERNAL_be814d88_4_k_cu_a2eac64f6thrust24THRUST_300001_SM_1000_NS3seqE,@object
	.size		_ZN34_INTERNAL_be814d88_4_k_cu_a2eac64f6thrust24THRUST_300001_SM_1000_NS3seqE,(_ZN34_INTERNAL_be814d88_4_k_cu_a2eac64f4cuda3std3__420unreachable_sentinelE - _ZN34_INTERNAL_be814d88_4_k_cu_a2eac64f6thrust24THRUST_300001_SM_1000_NS3seqE)
_ZN34_INTERNAL_be814d88_4_k_cu_a2eac64f6thrust24THRUST_300001_SM_1000_NS3seqE:
	.zero		1
	.type		_ZN34_INTERNAL_be814d88_4_k_cu_a2eac64f4cuda3std3__420unreachable_sentinelE,@object
	.size		_ZN34_INTERNAL_be814d88_4_k_cu_a2eac64f4cuda3std3__420unreachable_sentinelE,(_ZN34_INTERNAL_be814d88_4_k_cu_a2eac64f4cuda3std6ranges3__45__cpo5ssizeE - _ZN34_INTERNAL_be814d88_4_k_cu_a2eac64f4cuda3std3__420unreachable_sentinelE)
_ZN34_INTERNAL_be814d88_4_k_cu_a2eac64f4cuda3std3__420unreachable_sentinelE:
	.zero		1
	.type		_ZN34_INTERNAL_be814d88_4_k_cu_a2eac64f4cuda3std6ranges3__45__cpo5ssizeE,@object
	.size		_ZN34_INTERNAL_be814d88_4_k_cu_a2eac64f4cuda3std6ranges3__45__cpo5ssizeE,(_ZN34_INTERNAL_be814d88_4_k_cu_a2eac64f6thrust24THRUST_300001_SM_1000_NS12placeholders2_3E - _ZN34_INTERNAL_be814d88_4_k_cu_a2eac64f4cuda3std6ranges3__45__cpo5ssizeE)
_ZN34_INTERNAL_be814d88_4_k_cu_a2eac64f4cuda3std6ranges3__45__cpo5ssizeE:
	.zero		1
	.type		_ZN34_INTERNAL_be814d88_4_k_cu_a2eac64f6thrust24THRUST_300001_SM_1000_NS12placeholders2_3E,@object
	.size		_ZN34_INTERNAL_be814d88_4_k_cu_a2eac64f6thrust24THRUST_300001_SM_1000_NS12placeholders2_3E,(_ZN34_INTERNAL_be814d88_4_k_cu_a2eac64f4cuda3std3__45__cpo4cendE - _ZN34_INTERNAL_be814d88_4_k_cu_a2eac64f6thrust24THRUST_300001_SM_1000_NS12placeholders2_3E)
_ZN34_INTERNAL_be814d88_4_k_cu_a2eac64f6thrust24THRUST_300001_SM_1000_NS12placeholders2_3E:
	.zero		1
	.type		_ZN34_INTERNAL_be814d88_4_k_cu_a2eac64f4cuda3std3__45__cpo4cendE,@object
	.size		_ZN34_INTERNAL_be814d88_4_k_cu_a2eac64f4cuda3std3__45__cpo4cendE,(_ZN34_INTERNAL_be814d88_4_k_cu_a2eac64f4cuda3std6ranges3__45__cpo4cendE - _ZN34_INTERNAL_be814d88_4_k_cu_a2eac64f4cuda3std3__45__cpo4cendE)
_ZN34_INTERNAL_be814d88_4_k_cu_a2eac64f4cuda3std3__45__cpo4cendE:
	.zero		1
	.type		_ZN34_INTERNAL_be814d88_4_k_cu_a2eac64f4cuda3std6ranges3__45__cpo4cendE,@object
	.size		_ZN34_INTERNAL_be814d88_4_k_cu_a2eac64f4cuda3std6ranges3__45__cpo4cendE,(_ZN34_INTERNAL_be814d88_4_k_cu_a2eac64f6thrust24THRUST_300001_SM_1000_NS12placeholders2_7E - _ZN34_INTERNAL_be814d88_4_k_cu_a2eac64f4cuda3std6ranges3__45__cpo4cendE)
_ZN34_INTERNAL_be814d88_4_k_cu_a2eac64f4cuda3std6ranges3__45__cpo4cendE:
	.zero		1
	.type		_ZN34_INTERNAL_be814d88_4_k_cu_a2eac64f6thrust24THRUST_300001_SM_1000_NS12placeholders2_7E,@object
	.size		_ZN34_INTERNAL_be814d88_4_k_cu_a2eac64f6thrust24THRUST_300001_SM_1000_NS12placeholders2_7E,(_ZN34_INTERNAL_be814d88_4_k_cu_a2eac64f4cuda3std3__45__cpo5crendE - _ZN34_INTERNAL_be814d88_4_k_cu_a2eac64f6thrust24THRUST_300001_SM_1000_NS12placeholders2_7E)
_ZN34_INTERNAL_be814d88_4_k_cu_a2eac64f6thrust24THRUST_300001_SM_1000_NS12placeholders2_7E:
	.zero		1
	.type		_ZN34_INTERNAL_be814d88_4_k_cu_a2eac64f4cuda3std3__45__cpo5crendE,@object
	.size		_ZN34_INTERNAL_be814d88_4_k_cu_a2eac64f4cuda3std3__45__cpo5crendE,(_ZN34_INTERNAL_be814d88_4_k_cu_a2eac64f4cuda3std6ranges3__45__cpo4prevE - _ZN34_INTERNAL_be814d88_4_k_cu_a2eac64f4cuda3std3__45__cpo5crendE)
_ZN34_INTERNAL_be814d88_4_k_cu_a2eac64f4cuda3std3__45__cpo5crendE:
	.zero		1
	.type		_ZN34_INTERNAL_be814d88_4_k_cu_a2eac64f4cuda3std6ranges3__45__cpo4prevE,@object
	.size		_ZN34_INTERNAL_be814d88_4_k_cu_a2eac64f4cuda3std6ranges3__45__cpo4prevE,(_ZN34_INTERNAL_be814d88_4_k_cu_a2eac64f4cuda3std6ranges3__45__cpo9iter_moveE - _ZN34_INTERNAL_be814d88_4_k_cu_a2eac64f4cuda3std6ranges3__45__cpo4prevE)
_ZN34_INTERNAL_be814d88_4_k_cu_a2eac64f4cuda3std6ranges3__45__cpo4prevE:
	.zero		1
	.type		_ZN34_INTERNAL_be814d88_4_k_cu_a2eac64f4cuda3std6ranges3__45__cpo9iter_moveE,@object
	.size		_ZN34_INTERNAL_be814d88_4_k_cu_a2eac64f4cuda3std6ranges3__45__cpo9iter_moveE,(_ZN34_INTERNAL_be814d88_4_k_cu_a2eac64f6thrust24THRUST_300001_SM_1000_NS6system6detail10sequential3seqE - _ZN34_INTERNAL_be814d88_4_k_cu_a2eac64f4cuda3std6ranges3__45__cpo9iter_moveE)
_ZN34_INTERNAL_be814d88_4_k_cu_a2eac64f4cuda3std6ranges3__45__cpo9iter_moveE:
	.zero		1
	.type		_ZN34_INTERNAL_be814d88_4_k_cu_a2eac64f6thrust24THRUST_300001_SM_1000_NS6system6detail10sequential3seqE,@object
	.size		_ZN34_INTERNAL_be814d88_4_k_cu_a2eac64f6thrust24THRUST_300001_SM_1000_NS6system6detail10sequential3seqE,(_ZN34_INTERNAL_be814d88_4_k_cu_a2eac64f6thrust24THRUST_300001_SM_1000_NS12placeholders2_9E - _ZN34_INTERNAL_be814d88_4_k_cu_a2eac64f6thrust24THRUST_300001_SM_1000_NS6system6detail10sequential3seqE)
_ZN34_INTERNAL_be814d88_4_k_cu_a2eac64f6thrust24THRUST_300001_SM_1000_NS6system6detail10sequential3seqE:
	.zero		1
	.type		_ZN34_INTERNAL_be814d88_4_k_cu_a2eac64f6thrust24THRUST_300001_SM_1000_NS12placeholders2_9E,@object
	.size		_ZN34_INTERNAL_be814d88_4_k_cu_a2eac64f6thrust24THRUST_300001_SM_1000_NS12placeholders2_9E,(_ZN34_INTERNAL_be814d88_4_k_cu_a2eac64f4cuda3std3__419piecewise_constructE - _ZN34_INTERNAL_be814d88_4_k_cu_a2eac64f6thrust24THRUST_300001_SM_1000_NS12placeholders2_9E)
_ZN34_INTERNAL_be814d88_4_k_cu_a2eac64f6thrust24THRUST_300001_SM_1000_NS12placeholders2_9E:
	.zero		1
	.type		_ZN34_INTERNAL_be814d88_4_k_cu_a2eac64f4cuda3std3__419piecewise_constructE,@object
	.size		_ZN34_INTERNAL_be814d88_4_k_cu_a2eac64f4cuda3std3__419piecewise_constructE,(_ZN34_INTERNAL_be814d88_4_k_cu_a2eac64f4cuda3std6ranges3__45__cpo5cdataE - _ZN34_INTERNAL_be814d88_4_k_cu_a2eac64f4cuda3std3__419piecewise_constructE)
_ZN34_INTERNAL_be814d88_4_k_cu_a2eac64f4cuda3std3__419piecewise_constructE:
	.zero		1
	.type		_ZN34_INTERNAL_be814d88_4_k_cu_a2eac64f4cuda3std6ranges3__45__cpo5cdataE,@object
	.size		_ZN34_INTERNAL_be814d88_4_k_cu_a2eac64f4cuda3std6ranges3__45__cpo5cdataE,(_ZN34_INTERNAL_be814d88_4_k_cu_a2eac64f6thrust24THRUST_300001_SM_1000_NS12placeholders2_1E - _ZN34_INTERNAL_be814d88_4_k_cu_a2eac64f4cuda3std6ranges3__45__cpo5cdataE)
_ZN34_INTERNAL_be814d88_4_k_cu_a2eac64f4cuda3std6ranges3__45__cpo5cdataE:
	.zero		1
	.type		_ZN34_INTERNAL_be814d88_4_k_cu_a2eac64f6thrust24THRUST_300001_SM_1000_NS12placeholders2_1E,@object
	.size		_ZN34_INTERNAL_be814d88_4_k_cu_a2eac64f6thrust24THRUST_300001_SM_1000_NS12placeholders2_1E,(_ZN34_INTERNAL_be814d88_4_k_cu_a2eac64f4cuda3std3__45__cpo3endE - _ZN34_INTERNAL_be814d88_4_k_cu_a2eac64f6thrust24THRUST_300001_SM_1000_NS12placeholders2_1E)
_ZN34_INTERNAL_be814d88_4_k_cu_a2eac64f6thrust24THRUST_300001_SM_1000_NS12placeholders2_1E:
	.zero		1
	.type		_ZN34_INTERNAL_be814d88_4_k_cu_a2eac64f4cuda3std3__45__cpo3endE,@object
	.size		_ZN34_INTERNAL_be814d88_4_k_cu_a2eac64f4cuda3std3__45__cpo3endE,(_ZN34_INTERNAL_be814d88_4_k_cu_a2eac64f4cuda3std6ranges3__45__cpo3endE - _ZN34_INTERNAL_be814d88_4_k_cu_a2eac64f4cuda3std3__45__cpo3endE)
_ZN34_INTERNAL_be814d88_4_k_cu_a2eac64f4cuda3std3__45__cpo3endE:
	.zero		1
	.type		_ZN34_INTERNAL_be814d88_4_k_cu_a2eac64f4cuda3std6ranges3__45__cpo3endE,@object
	.size		_ZN34_INTERNAL_be814d88_4_k_cu_a2eac64f4cuda3std6ranges3__45__cpo3endE,(_ZN34_INTERNAL_be814d88_4_k_cu_a2eac64f6thrust24THRUST_300001_SM_1000_NS12placeholders2_5E - _ZN34_INTERNAL_be814d88_4_k_cu_a2eac64f4cuda3std6ranges3__45__cpo3endE)
_ZN34_INTERNAL_be814d88_4_k_cu_a2eac64f4cuda3std6ranges3__45__cpo3endE:
	.zero		1
	.type		_ZN34_INTERNAL_be814d88_4_k_cu_a2eac64f6thrust24THRUST_300001_SM_1000_NS12placeholders2_5E,@object
	.size		_ZN34_INTERNAL_be814d88_4_k_cu_a2eac64f6thrust24THRUST_300001_SM_1000_NS12placeholders2_5E,(_ZN34_INTERNAL_be814d88_4_k_cu_a2eac64f4cuda3std3__45__cpo4rendE - _ZN34_INTERNAL_be814d88_4_k_cu_a2eac64f6thrust24THRUST_300001_SM_1000_NS12placeholders2_5E)
_ZN34_INTERNAL_be814d88_4_k_cu_a2eac64f6thrust24THRUST_300001_SM_1000_NS12placeholders2_5E:
	.zero		1
	.type		_ZN34_INTERNAL_be814d88_4_k_cu_a2eac64f4cuda3std3__45__cpo4rendE,@object
	.size		_ZN34_INTERNAL_be814d88_4_k_cu_a2eac64f4cuda3std3__45__cpo4rendE,(_ZN34_INTERNAL_be814d88_4_k_cu_a2eac64f4cuda3std6ranges3__45__cpo9iter_swapE - _ZN34_INTERNAL_be814d88_4_k_cu_a2eac64f4cuda3std3__45__cpo4rendE)
_ZN34_INTERNAL_be814d88_4_k_cu_a2eac64f4cuda3std3__45__cpo4rendE:
	.zero		1
	.type		_ZN34_INTERNAL_be814d88_4_k_cu_a2eac64f4cuda3std6ranges3__45__cpo9iter_swapE,@object
	.size		_ZN34_INTERNAL_be814d88_4_k_cu_a2eac64f4cuda3std6ranges3__45__cpo9iter_swapE,(_ZN34_INTERNAL_be814d88_4_k_cu_a2eac64f4cuda3std3__48unexpectE - _ZN34_INTERNAL_be814d88_4_k_cu_a2eac64f4cuda3std6ranges3__45__cpo9iter_swapE)
_ZN34_INTERNAL_be814d88_4_k_cu_a2eac64f4cuda3std6ranges3__45__cpo9iter_swapE:
	.zero		1
	.type		_ZN34_INTERNAL_be814d88_4_k_cu_a2eac64f4cuda3std3__48unexpectE,@object
	.size		_ZN34_INTERNAL_be814d88_4_k_cu_a2eac64f4cuda3std3__48unexpectE,(_ZN34_INTERNAL_be814d88_4_k_cu_a2eac64f6thrust24THRUST_300001_SM_1000_NS8cuda_cub3parE - _ZN34_INTERNAL_be814d88_4_k_cu_a2eac64f4cuda3std3__48unexpectE)
_ZN34_INTERNAL_be814d88_4_k_cu_a2eac64f4cuda3std3__48unexpectE:
	.zero		1
	.type		_ZN34_INTERNAL_be814d88_4_k_cu_a2eac64f6thrust24THRUST_300001_SM_1000_NS8cuda_cub3parE,@object
	.size		_ZN34_INTERNAL_be814d88_4_k_cu_a2eac64f6thrust24THRUST_300001_SM_1000_NS8cuda_cub3parE,(.L_29 - _ZN34_INTERNAL_be814d88_4_k_cu_a2eac64f6thrust24THRUST_300001_SM_1000_NS8cuda_cub3parE)
_ZN34_INTERNAL_be814d88_4_k_cu_a2eac64f6thrust24THRUST_300001_SM_1000_NS8cuda_cub3parE:
	.zero		1
.L_29:


//--------------------- .nv.shared._ZN3cub18CUB_300001_SM_10006detail6select23DeviceSelectSweepKernelINS2_10policy_hubIiiiLb0ELNS0_10SelectImplE2EE10Policy1000EPiN6thrust24THRUST_300001_SM_1000_NS6detail15normal_iteratorINSA_10device_ptrIiEEEESF_S8_NS0_13ScanTileStateIiLb1EEE7is_evenNS0_8NullTypeEiNS2_19streaming_context_tIiLb0EEELS5_2EEEvT0_T1_T2_T3_T4_T5_T6_T7_iT8_NS1_7vsmem_tE --------------------------
	.section	.nv.shared._ZN3cub18CUB_300001_SM_10006detail6select23DeviceSelectSweepKernelINS2_10policy_hubIiiiLb0ELNS0_10SelectImplE2EE10Policy1000EPiN6thrust24THRUST_300001_SM_1000_NS6detail15normal_iteratorINSA_10device_ptrIiEEEESF_S8_NS0_13ScanTileStateIiLb1EEE7is_evenNS0_8NullTypeEiNS2_19streaming_context_tIiLb0EEELS5_2EEEvT0_T1_T2_T3_T4_T5_T6_T7_iT8_NS1_7vsmem_tE,"aw",@nobits
	.sectionflags	@""
	.align	16
.nv.shared._ZN3cub18CUB_300001_SM_10006detail6select23DeviceSelectSweepKernelINS2_10policy_hubIiiiLb0ELNS0_10SelectImplE2EE10Policy1000EPiN6thrust24THRUST_300001_SM_1000_NS6detail15normal_iteratorINSA_10device_ptrIiEEEESF_S8_NS0_13ScanTileStateIiLb1EEE7is_evenNS0_8NullTypeEiNS2_19streaming_context_tIiLb0EEELS5_2EEEvT0_T1_T2_T3_T4_T5_T6_T7_iT8_NS1_7vsmem_tE:
	.zero		20736


//--------------------- .nv.shared._ZN3cub18CUB_300001_SM_10006detail6select23DeviceSelectSweepKernelINS2_10policy_hubIiNS0_8NullTypeElLb0ELNS0_10SelectImplE2EE10Policy1000EPiPS5_N6thrust24THRUST_300001_SM_1000_NS6detail15normal_iteratorINSC_10device_ptrIiEEEEPlNS0_13ScanTileStateIiLb1EEE7is_evenS5_iNS2_19streaming_context_tIlLb1EEELS6_2EEEvT0_T1_T2_T3_T4_T5_T6_T7_iT8_NS1_7vsmem_tE --------------------------
	.section	.nv.shared._ZN3cub18CUB_300001_SM_10006detail6select23DeviceSelectSweepKernelINS2_10policy_hubIiNS0_8NullTypeElLb0ELNS0_10SelectImplE2EE10Policy1000EPiPS5_N6thrust24THRUST_300001_SM_1000_NS6detail15normal_iteratorINSC_10device_ptrIiEEEEPlNS0_13ScanTileStateIiLb1EEE7is_evenS5_iNS2_19streaming_context_tIlLb1EEELS6_2EEEvT0_T1_T2_T3_T4_T5_T6_T7_iT8_NS1_7vsmem_tE,"aw",@nobits
	.sectionflags	@""
	.align	16
.nv.shared._ZN3cub18CUB_300001_SM_10006detail6select23DeviceSelectSweepKernelINS2_10policy_hubIiNS0_8NullTypeElLb0ELNS0_10SelectImplE2EE10Policy1000EPiPS5_N6thrust24THRUST_300001_SM_1000_NS6detail15normal_iteratorINSC_10device_ptrIiEEEEPlNS0_13ScanTileStateIiLb1EEE7is_evenS5_iNS2_19streaming_context_tIlLb1EEELS6_2EEEvT0_T1_T2_T3_T4_T5_T6_T7_iT8_NS1_7vsmem_tE:
	.zero		47232


//--------------------- .nv.shared._ZN3cub18CUB_300001_SM_10006detail6select23DeviceSelectSweepKernelINS2_10policy_hubIiNS0_8NullTypeEiLb0ELNS0_10SelectImplE2EE10Policy1000EPiPS5_N6thrust24THRUST_300001_SM_1000_NS6detail15normal_iteratorINSC_10device_ptrIiEEEES9_NS0_13ScanTileStateIiLb1EEE7is_evenS5_iNS2_19streaming_context_tIiLb0EEELS6_2EEEvT0_T1_T2_T3_T4_T5_T6_T7_iT8_NS1_7vsmem_tE --------------------------
	.section	.nv.shared._ZN3cub18CUB_300001_SM_10006detail6select23DeviceSelectSweepKernelINS2_10policy_hubIiNS0_8NullTypeEiLb0ELNS0_10SelectImplE2EE10Policy1000EPiPS5_N6thrust24THRUST_300001_SM_1000_NS6detail15normal_iteratorINSC_10device_ptrIiEEEES9_NS0_13ScanTileStateIiLb1EEE7is_evenS5_iNS2_19streaming_context_tIiLb0EEELS6_2EEEvT0_T1_T2_T3_T4_T5_T6_T7_iT8_NS1_7vsmem_tE,"aw",@nobits
	.sectionflags	@""
	.align	16
.nv.shared._ZN3cub18CUB_300001_SM_10006detail6select23DeviceSelectSweepKernelINS2_10policy_hubIiNS0_8NullTypeEiLb0ELNS0_10SelectImplE2EE10Policy1000EPiPS5_N6thrust24THRUST_300001_SM_1000_NS6detail15normal_iteratorINSC_10device_ptrIiEEEES9_NS0_13ScanTileStateIiLb1EEE7is_evenS5_iNS2_19streaming_context_tIiLb0EEELS6_2EEEvT0_T1_T2_T3_T4_T5_T6_T7_iT8_NS1_7vsmem_tE:
	.zero		47232


//--------------------- .nv.constant0._ZN3cub18CUB_300001_SM_10006detail6select23DeviceSelectSweepKernelINS2_10policy_hubIiilLb0ELNS0_10SelectImplE2EE10Policy1000EPiN6thrust24THRUST_300001_SM_1000_NS6detail15normal_iteratorINSA_10device_ptrIiEEEESF_PlNS0_13ScanTileStateIiLb1EEE7is_evenNS0_8NullTypeEiNS2_19streaming_context_tIlLb1EEELS5_2EEEvT0_T1_T2_T3_T4_T5_T6_T7_iT8_NS1_7vsmem_tE --------------------------
	.section	.nv.constant0._ZN3cub18CUB_300001_SM_10006detail6select23DeviceSelectSweepKernelINS2_10policy_hubIiilLb0ELNS0_10SelectImplE2EE10Policy1000EPiN6thrust24THRUST_300001_SM_1000_NS6detail15normal_iteratorINSA_10device_ptrIiEEEESF_PlNS0_13ScanTileStateIiLb1EEE7is_evenNS0_8NullTypeEiNS2_19streaming_context_tIlLb1EEELS5_2EEEvT0_T1_T2_T3_T4_T5_T6_T7_iT8_NS1_7vsmem_tE,"a",@progbits
	.sectionflags	@""
	.align	4
.nv.constant0._ZN3cub18CUB_300001_SM_10006detail6select23DeviceSelectSweepKernelINS2_10policy_hubIiilLb0ELNS0_10SelectImplE2EE10Policy1000EPiN6thrust24THRUST_300001_SM_1000_NS6detail15normal_iteratorINSA_10device_ptrIiEEEESF_PlNS0_13ScanTileStateIiLb1EEE7is_evenNS0_8NullTypeEiNS2_19streaming_context_tIlLb1EEELS5_2EEEvT0_T1_T2_T3_T4_T5_T6_T7_iT8_NS1_7vsmem_tE:
	.zero		1000


//--------------------- .nv.constant0._ZN3cub18CUB_300001_SM_10006detail6select23DeviceSelectSweepKernelINS2_10policy_hubIiiiLb0ELNS0_10SelectImplE2EE10Policy1000EPiN6thrust24THRUST_300001_SM_1000_NS6detail15normal_iteratorINSA_10device_ptrIiEEEESF_S8_NS0_13ScanTileStateIiLb1EEE7is_evenNS0_8NullTypeEiNS2_19streaming_context_tIiLb0EEELS5_2EEEvT0_T1_T2_T3_T4_T5_T6_T7_iT8_NS1_7vsmem_tE --------------------------
	.section	.nv.constant0._ZN3cub18CUB_300001_SM_10006detail6select23DeviceSelectSweepKernelINS2_10policy_hubIiiiLb0ELNS0_10SelectImplE2EE10Policy1000EPiN6thrust24THRUST_300001_SM_1000_NS6detail15normal_iteratorINSA_10device_ptrIiEEEESF_S8_NS0_13ScanTileStateIiLb1EEE7is_evenNS0_8NullTypeEiNS2_19streaming_context_tIiLb0EEELS5_2EEEvT0_T1_T2_T3_T4_T5_T6_T7_iT8_NS1_7vsmem_tE,"a",@progbits
	.sectionflags	@""
	.align	4
.nv.constant0._ZN3cub18CUB_300001_SM_10006detail6select23DeviceSelectSweepKernelINS2_10policy_hubIiiiLb0ELNS0_10SelectImplE2EE10Policy1000EPiN6thrust24THRUST_300001_SM_1000_NS6detail15normal_iteratorINSA_10device_ptrIiEEEESF_S8_NS0_13ScanTileStateIiLb1EEE7is_evenNS0_8NullTypeEiNS2_19streaming_context_tIiLb0EEELS5_2EEEvT0_T1_T2_T3_T4_T5_T6_T7_iT8_NS1_7vsmem_tE:
	.zero		960


//--------------------- .nv.constant0._ZN3cub18CUB_300001_SM_10006detail6select23DeviceSelectSweepKernelINS2_10policy_hubIiNS0_8NullTypeElLb0ELNS0_10SelectImplE2EE10Policy1000EPiPS5_N6thrust24THRUST_300001_SM_1000_NS6detail15normal_iteratorINSC_10device_ptrIiEEEEPlNS0_13ScanTileStateIiLb1EEE7is_evenS5_iNS2_19streaming_context_tIlLb1EEELS6_2EEEvT0_T1_T2_T3_T4_T5_T6_T7_iT8_NS1_7vsmem_tE --------------------------
	.section	.nv.constant0._ZN3cub18CUB_300001_SM_10006detail6select23DeviceSelectSweepKernelINS2_10policy_hubIiNS0_8NullTypeElLb0ELNS0_10SelectImplE2EE10Policy1000EPiPS5_N6thrust24THRUST_300001_SM_1000_NS6detail15normal_iteratorINSC_10device_ptrIiEEEEPlNS0_13ScanTileStateIiLb1EEE7is_evenS5_iNS2_19streaming_context_tIlLb1EEELS6_2EEEvT0_T1_T2_T3_T4_T5_T6_T7_iT8_NS1_7vsmem_tE,"a",@progbits
	.sectionflags	@""
	.align	4
.nv.constant0._ZN3cub18CUB_300001_SM_10006detail6select23DeviceSelectSweepKernelINS2_10policy_hubIiNS0_8NullTypeElLb0ELNS0_10SelectImplE2EE10Policy1000EPiPS5_N6thrust24THRUST_300001_SM_1000_NS6detail15normal_iteratorINSC_10device_ptrIiEEEEPlNS0_13ScanTileStateIiLb1EEE7is_evenS5_iNS2_19streaming_context_tIlLb1EEELS6_2EEEvT0_T1_T2_T3_T4_T5_T6_T7_iT8_NS1_7vsmem_tE:
	.zero		1000


//--------------------- .nv.constant0._ZN3cub18CUB_300001_SM_10006detail6select23DeviceSelectSweepKernelINS2_10policy_hubIiNS0_8NullTypeEiLb0ELNS0_10SelectImplE2EE10Policy1000EPiPS5_N6thrust24THRUST_300001_SM_1000_NS6detail15normal_iteratorINSC_10device_ptrIiEEEES9_NS0_13ScanTileStateIiLb1EEE7is_evenS5_iNS2_19streaming_context_tIiLb0EEELS6_2EEEvT0_T1_T2_T3_T4_T5_T6_T7_iT8_NS1_7vsmem_tE --------------------------
	.section	.nv.constant0._ZN3cub18CUB_300001_SM_10006detail6select23DeviceSelectSweepKernelINS2_10policy_hubIiNS0_8NullTypeEiLb0ELNS0_10SelectImplE2EE10Policy1000EPiPS5_N6thrust24THRUST_300001_SM_1000_NS6detail15normal_iteratorINSC_10device_ptrIiEEEES9_NS0_13ScanTileStateIiLb1EEE7is_evenS5_iNS2_19streaming_context_tIiLb0EEELS6_2EEEvT0_T1_T2_T3_T4_T5_T6_T7_iT8_NS1_7vsmem_tE,"a",@progbits
	.sectionflags	@""
	.align	4
.nv.constant0._ZN3cub18CUB_300001_SM_10006detail6select23DeviceSelectSweepKernelINS2_10policy_hubIiNS0_8NullTypeEiLb0ELNS0_10SelectImplE2EE10Policy1000EPiPS5_N6thrust24THRUST_300001_SM_1000_NS6detail15normal_iteratorINSC_10device_ptrIiEEEES9_NS0_13ScanTileStateIiLb1EEE7is_evenS5_iNS2_19streaming_context_tIiLb0EEELS6_2EEEvT0_T1_T2_T3_T4_T5_T6_T7_iT8_NS1_7vsmem_tE:
	.zero		960


//--------------------- .nv.constant0._ZN3cub18CUB_300001_SM_10006detail4scan23DeviceCompactInitKernelINS0_13ScanTileStateIiLb1EEEPlEEvT_iT0_ --------------------------
	.section	.nv.constant0._ZN3cub18CUB_300001_SM_10006detail4scan23DeviceCompactInitKernelINS0_13ScanTileStateIiLb1EEEPlEEvT_iT0_,"a",@progbits
	.sectionflags	@""
	.align	4
.nv.constant0._ZN3cub18CUB_300001_SM_10006detail4scan23DeviceCompactInitKernelINS0_13ScanTileStateIiLb1EEEPlEEvT_iT0_:
	.zero		920


//--------------------- .nv.constant0._ZN3cub18CUB_300001_SM_10006detail4scan23DeviceCompactInitKernelINS0_13ScanTileStateIiLb1EEEPiEEvT_iT0_ --------------------------
	.section	.nv.constant0._ZN3cub18CUB_300001_SM_10006detail4scan23DeviceCompactInitKernelINS0_13ScanTileStateIiLb1EEEPiEEvT_iT0_,"a",@progbits
	.sectionflags	@""
	.align	4
.nv.constant0._ZN3cub18CUB_300001_SM_10006detail4scan23DeviceCompactInitKernelINS0_13ScanTileStateIiLb1EEEPiEEvT_iT0_:
	.zero		920


//--------------------- .nv.constant0._ZN3cub18CUB_300001_SM_10006detail8for_each13static_kernelINS2_12policy_hub_t12policy_500_tElN6thrust24THRUST_300001_SM_1000_NS8cuda_cub20__uninitialized_copy7functorINS7_6detail15normal_iteratorINS7_10device_ptrIiEEEENSC_INS7_7pointerIiNS8_3tagENS7_11use_defaultESI_EEEEEEEEvT0_T1_ --------------------------
	.section	.nv.constant0._ZN3cub18CUB_300001_SM_10006detail8for_each13static_kernelINS2_12policy_hub_t12policy_500_tElN6thrust24THRUST_300001_SM_1000_NS8cuda_cub20__uninitialized_copy7functorINS7_6detail15normal_iteratorINS7_10device_ptrIiEEEENSC_INS7_7pointerIiNS8_3tagENS7_11use_defaultESI_EEEEEEEEvT0_T1_,"a",@progbits
	.sectionflags	@""
	.align	4
.nv.constant0._ZN3cub18CUB_300001_SM_10006detail8for_each13static_kernelINS2_12policy_hub_t12policy_500_tElN6thrust24THRUST_300001_SM_1000_NS8cuda_cub20__uninitialized_copy7functorINS7_6detail15normal_iteratorINS7_10device_ptrIiEEEENSC_INS7_7pointerIiNS8_3tagENS7_11use_defaultESI_EEEEEEEEvT0_T1_:
	.zero		920


//--------------------- .nv.constant0._ZN3cub18CUB_300001_SM_10006detail8for_each13static_kernelINS2_12policy_hub_t12policy_500_tElN6thrust24THRUST_300001_SM_1000_NS8cuda_cub20__uninitialized_copy7functorINS7_6detail15normal_iteratorINS7_10device_ptrIiEEEENSC_INS7_7pointerIiNS8_5par_tENS7_11use_defaultESI_EEEEEEEEvT0_T1_ --------------------------
	.section	.nv.constant0._ZN3cub18CUB_300001_SM_10006detail8for_each13static_kernelINS2_12policy_hub_t12policy_500_tElN6thrust24THRUST_300001_SM_1000_NS8cuda_cub20__uninitialized_copy7functorINS7_6detail15normal_iteratorINS7_10device_ptrIiEEEENSC_INS7_7pointerIiNS8_5par_tENS7_11use_defaultESI_EEEEEEEEvT0_T1_,"a",@progbits
	.sectionflags	@""
	.align	4
.nv.constant0._ZN3cub18CUB_300001_SM_10006detail8for_each13static_kernelINS2_12policy_hub_t12policy_500_tElN6thrust24THRUST_300001_SM_1000_NS8cuda_cub20__uninitialized_copy7functorINS7_6detail15normal_iteratorINS7_10device_ptrIiEEEENSC_INS7_7pointerIiNS8_5par_tENS7_11use_defaultESI_EEEEEEEEvT0_T1_:
	.zero		920


//--------------------- .nv.constant0._ZN3cub18CUB_300001_SM_10006detail11EmptyKernelIvEEvv --------------------------
	.section	.nv.constant0._ZN3cub18CUB_300001_SM_10006detail11EmptyKernelIvEEvv,"a",@progbits
	.sectionflags	@""
	.align	4
.nv.constant0._ZN3cub18CUB_300001_SM_10006detail11EmptyKernelIvEEvv:
	.zero		896


//--------------------- SYMBOLS --------------------------

	.type		.nv.reservedSmem.offset0,@object
	.size		.nv.reservedSmem.offset0,0x4
	.type		.nv.reservedSmem.cap,@object
	.size		.nv.reservedSmem.cap,0x4
